//
// Generated by NVIDIA NVVM Compiler
//
// Compiler Build ID: CL-36424714
// Cuda compilation tools, release 13.0, V13.0.88
// Based on NVVM 20.0.0
//

.version 9.0
.target sm_100
.address_size 64

	// .globl	init_centroids_kernel
.global .align 4 .b8 precalc_xorwow_matrix[102400];
.global .align 4 .b8 precalc_xorwow_offset_matrix[102400];
.global .align 4 .b8 mrg32k3aM1[2304];
.global .align 4 .b8 mrg32k3aM2[2304];
.global .align 4 .b8 mrg32k3aM1SubSeq[2016];
.global .align 4 .b8 mrg32k3aM2SubSeq[2016];
.global .align 4 .b8 mrg32k3aM1Seq[2304];
.global .align 4 .b8 mrg32k3aM2Seq[2304];
.const .align 8 .b8 __cr_lgamma_table[72];
.global .align 1 .b8 _ZN34_INTERNAL_35a7ef0e_4_k_cu_352aafc74cuda3std3__45__cpo5beginE[1];
.global .align 1 .b8 _ZN34_INTERNAL_35a7ef0e_4_k_cu_352aafc74cuda3std3__45__cpo3endE[1];
.global .align 1 .b8 _ZN34_INTERNAL_35a7ef0e_4_k_cu_352aafc74cuda3std3__45__cpo6cbeginE[1];
.global .align 1 .b8 _ZN34_INTERNAL_35a7ef0e_4_k_cu_352aafc74cuda3std3__45__cpo4cendE[1];
.global .align 1 .b8 _ZN34_INTERNAL_35a7ef0e_4_k_cu_352aafc74cuda3std3__45__cpo6rbeginE[1];
.global .align 1 .b8 _ZN34_INTERNAL_35a7ef0e_4_k_cu_352aafc74cuda3std3__45__cpo4rendE[1];
.global .align 1 .b8 _ZN34_INTERNAL_35a7ef0e_4_k_cu_352aafc74cuda3std3__45__cpo7crbeginE[1];
.global .align 1 .b8 _ZN34_INTERNAL_35a7ef0e_4_k_cu_352aafc74cuda3std3__45__cpo5crendE[1];
.global .align 1 .b8 _ZN34_INTERNAL_35a7ef0e_4_k_cu_352aafc74cuda3std3__436_GLOBAL__N__35a7ef0e_4_k_cu_352aafc76ignoreE[1];
.global .align 1 .b8 _ZN34_INTERNAL_35a7ef0e_4_k_cu_352aafc74cuda3std3__419piecewise_constructE[1];
.global .align 1 .b8 _ZN34_INTERNAL_35a7ef0e_4_k_cu_352aafc74cuda3std3__48in_placeE[1];
.global .align 1 .b8 _ZN34_INTERNAL_35a7ef0e_4_k_cu_352aafc74cuda3std3__420unreachable_sentinelE[1];
.global .align 1 .b8 _ZN34_INTERNAL_35a7ef0e_4_k_cu_352aafc74cuda3std3__47nulloptE[1];
.global .align 1 .b8 _ZN34_INTERNAL_35a7ef0e_4_k_cu_352aafc74cuda3std3__48unexpectE[1];
.global .align 1 .b8 _ZN34_INTERNAL_35a7ef0e_4_k_cu_352aafc74cuda3std6ranges3__45__cpo4swapE[1];
.global .align 1 .b8 _ZN34_INTERNAL_35a7ef0e_4_k_cu_352aafc74cuda3std6ranges3__45__cpo9iter_moveE[1];
.global .align 1 .b8 _ZN34_INTERNAL_35a7ef0e_4_k_cu_352aafc74cuda3std6ranges3__45__cpo5beginE[1];
.global .align 1 .b8 _ZN34_INTERNAL_35a7ef0e_4_k_cu_352aafc74cuda3std6ranges3__45__cpo3endE[1];
.global .align 1 .b8 _ZN34_INTERNAL_35a7ef0e_4_k_cu_352aafc74cuda3std6ranges3__45__cpo6cbeginE[1];
.global .align 1 .b8 _ZN34_INTERNAL_35a7ef0e_4_k_cu_352aafc74cuda3std6ranges3__45__cpo4cendE[1];
.global .align 1 .b8 _ZN34_INTERNAL_35a7ef0e_4_k_cu_352aafc74cuda3std6ranges3__45__cpo7advanceE[1];
.global .align 1 .b8 _ZN34_INTERNAL_35a7ef0e_4_k_cu_352aafc74cuda3std6ranges3__45__cpo9iter_swapE[1];
.global .align 1 .b8 _ZN34_INTERNAL_35a7ef0e_4_k_cu_352aafc74cuda3std6ranges3__45__cpo4nextE[1];
.global .align 1 .b8 _ZN34_INTERNAL_35a7ef0e_4_k_cu_352aafc74cuda3std6ranges3__45__cpo4prevE[1];
.global .align 1 .b8 _ZN34_INTERNAL_35a7ef0e_4_k_cu_352aafc74cuda3std6ranges3__45__cpo4dataE[1];
.global .align 1 .b8 _ZN34_INTERNAL_35a7ef0e_4_k_cu_352aafc74cuda3std6ranges3__45__cpo5cdataE[1];
.global .align 1 .b8 _ZN34_INTERNAL_35a7ef0e_4_k_cu_352aafc74cuda3std6ranges3__45__cpo4sizeE[1];
.global .align 1 .b8 _ZN34_INTERNAL_35a7ef0e_4_k_cu_352aafc74cuda3std6ranges3__45__cpo5ssizeE[1];
.global .align 1 .b8 _ZN34_INTERNAL_35a7ef0e_4_k_cu_352aafc74cuda3std6ranges3__45__cpo8distanceE[1];
.global .align 1 .b8 _ZN34_INTERNAL_35a7ef0e_4_k_cu_352aafc76thrust24THRUST_300001_SM_1000_NS8cuda_cub3parE[1];
.global .align 1 .b8 _ZN34_INTERNAL_35a7ef0e_4_k_cu_352aafc76thrust24THRUST_300001_SM_1000_NS8cuda_cub10par_nosyncE[1];
.global .align 1 .b8 _ZN34_INTERNAL_35a7ef0e_4_k_cu_352aafc76thrust24THRUST_300001_SM_1000_NS6system6detail10sequential3seqE[1];
.global .align 1 .b8 _ZN34_INTERNAL_35a7ef0e_4_k_cu_352aafc76thrust24THRUST_300001_SM_1000_NS6system3cpp3parE[1];
.global .align 1 .b8 _ZN34_INTERNAL_35a7ef0e_4_k_cu_352aafc76thrust24THRUST_300001_SM_1000_NS12placeholders2_1E[1];
.global .align 1 .b8 _ZN34_INTERNAL_35a7ef0e_4_k_cu_352aafc76thrust24THRUST_300001_SM_1000_NS12placeholders2_2E[1];
.global .align 1 .b8 _ZN34_INTERNAL_35a7ef0e_4_k_cu_352aafc76thrust24THRUST_300001_SM_1000_NS12placeholders2_3E[1];
.global .align 1 .b8 _ZN34_INTERNAL_35a7ef0e_4_k_cu_352aafc76thrust24THRUST_300001_SM_1000_NS12placeholders2_4E[1];
.global .align 1 .b8 _ZN34_INTERNAL_35a7ef0e_4_k_cu_352aafc76thrust24THRUST_300001_SM_1000_NS12placeholders2_5E[1];
.global .align 1 .b8 _ZN34_INTERNAL_35a7ef0e_4_k_cu_352aafc76thrust24THRUST_300001_SM_1000_NS12placeholders2_6E[1];
.global .align 1 .b8 _ZN34_INTERNAL_35a7ef0e_4_k_cu_352aafc76thrust24THRUST_300001_SM_1000_NS12placeholders2_7E[1];
.global .align 1 .b8 _ZN34_INTERNAL_35a7ef0e_4_k_cu_352aafc76thrust24THRUST_300001_SM_1000_NS12placeholders2_8E[1];
.global .align 1 .b8 _ZN34_INTERNAL_35a7ef0e_4_k_cu_352aafc76thrust24THRUST_300001_SM_1000_NS12placeholders2_9E[1];
.global .align 1 .b8 _ZN34_INTERNAL_35a7ef0e_4_k_cu_352aafc76thrust24THRUST_300001_SM_1000_NS12placeholders3_10E[1];
.global .align 1 .b8 _ZN34_INTERNAL_35a7ef0e_4_k_cu_352aafc76thrust24THRUST_300001_SM_1000_NS3seqE[1];
.global .align 1 .b8 _ZN34_INTERNAL_35a7ef0e_4_k_cu_352aafc76thrust24THRUST_300001_SM_1000_NS6deviceE[1];
.extern .shared .align 16 .b8 sdata[];
.extern .shared .align 16 .b8 shared_data[];
.extern .shared .align 16 .b8 shared_inertia[];
.extern .shared .align 16 .b8 shared_stress[];

.visible .entry init_centroids_kernel(
	.param .u64 .ptr .align 1 init_centroids_kernel_param_0,
	.param .u64 .ptr .align 1 init_centroids_kernel_param_1,
	.param .u64 .ptr .align 1 init_centroids_kernel_param_2,
	.param .u64 .ptr .align 1 init_centroids_kernel_param_3,
	.param .u64 .ptr .align 1 init_centroids_kernel_param_4,
	.param .u64 .ptr .align 1 init_centroids_kernel_param_5,
	.param .u64 .ptr .align 1 init_centroids_kernel_param_6,
	.param .u64 .ptr .align 1 init_centroids_kernel_param_7,
	.param .u32 init_centroids_kernel_param_8,
	.param .u32 init_centroids_kernel_param_9,
	.param .u32 init_centroids_kernel_param_10,
	.param .u32 init_centroids_kernel_param_11
)
{
	.local .align 8 .b8 	__local_depot0[48];
	.reg .b64 	%SP;
	.reg .b64 	%SPL;
	.reg .pred 	%p<75>;
	.reg .b32 	%r<1214>;
	.reg .b32 	%f<179>;
	.reg .b64 	%rd<76>;

	mov.u64 	%SPL, __local_depot0;
	ld.param.u64 	%rd28, [init_centroids_kernel_param_0];
	ld.param.u64 	%rd29, [init_centroids_kernel_param_2];
	ld.param.u64 	%rd30, [init_centroids_kernel_param_3];
	ld.param.u64 	%rd31, [init_centroids_kernel_param_4];
	ld.param.u64 	%rd32, [init_centroids_kernel_param_5];
	ld.param.u32 	%r552, [init_centroids_kernel_param_8];
	ld.param.u32 	%r553, [init_centroids_kernel_param_10];
	ld.param.u32 	%r554, [init_centroids_kernel_param_11];
	cvta.to.global.u64 	%rd1, %rd32;
	cvta.to.global.u64 	%rd2, %rd31;
	cvta.to.global.u64 	%rd3, %rd30;
	cvta.to.global.u64 	%rd4, %rd29;
	cvta.to.global.u64 	%rd5, %rd28;
	mov.u32 	%r555, %ctaid.x;
	mov.u32 	%r556, %ntid.x;
	mov.u32 	%r557, %tid.x;
	mad.lo.s32 	%r1, %r555, %r556, %r557;
	setp.ge.s32 	%p1, %r1, %r552;
	@%p1 bra 	$L__BB0_132;
	add.u64 	%rd6, %SPL, 0;
	cvt.s64.s32 	%rd7, %r1;
	xor.b32  	%r558, %r554, -1429050551;
	mul.lo.s32 	%r2, %r558, 1099087573;
	add.s32 	%r559, %r2, -638133224;
	add.s32 	%r946, %r2, 123456789;
	st.local.v2.u32 	[%rd6], {%r559, %r946};
	xor.b32  	%r560, %r2, 362436069;
	mov.b32 	%r561, -123459836;
	st.local.v2.u32 	[%rd6+8], {%r560, %r561};
	add.s32 	%r942, %r2, 5783321;
	mov.b32 	%r562, -589760388;
	st.local.v2.u32 	[%rd6+16], {%r562, %r942};
	setp.eq.s32 	%p2, %r1, 0;
	@%p2 bra 	$L__BB0_116;
	mov.b32 	%r929, 0;
	mov.u64 	%rd35, precalc_xorwow_matrix;
	mov.u64 	%rd72, %rd7;
$L__BB0_3:
	mov.u64 	%rd8, %rd72;
	and.b64  	%rd9, %rd8, 3;
	setp.eq.s64 	%p3, %rd9, 0;
	@%p3 bra 	$L__BB0_115;
	mul.wide.u32 	%rd34, %r929, 3200;
	add.s64 	%rd10, %rd35, %rd34;
	mov.b32 	%r942, 0;
	mov.u32 	%r943, %r942;
	mov.u32 	%r944, %r942;
	mov.u32 	%r945, %r942;
	mov.u32 	%r946, %r942;
	mov.u32 	%r935, %r942;
$L__BB0_5:
	mul.wide.u32 	%rd36, %r935, 4;
	add.s64 	%rd37, %rd6, %rd36;
	ld.local.u32 	%r14, [%rd37+4];
	shl.b32 	%r15, %r935, 5;
	mov.b32 	%r941, 0;
$L__BB0_6:
	.pragma "nounroll";
	shr.u32 	%r566, %r14, %r941;
	and.b32  	%r567, %r566, 1;
	setp.eq.b32 	%p4, %r567, 1;
	not.pred 	%p5, %p4;
	add.s32 	%r568, %r15, %r941;
	mul.lo.s32 	%r569, %r568, 5;
	mul.wide.u32 	%rd38, %r569, 4;
	add.s64 	%rd11, %rd10, %rd38;
	@%p5 bra 	$L__BB0_8;
	ld.global.nc.u32 	%r570, [%rd11];
	xor.b32  	%r946, %r946, %r570;
	ld.global.nc.u32 	%r571, [%rd11+4];
	xor.b32  	%r945, %r945, %r571;
	ld.global.nc.u32 	%r572, [%rd11+8];
	xor.b32  	%r944, %r944, %r572;
	ld.global.nc.u32 	%r573, [%rd11+12];
	xor.b32  	%r943, %r943, %r573;
	ld.global.nc.u32 	%r574, [%rd11+16];
	xor.b32  	%r942, %r942, %r574;
$L__BB0_8:
	and.b32  	%r576, %r566, 2;
	setp.eq.s32 	%p6, %r576, 0;
	@%p6 bra 	$L__BB0_10;
	ld.global.nc.u32 	%r577, [%rd11+20];
	xor.b32  	%r946, %r946, %r577;
	ld.global.nc.u32 	%r578, [%rd11+24];
	xor.b32  	%r945, %r945, %r578;
	ld.global.nc.u32 	%r579, [%rd11+28];
	xor.b32  	%r944, %r944, %r579;
	ld.global.nc.u32 	%r580, [%rd11+32];
	xor.b32  	%r943, %r943, %r580;
	ld.global.nc.u32 	%r581, [%rd11+36];
	xor.b32  	%r942, %r942, %r581;
$L__BB0_10:
	and.b32  	%r583, %r566, 4;
	setp.eq.s32 	%p7, %r583, 0;
	@%p7 bra 	$L__BB0_12;
	ld.global.nc.u32 	%r584, [%rd11+40];
	xor.b32  	%r946, %r946, %r584;
	ld.global.nc.u32 	%r585, [%rd11+44];
	xor.b32  	%r945, %r945, %r585;
	ld.global.nc.u32 	%r586, [%rd11+48];
	xor.b32  	%r944, %r944, %r586;
	ld.global.nc.u32 	%r587, [%rd11+52];
	xor.b32  	%r943, %r943, %r587;
	ld.global.nc.u32 	%r588, [%rd11+56];
	xor.b32  	%r942, %r942, %r588;
$L__BB0_12:
	and.b32  	%r590, %r566, 8;
	setp.eq.s32 	%p8, %r590, 0;
	@%p8 bra 	$L__BB0_14;
	ld.global.nc.u32 	%r591, [%rd11+60];
	xor.b32  	%r946, %r946, %r591;
	ld.global.nc.u32 	%r592, [%rd11+64];
	xor.b32  	%r945, %r945, %r592;
	ld.global.nc.u32 	%r593, [%rd11+68];
	xor.b32  	%r944, %r944, %r593;
	ld.global.nc.u32 	%r594, [%rd11+72];
	xor.b32  	%r943, %r943, %r594;
	ld.global.nc.u32 	%r595, [%rd11+76];
	xor.b32  	%r942, %r942, %r595;
$L__BB0_14:
	and.b32  	%r597, %r566, 16;
	setp.eq.s32 	%p9, %r597, 0;
	@%p9 bra 	$L__BB0_16;
	ld.global.nc.u32 	%r598, [%rd11+80];
	xor.b32  	%r946, %r946, %r598;
	ld.global.nc.u32 	%r599, [%rd11+84];
	xor.b32  	%r945, %r945, %r599;
	ld.global.nc.u32 	%r600, [%rd11+88];
	xor.b32  	%r944, %r944, %r600;
	ld.global.nc.u32 	%r601, [%rd11+92];
	xor.b32  	%r943, %r943, %r601;
	ld.global.nc.u32 	%r602, [%rd11+96];
	xor.b32  	%r942, %r942, %r602;
$L__BB0_16:
	and.b32  	%r604, %r566, 32;
	setp.eq.s32 	%p10, %r604, 0;
	@%p10 bra 	$L__BB0_18;
	ld.global.nc.u32 	%r605, [%rd11+100];
	xor.b32  	%r946, %r946, %r605;
	ld.global.nc.u32 	%r606, [%rd11+104];
	xor.b32  	%r945, %r945, %r606;
	ld.global.nc.u32 	%r607, [%rd11+108];
	xor.b32  	%r944, %r944, %r607;
	ld.global.nc.u32 	%r608, [%rd11+112];
	xor.b32  	%r943, %r943, %r608;
	ld.global.nc.u32 	%r609, [%rd11+116];
	xor.b32  	%r942, %r942, %r609;
$L__BB0_18:
	and.b32  	%r611, %r566, 64;
	setp.eq.s32 	%p11, %r611, 0;
	@%p11 bra 	$L__BB0_20;
	ld.global.nc.u32 	%r612, [%rd11+120];
	xor.b32  	%r946, %r946, %r612;
	ld.global.nc.u32 	%r613, [%rd11+124];
	xor.b32  	%r945, %r945, %r613;
	ld.global.nc.u32 	%r614, [%rd11+128];
	xor.b32  	%r944, %r944, %r614;
	ld.global.nc.u32 	%r615, [%rd11+132];
	xor.b32  	%r943, %r943, %r615;
	ld.global.nc.u32 	%r616, [%rd11+136];
	xor.b32  	%r942, %r942, %r616;
$L__BB0_20:
	and.b32  	%r618, %r566, 128;
	setp.eq.s32 	%p12, %r618, 0;
	@%p12 bra 	$L__BB0_22;
	ld.global.nc.u32 	%r619, [%rd11+140];
	xor.b32  	%r946, %r946, %r619;
	ld.global.nc.u32 	%r620, [%rd11+144];
	xor.b32  	%r945, %r945, %r620;
	ld.global.nc.u32 	%r621, [%rd11+148];
	xor.b32  	%r944, %r944, %r621;
	ld.global.nc.u32 	%r622, [%rd11+152];
	xor.b32  	%r943, %r943, %r622;
	ld.global.nc.u32 	%r623, [%rd11+156];
	xor.b32  	%r942, %r942, %r623;
$L__BB0_22:
	and.b32  	%r625, %r566, 256;
	setp.eq.s32 	%p13, %r625, 0;
	@%p13 bra 	$L__BB0_24;
	ld.global.nc.u32 	%r626, [%rd11+160];
	xor.b32  	%r946, %r946, %r626;
	ld.global.nc.u32 	%r627, [%rd11+164];
	xor.b32  	%r945, %r945, %r627;
	ld.global.nc.u32 	%r628, [%rd11+168];
	xor.b32  	%r944, %r944, %r628;
	ld.global.nc.u32 	%r629, [%rd11+172];
	xor.b32  	%r943, %r943, %r629;
	ld.global.nc.u32 	%r630, [%rd11+176];
	xor.b32  	%r942, %r942, %r630;
$L__BB0_24:
	and.b32  	%r632, %r566, 512;
	setp.eq.s32 	%p14, %r632, 0;
	@%p14 bra 	$L__BB0_26;
	ld.global.nc.u32 	%r633, [%rd11+180];
	xor.b32  	%r946, %r946, %r633;
	ld.global.nc.u32 	%r634, [%rd11+184];
	xor.b32  	%r945, %r945, %r634;
	ld.global.nc.u32 	%r635, [%rd11+188];
	xor.b32  	%r944, %r944, %r635;
	ld.global.nc.u32 	%r636, [%rd11+192];
	xor.b32  	%r943, %r943, %r636;
	ld.global.nc.u32 	%r637, [%rd11+196];
	xor.b32  	%r942, %r942, %r637;
$L__BB0_26:
	and.b32  	%r639, %r566, 1024;
	setp.eq.s32 	%p15, %r639, 0;
	@%p15 bra 	$L__BB0_28;
	ld.global.nc.u32 	%r640, [%rd11+200];
	xor.b32  	%r946, %r946, %r640;
	ld.global.nc.u32 	%r641, [%rd11+204];
	xor.b32  	%r945, %r945, %r641;
	ld.global.nc.u32 	%r642, [%rd11+208];
	xor.b32  	%r944, %r944, %r642;
	ld.global.nc.u32 	%r643, [%rd11+212];
	xor.b32  	%r943, %r943, %r643;
	ld.global.nc.u32 	%r644, [%rd11+216];
	xor.b32  	%r942, %r942, %r644;
$L__BB0_28:
	and.b32  	%r646, %r566, 2048;
	setp.eq.s32 	%p16, %r646, 0;
	@%p16 bra 	$L__BB0_30;
	ld.global.nc.u32 	%r647, [%rd11+220];
	xor.b32  	%r946, %r946, %r647;
	ld.global.nc.u32 	%r648, [%rd11+224];
	xor.b32  	%r945, %r945, %r648;
	ld.global.nc.u32 	%r649, [%rd11+228];
	xor.b32  	%r944, %r944, %r649;
	ld.global.nc.u32 	%r650, [%rd11+232];
	xor.b32  	%r943, %r943, %r650;
	ld.global.nc.u32 	%r651, [%rd11+236];
	xor.b32  	%r942, %r942, %r651;
$L__BB0_30:
	and.b32  	%r653, %r566, 4096;
	setp.eq.s32 	%p17, %r653, 0;
	@%p17 bra 	$L__BB0_32;
	ld.global.nc.u32 	%r654, [%rd11+240];
	xor.b32  	%r946, %r946, %r654;
	ld.global.nc.u32 	%r655, [%rd11+244];
	xor.b32  	%r945, %r945, %r655;
	ld.global.nc.u32 	%r656, [%rd11+248];
	xor.b32  	%r944, %r944, %r656;
	ld.global.nc.u32 	%r657, [%rd11+252];
	xor.b32  	%r943, %r943, %r657;
	ld.global.nc.u32 	%r658, [%rd11+256];
	xor.b32  	%r942, %r942, %r658;
$L__BB0_32:
	and.b32  	%r660, %r566, 8192;
	setp.eq.s32 	%p18, %r660, 0;
	@%p18 bra 	$L__BB0_34;
	ld.global.nc.u32 	%r661, [%rd11+260];
	xor.b32  	%r946, %r946, %r661;
	ld.global.nc.u32 	%r662, [%rd11+264];
	xor.b32  	%r945, %r945, %r662;
	ld.global.nc.u32 	%r663, [%rd11+268];
	xor.b32  	%r944, %r944, %r663;
	ld.global.nc.u32 	%r664, [%rd11+272];
	xor.b32  	%r943, %r943, %r664;
	ld.global.nc.u32 	%r665, [%rd11+276];
	xor.b32  	%r942, %r942, %r665;
$L__BB0_34:
	and.b32  	%r667, %r566, 16384;
	setp.eq.s32 	%p19, %r667, 0;
	@%p19 bra 	$L__BB0_36;
	ld.global.nc.u32 	%r668, [%rd11+280];
	xor.b32  	%r946, %r946, %r668;
	ld.global.nc.u32 	%r669, [%rd11+284];
	xor.b32  	%r945, %r945, %r669;
	ld.global.nc.u32 	%r670, [%rd11+288];
	xor.b32  	%r944, %r944, %r670;
	ld.global.nc.u32 	%r671, [%rd11+292];
	xor.b32  	%r943, %r943, %r671;
	ld.global.nc.u32 	%r672, [%rd11+296];
	xor.b32  	%r942, %r942, %r672;
$L__BB0_36:
	and.b32  	%r674, %r566, 32768;
	setp.eq.s32 	%p20, %r674, 0;
	@%p20 bra 	$L__BB0_38;
	ld.global.nc.u32 	%r675, [%rd11+300];
	xor.b32  	%r946, %r946, %r675;
	ld.global.nc.u32 	%r676, [%rd11+304];
	xor.b32  	%r945, %r945, %r676;
	ld.global.nc.u32 	%r677, [%rd11+308];
	xor.b32  	%r944, %r944, %r677;
	ld.global.nc.u32 	%r678, [%rd11+312];
	xor.b32  	%r943, %r943, %r678;
	ld.global.nc.u32 	%r679, [%rd11+316];
	xor.b32  	%r942, %r942, %r679;
$L__BB0_38:
	add.s32 	%r941, %r941, 16;
	setp.ne.s32 	%p21, %r941, 32;
	@%p21 bra 	$L__BB0_6;
	mad.lo.s32 	%r680, %r935, -31, %r15;
	add.s32 	%r935, %r680, 1;
	setp.ne.s32 	%p22, %r935, 5;
	@%p22 bra 	$L__BB0_5;
	st.local.u32 	[%rd6+4], %r946;
	st.local.v2.u32 	[%rd6+8], {%r945, %r944};
	st.local.v2.u32 	[%rd6+16], {%r943, %r942};
	setp.eq.s64 	%p23, %rd9, 1;
	@%p23 bra 	$L__BB0_115;
	mov.b32 	%r942, 0;
	mov.u32 	%r1035, %r942;
	mov.u32 	%r1036, %r942;
	mov.u32 	%r1037, %r942;
	mov.u32 	%r946, %r942;
	mov.u32 	%r1027, %r942;
$L__BB0_42:
	mul.wide.u32 	%rd39, %r1027, 4;
	add.s64 	%rd40, %rd6, %rd39;
	ld.local.u32 	%r190, [%rd40+4];
	shl.b32 	%r191, %r1027, 5;
	mov.b32 	%r1033, 0;
$L__BB0_43:
	.pragma "nounroll";
	shr.u32 	%r683, %r190, %r1033;
	and.b32  	%r684, %r683, 1;
	setp.eq.b32 	%p24, %r684, 1;
	not.pred 	%p25, %p24;
	add.s32 	%r685, %r191, %r1033;
	mul.lo.s32 	%r686, %r685, 5;
	mul.wide.u32 	%rd41, %r686, 4;
	add.s64 	%rd12, %rd10, %rd41;
	@%p25 bra 	$L__BB0_45;
	ld.global.nc.u32 	%r687, [%rd12];
	xor.b32  	%r946, %r946, %r687;
	ld.global.nc.u32 	%r688, [%rd12+4];
	xor.b32  	%r1037, %r1037, %r688;
	ld.global.nc.u32 	%r689, [%rd12+8];
	xor.b32  	%r1036, %r1036, %r689;
	ld.global.nc.u32 	%r690, [%rd12+12];
	xor.b32  	%r1035, %r1035, %r690;
	ld.global.nc.u32 	%r691, [%rd12+16];
	xor.b32  	%r942, %r942, %r691;
$L__BB0_45:
	and.b32  	%r693, %r683, 2;
	setp.eq.s32 	%p26, %r693, 0;
	@%p26 bra 	$L__BB0_47;
	ld.global.nc.u32 	%r694, [%rd12+20];
	xor.b32  	%r946, %r946, %r694;
	ld.global.nc.u32 	%r695, [%rd12+24];
	xor.b32  	%r1037, %r1037, %r695;
	ld.global.nc.u32 	%r696, [%rd12+28];
	xor.b32  	%r1036, %r1036, %r696;
	ld.global.nc.u32 	%r697, [%rd12+32];
	xor.b32  	%r1035, %r1035, %r697;
	ld.global.nc.u32 	%r698, [%rd12+36];
	xor.b32  	%r942, %r942, %r698;
$L__BB0_47:
	and.b32  	%r700, %r683, 4;
	setp.eq.s32 	%p27, %r700, 0;
	@%p27 bra 	$L__BB0_49;
	ld.global.nc.u32 	%r701, [%rd12+40];
	xor.b32  	%r946, %r946, %r701;
	ld.global.nc.u32 	%r702, [%rd12+44];
	xor.b32  	%r1037, %r1037, %r702;
	ld.global.nc.u32 	%r703, [%rd12+48];
	xor.b32  	%r1036, %r1036, %r703;
	ld.global.nc.u32 	%r704, [%rd12+52];
	xor.b32  	%r1035, %r1035, %r704;
	ld.global.nc.u32 	%r705, [%rd12+56];
	xor.b32  	%r942, %r942, %r705;
$L__BB0_49:
	and.b32  	%r707, %r683, 8;
	setp.eq.s32 	%p28, %r707, 0;
	@%p28 bra 	$L__BB0_51;
	ld.global.nc.u32 	%r708, [%rd12+60];
	xor.b32  	%r946, %r946, %r708;
	ld.global.nc.u32 	%r709, [%rd12+64];
	xor.b32  	%r1037, %r1037, %r709;
	ld.global.nc.u32 	%r710, [%rd12+68];
	xor.b32  	%r1036, %r1036, %r710;
	ld.global.nc.u32 	%r711, [%rd12+72];
	xor.b32  	%r1035, %r1035, %r711;
	ld.global.nc.u32 	%r712, [%rd12+76];
	xor.b32  	%r942, %r942, %r712;
$L__BB0_51:
	and.b32  	%r714, %r683, 16;
	setp.eq.s32 	%p29, %r714, 0;
	@%p29 bra 	$L__BB0_53;
	ld.global.nc.u32 	%r715, [%rd12+80];
	xor.b32  	%r946, %r946, %r715;
	ld.global.nc.u32 	%r716, [%rd12+84];
	xor.b32  	%r1037, %r1037, %r716;
	ld.global.nc.u32 	%r717, [%rd12+88];
	xor.b32  	%r1036, %r1036, %r717;
	ld.global.nc.u32 	%r718, [%rd12+92];
	xor.b32  	%r1035, %r1035, %r718;
	ld.global.nc.u32 	%r719, [%rd12+96];
	xor.b32  	%r942, %r942, %r719;
$L__BB0_53:
	and.b32  	%r721, %r683, 32;
	setp.eq.s32 	%p30, %r721, 0;
	@%p30 bra 	$L__BB0_55;
	ld.global.nc.u32 	%r722, [%rd12+100];
	xor.b32  	%r946, %r946, %r722;
	ld.global.nc.u32 	%r723, [%rd12+104];
	xor.b32  	%r1037, %r1037, %r723;
	ld.global.nc.u32 	%r724, [%rd12+108];
	xor.b32  	%r1036, %r1036, %r724;
	ld.global.nc.u32 	%r725, [%rd12+112];
	xor.b32  	%r1035, %r1035, %r725;
	ld.global.nc.u32 	%r726, [%rd12+116];
	xor.b32  	%r942, %r942, %r726;
$L__BB0_55:
	and.b32  	%r728, %r683, 64;
	setp.eq.s32 	%p31, %r728, 0;
	@%p31 bra 	$L__BB0_57;
	ld.global.nc.u32 	%r729, [%rd12+120];
	xor.b32  	%r946, %r946, %r729;
	ld.global.nc.u32 	%r730, [%rd12+124];
	xor.b32  	%r1037, %r1037, %r730;
	ld.global.nc.u32 	%r731, [%rd12+128];
	xor.b32  	%r1036, %r1036, %r731;
	ld.global.nc.u32 	%r732, [%rd12+132];
	xor.b32  	%r1035, %r1035, %r732;
	ld.global.nc.u32 	%r733, [%rd12+136];
	xor.b32  	%r942, %r942, %r733;
$L__BB0_57:
	and.b32  	%r735, %r683, 128;
	setp.eq.s32 	%p32, %r735, 0;
	@%p32 bra 	$L__BB0_59;
	ld.global.nc.u32 	%r736, [%rd12+140];
	xor.b32  	%r946, %r946, %r736;
	ld.global.nc.u32 	%r737, [%rd12+144];
	xor.b32  	%r1037, %r1037, %r737;
	ld.global.nc.u32 	%r738, [%rd12+148];
	xor.b32  	%r1036, %r1036, %r738;
	ld.global.nc.u32 	%r739, [%rd12+152];
	xor.b32  	%r1035, %r1035, %r739;
	ld.global.nc.u32 	%r740, [%rd12+156];
	xor.b32  	%r942, %r942, %r740;
$L__BB0_59:
	and.b32  	%r742, %r683, 256;
	setp.eq.s32 	%p33, %r742, 0;
	@%p33 bra 	$L__BB0_61;
	ld.global.nc.u32 	%r743, [%rd12+160];
	xor.b32  	%r946, %r946, %r743;
	ld.global.nc.u32 	%r744, [%rd12+164];
	xor.b32  	%r1037, %r1037, %r744;
	ld.global.nc.u32 	%r745, [%rd12+168];
	xor.b32  	%r1036, %r1036, %r745;
	ld.global.nc.u32 	%r746, [%rd12+172];
	xor.b32  	%r1035, %r1035, %r746;
	ld.global.nc.u32 	%r747, [%rd12+176];
	xor.b32  	%r942, %r942, %r747;
$L__BB0_61:
	and.b32  	%r749, %r683, 512;
	setp.eq.s32 	%p34, %r749, 0;
	@%p34 bra 	$L__BB0_63;
	ld.global.nc.u32 	%r750, [%rd12+180];
	xor.b32  	%r946, %r946, %r750;
	ld.global.nc.u32 	%r751, [%rd12+184];
	xor.b32  	%r1037, %r1037, %r751;
	ld.global.nc.u32 	%r752, [%rd12+188];
	xor.b32  	%r1036, %r1036, %r752;
	ld.global.nc.u32 	%r753, [%rd12+192];
	xor.b32  	%r1035, %r1035, %r753;
	ld.global.nc.u32 	%r754, [%rd12+196];
	xor.b32  	%r942, %r942, %r754;
$L__BB0_63:
	and.b32  	%r756, %r683, 1024;
	setp.eq.s32 	%p35, %r756, 0;
	@%p35 bra 	$L__BB0_65;
	ld.global.nc.u32 	%r757, [%rd12+200];
	xor.b32  	%r946, %r946, %r757;
	ld.global.nc.u32 	%r758, [%rd12+204];
	xor.b32  	%r1037, %r1037, %r758;
	ld.global.nc.u32 	%r759, [%rd12+208];
	xor.b32  	%r1036, %r1036, %r759;
	ld.global.nc.u32 	%r760, [%rd12+212];
	xor.b32  	%r1035, %r1035, %r760;
	ld.global.nc.u32 	%r761, [%rd12+216];
	xor.b32  	%r942, %r942, %r761;
$L__BB0_65:
	and.b32  	%r763, %r683, 2048;
	setp.eq.s32 	%p36, %r763, 0;
	@%p36 bra 	$L__BB0_67;
	ld.global.nc.u32 	%r764, [%rd12+220];
	xor.b32  	%r946, %r946, %r764;
	ld.global.nc.u32 	%r765, [%rd12+224];
	xor.b32  	%r1037, %r1037, %r765;
	ld.global.nc.u32 	%r766, [%rd12+228];
	xor.b32  	%r1036, %r1036, %r766;
	ld.global.nc.u32 	%r767, [%rd12+232];
	xor.b32  	%r1035, %r1035, %r767;
	ld.global.nc.u32 	%r768, [%rd12+236];
	xor.b32  	%r942, %r942, %r768;
$L__BB0_67:
	and.b32  	%r770, %r683, 4096;
	setp.eq.s32 	%p37, %r770, 0;
	@%p37 bra 	$L__BB0_69;
	ld.global.nc.u32 	%r771, [%rd12+240];
	xor.b32  	%r946, %r946, %r771;
	ld.global.nc.u32 	%r772, [%rd12+244];
	xor.b32  	%r1037, %r1037, %r772;
	ld.global.nc.u32 	%r773, [%rd12+248];
	xor.b32  	%r1036, %r1036, %r773;
	ld.global.nc.u32 	%r774, [%rd12+252];
	xor.b32  	%r1035, %r1035, %r774;
	ld.global.nc.u32 	%r775, [%rd12+256];
	xor.b32  	%r942, %r942, %r775;
$L__BB0_69:
	and.b32  	%r777, %r683, 8192;
	setp.eq.s32 	%p38, %r777, 0;
	@%p38 bra 	$L__BB0_71;
	ld.global.nc.u32 	%r778, [%rd12+260];
	xor.b32  	%r946, %r946, %r778;
	ld.global.nc.u32 	%r779, [%rd12+264];
	xor.b32  	%r1037, %r1037, %r779;
	ld.global.nc.u32 	%r780, [%rd12+268];
	xor.b32  	%r1036, %r1036, %r780;
	ld.global.nc.u32 	%r781, [%rd12+272];
	xor.b32  	%r1035, %r1035, %r781;
	ld.global.nc.u32 	%r782, [%rd12+276];
	xor.b32  	%r942, %r942, %r782;
$L__BB0_71:
	and.b32  	%r784, %r683, 16384;
	setp.eq.s32 	%p39, %r784, 0;
	@%p39 bra 	$L__BB0_73;
	ld.global.nc.u32 	%r785, [%rd12+280];
	xor.b32  	%r946, %r946, %r785;
	ld.global.nc.u32 	%r786, [%rd12+284];
	xor.b32  	%r1037, %r1037, %r786;
	ld.global.nc.u32 	%r787, [%rd12+288];
	xor.b32  	%r1036, %r1036, %r787;
	ld.global.nc.u32 	%r788, [%rd12+292];
	xor.b32  	%r1035, %r1035, %r788;
	ld.global.nc.u32 	%r789, [%rd12+296];
	xor.b32  	%r942, %r942, %r789;
$L__BB0_73:
	and.b32  	%r791, %r683, 32768;
	setp.eq.s32 	%p40, %r791, 0;
	@%p40 bra 	$L__BB0_75;
	ld.global.nc.u32 	%r792, [%rd12+300];
	xor.b32  	%r946, %r946, %r792;
	ld.global.nc.u32 	%r793, [%rd12+304];
	xor.b32  	%r1037, %r1037, %r793;
	ld.global.nc.u32 	%r794, [%rd12+308];
	xor.b32  	%r1036, %r1036, %r794;
	ld.global.nc.u32 	%r795, [%rd12+312];
	xor.b32  	%r1035, %r1035, %r795;
	ld.global.nc.u32 	%r796, [%rd12+316];
	xor.b32  	%r942, %r942, %r796;
$L__BB0_75:
	add.s32 	%r1033, %r1033, 16;
	setp.ne.s32 	%p41, %r1033, 32;
	@%p41 bra 	$L__BB0_43;
	mad.lo.s32 	%r797, %r1027, -31, %r191;
	add.s32 	%r1027, %r797, 1;
	setp.ne.s32 	%p42, %r1027, 5;
	@%p42 bra 	$L__BB0_42;
	st.local.u32 	[%rd6+4], %r946;
	st.local.v2.u32 	[%rd6+8], {%r1037, %r1036};
	st.local.v2.u32 	[%rd6+16], {%r1035, %r942};
	setp.ne.s64 	%p43, %rd9, 3;
	@%p43 bra 	$L__BB0_115;
	mov.b32 	%r942, 0;
	mov.u32 	%r1127, %r942;
	mov.u32 	%r1128, %r942;
	mov.u32 	%r1129, %r942;
	mov.u32 	%r946, %r942;
	mov.u32 	%r1119, %r942;
$L__BB0_79:
	mul.wide.u32 	%rd42, %r1119, 4;
	add.s64 	%rd43, %rd6, %rd42;
	ld.local.u32 	%r366, [%rd43+4];
	shl.b32 	%r367, %r1119, 5;
	mov.b32 	%r1125, 0;
$L__BB0_80:
	.pragma "nounroll";
	shr.u32 	%r800, %r366, %r1125;
	and.b32  	%r801, %r800, 1;
	setp.eq.b32 	%p44, %r801, 1;
	not.pred 	%p45, %p44;
	add.s32 	%r802, %r367, %r1125;
	mul.lo.s32 	%r803, %r802, 5;
	mul.wide.u32 	%rd44, %r803, 4;
	add.s64 	%rd13, %rd10, %rd44;
	@%p45 bra 	$L__BB0_82;
	ld.global.nc.u32 	%r804, [%rd13];
	xor.b32  	%r946, %r946, %r804;
	ld.global.nc.u32 	%r805, [%rd13+4];
	xor.b32  	%r1129, %r1129, %r805;
	ld.global.nc.u32 	%r806, [%rd13+8];
	xor.b32  	%r1128, %r1128, %r806;
	ld.global.nc.u32 	%r807, [%rd13+12];
	xor.b32  	%r1127, %r1127, %r807;
	ld.global.nc.u32 	%r808, [%rd13+16];
	xor.b32  	%r942, %r942, %r808;
$L__BB0_82:
	and.b32  	%r810, %r800, 2;
	setp.eq.s32 	%p46, %r810, 0;
	@%p46 bra 	$L__BB0_84;
	ld.global.nc.u32 	%r811, [%rd13+20];
	xor.b32  	%r946, %r946, %r811;
	ld.global.nc.u32 	%r812, [%rd13+24];
	xor.b32  	%r1129, %r1129, %r812;
	ld.global.nc.u32 	%r813, [%rd13+28];
	xor.b32  	%r1128, %r1128, %r813;
	ld.global.nc.u32 	%r814, [%rd13+32];
	xor.b32  	%r1127, %r1127, %r814;
	ld.global.nc.u32 	%r815, [%rd13+36];
	xor.b32  	%r942, %r942, %r815;
$L__BB0_84:
	and.b32  	%r817, %r800, 4;
	setp.eq.s32 	%p47, %r817, 0;
	@%p47 bra 	$L__BB0_86;
	ld.global.nc.u32 	%r818, [%rd13+40];
	xor.b32  	%r946, %r946, %r818;
	ld.global.nc.u32 	%r819, [%rd13+44];
	xor.b32  	%r1129, %r1129, %r819;
	ld.global.nc.u32 	%r820, [%rd13+48];
	xor.b32  	%r1128, %r1128, %r820;
	ld.global.nc.u32 	%r821, [%rd13+52];
	xor.b32  	%r1127, %r1127, %r821;
	ld.global.nc.u32 	%r822, [%rd13+56];
	xor.b32  	%r942, %r942, %r822;
$L__BB0_86:
	and.b32  	%r824, %r800, 8;
	setp.eq.s32 	%p48, %r824, 0;
	@%p48 bra 	$L__BB0_88;
	ld.global.nc.u32 	%r825, [%rd13+60];
	xor.b32  	%r946, %r946, %r825;
	ld.global.nc.u32 	%r826, [%rd13+64];
	xor.b32  	%r1129, %r1129, %r826;
	ld.global.nc.u32 	%r827, [%rd13+68];
	xor.b32  	%r1128, %r1128, %r827;
	ld.global.nc.u32 	%r828, [%rd13+72];
	xor.b32  	%r1127, %r1127, %r828;
	ld.global.nc.u32 	%r829, [%rd13+76];
	xor.b32  	%r942, %r942, %r829;
$L__BB0_88:
	and.b32  	%r831, %r800, 16;
	setp.eq.s32 	%p49, %r831, 0;
	@%p49 bra 	$L__BB0_90;
	ld.global.nc.u32 	%r832, [%rd13+80];
	xor.b32  	%r946, %r946, %r832;
	ld.global.nc.u32 	%r833, [%rd13+84];
	xor.b32  	%r1129, %r1129, %r833;
	ld.global.nc.u32 	%r834, [%rd13+88];
	xor.b32  	%r1128, %r1128, %r834;
	ld.global.nc.u32 	%r835, [%rd13+92];
	xor.b32  	%r1127, %r1127, %r835;
	ld.global.nc.u32 	%r836, [%rd13+96];
	xor.b32  	%r942, %r942, %r836;
$L__BB0_90:
	and.b32  	%r838, %r800, 32;
	setp.eq.s32 	%p50, %r838, 0;
	@%p50 bra 	$L__BB0_92;
	ld.global.nc.u32 	%r839, [%rd13+100];
	xor.b32  	%r946, %r946, %r839;
	ld.global.nc.u32 	%r840, [%rd13+104];
	xor.b32  	%r1129, %r1129, %r840;
	ld.global.nc.u32 	%r841, [%rd13+108];
	xor.b32  	%r1128, %r1128, %r841;
	ld.global.nc.u32 	%r842, [%rd13+112];
	xor.b32  	%r1127, %r1127, %r842;
	ld.global.nc.u32 	%r843, [%rd13+116];
	xor.b32  	%r942, %r942, %r843;
$L__BB0_92:
	and.b32  	%r845, %r800, 64;
	setp.eq.s32 	%p51, %r845, 0;
	@%p51 bra 	$L__BB0_94;
	ld.global.nc.u32 	%r846, [%rd13+120];
	xor.b32  	%r946, %r946, %r846;
	ld.global.nc.u32 	%r847, [%rd13+124];
	xor.b32  	%r1129, %r1129, %r847;
	ld.global.nc.u32 	%r848, [%rd13+128];
	xor.b32  	%r1128, %r1128, %r848;
	ld.global.nc.u32 	%r849, [%rd13+132];
	xor.b32  	%r1127, %r1127, %r849;
	ld.global.nc.u32 	%r850, [%rd13+136];
	xor.b32  	%r942, %r942, %r850;
$L__BB0_94:
	and.b32  	%r852, %r800, 128;
	setp.eq.s32 	%p52, %r852, 0;
	@%p52 bra 	$L__BB0_96;
	ld.global.nc.u32 	%r853, [%rd13+140];
	xor.b32  	%r946, %r946, %r853;
	ld.global.nc.u32 	%r854, [%rd13+144];
	xor.b32  	%r1129, %r1129, %r854;
	ld.global.nc.u32 	%r855, [%rd13+148];
	xor.b32  	%r1128, %r1128, %r855;
	ld.global.nc.u32 	%r856, [%rd13+152];
	xor.b32  	%r1127, %r1127, %r856;
	ld.global.nc.u32 	%r857, [%rd13+156];
	xor.b32  	%r942, %r942, %r857;
$L__BB0_96:
	and.b32  	%r859, %r800, 256;
	setp.eq.s32 	%p53, %r859, 0;
	@%p53 bra 	$L__BB0_98;
	ld.global.nc.u32 	%r860, [%rd13+160];
	xor.b32  	%r946, %r946, %r860;
	ld.global.nc.u32 	%r861, [%rd13+164];
	xor.b32  	%r1129, %r1129, %r861;
	ld.global.nc.u32 	%r862, [%rd13+168];
	xor.b32  	%r1128, %r1128, %r862;
	ld.global.nc.u32 	%r863, [%rd13+172];
	xor.b32  	%r1127, %r1127, %r863;
	ld.global.nc.u32 	%r864, [%rd13+176];
	xor.b32  	%r942, %r942, %r864;
$L__BB0_98:
	and.b32  	%r866, %r800, 512;
	setp.eq.s32 	%p54, %r866, 0;
	@%p54 bra 	$L__BB0_100;
	ld.global.nc.u32 	%r867, [%rd13+180];
	xor.b32  	%r946, %r946, %r867;
	ld.global.nc.u32 	%r868, [%rd13+184];
	xor.b32  	%r1129, %r1129, %r868;
	ld.global.nc.u32 	%r869, [%rd13+188];
	xor.b32  	%r1128, %r1128, %r869;
	ld.global.nc.u32 	%r870, [%rd13+192];
	xor.b32  	%r1127, %r1127, %r870;
	ld.global.nc.u32 	%r871, [%rd13+196];
	xor.b32  	%r942, %r942, %r871;
$L__BB0_100:
	and.b32  	%r873, %r800, 1024;
	setp.eq.s32 	%p55, %r873, 0;
	@%p55 bra 	$L__BB0_102;
	ld.global.nc.u32 	%r874, [%rd13+200];
	xor.b32  	%r946, %r946, %r874;
	ld.global.nc.u32 	%r875, [%rd13+204];
	xor.b32  	%r1129, %r1129, %r875;
	ld.global.nc.u32 	%r876, [%rd13+208];
	xor.b32  	%r1128, %r1128, %r876;
	ld.global.nc.u32 	%r877, [%rd13+212];
	xor.b32  	%r1127, %r1127, %r877;
	ld.global.nc.u32 	%r878, [%rd13+216];
	xor.b32  	%r942, %r942, %r878;
$L__BB0_102:
	and.b32  	%r880, %r800, 2048;
	setp.eq.s32 	%p56, %r880, 0;
	@%p56 bra 	$L__BB0_104;
	ld.global.nc.u32 	%r881, [%rd13+220];
	xor.b32  	%r946, %r946, %r881;
	ld.global.nc.u32 	%r882, [%rd13+224];
	xor.b32  	%r1129, %r1129, %r882;
	ld.global.nc.u32 	%r883, [%rd13+228];
	xor.b32  	%r1128, %r1128, %r883;
	ld.global.nc.u32 	%r884, [%rd13+232];
	xor.b32  	%r1127, %r1127, %r884;
	ld.global.nc.u32 	%r885, [%rd13+236];
	xor.b32  	%r942, %r942, %r885;
$L__BB0_104:
	and.b32  	%r887, %r800, 4096;
	setp.eq.s32 	%p57, %r887, 0;
	@%p57 bra 	$L__BB0_106;
	ld.global.nc.u32 	%r888, [%rd13+240];
	xor.b32  	%r946, %r946, %r888;
	ld.global.nc.u32 	%r889, [%rd13+244];
	xor.b32  	%r1129, %r1129, %r889;
	ld.global.nc.u32 	%r890, [%rd13+248];
	xor.b32  	%r1128, %r1128, %r890;
	ld.global.nc.u32 	%r891, [%rd13+252];
	xor.b32  	%r1127, %r1127, %r891;
	ld.global.nc.u32 	%r892, [%rd13+256];
	xor.b32  	%r942, %r942, %r892;
$L__BB0_106:
	and.b32  	%r894, %r800, 8192;
	setp.eq.s32 	%p58, %r894, 0;
	@%p58 bra 	$L__BB0_108;
	ld.global.nc.u32 	%r895, [%rd13+260];
	xor.b32  	%r946, %r946, %r895;
	ld.global.nc.u32 	%r896, [%rd13+264];
	xor.b32  	%r1129, %r1129, %r896;
	ld.global.nc.u32 	%r897, [%rd13+268];
	xor.b32  	%r1128, %r1128, %r897;
	ld.global.nc.u32 	%r898, [%rd13+272];
	xor.b32  	%r1127, %r1127, %r898;
	ld.global.nc.u32 	%r899, [%rd13+276];
	xor.b32  	%r942, %r942, %r899;
$L__BB0_108:
	and.b32  	%r901, %r800, 16384;
	setp.eq.s32 	%p59, %r901, 0;
	@%p59 bra 	$L__BB0_110;
	ld.global.nc.u32 	%r902, [%rd13+280];
	xor.b32  	%r946, %r946, %r902;
	ld.global.nc.u32 	%r903, [%rd13+284];
	xor.b32  	%r1129, %r1129, %r903;
	ld.global.nc.u32 	%r904, [%rd13+288];
	xor.b32  	%r1128, %r1128, %r904;
	ld.global.nc.u32 	%r905, [%rd13+292];
	xor.b32  	%r1127, %r1127, %r905;
	ld.global.nc.u32 	%r906, [%rd13+296];
	xor.b32  	%r942, %r942, %r906;
$L__BB0_110:
	and.b32  	%r908, %r800, 32768;
	setp.eq.s32 	%p60, %r908, 0;
	@%p60 bra 	$L__BB0_112;
	ld.global.nc.u32 	%r909, [%rd13+300];
	xor.b32  	%r946, %r946, %r909;
	ld.global.nc.u32 	%r910, [%rd13+304];
	xor.b32  	%r1129, %r1129, %r910;
	ld.global.nc.u32 	%r911, [%rd13+308];
	xor.b32  	%r1128, %r1128, %r911;
	ld.global.nc.u32 	%r912, [%rd13+312];
	xor.b32  	%r1127, %r1127, %r912;
	ld.global.nc.u32 	%r913, [%rd13+316];
	xor.b32  	%r942, %r942, %r913;
$L__BB0_112:
	add.s32 	%r1125, %r1125, 16;
	setp.ne.s32 	%p61, %r1125, 32;
	@%p61 bra 	$L__BB0_80;
	mad.lo.s32 	%r914, %r1119, -31, %r367;
	add.s32 	%r1119, %r914, 1;
	setp.ne.s32 	%p62, %r1119, 5;
	@%p62 bra 	$L__BB0_79;
	st.local.u32 	[%rd6+4], %r946;
	st.local.v2.u32 	[%rd6+8], {%r1129, %r1128};
	st.local.v2.u32 	[%rd6+16], {%r1127, %r942};
$L__BB0_115:
	shr.u64 	%rd72, %rd8, 2;
	add.s32 	%r929, %r929, 1;
	setp.gt.u64 	%p63, %rd8, 3;
	@%p63 bra 	$L__BB0_3;
$L__BB0_116:
	ld.param.u64 	%rd69, [init_centroids_kernel_param_1];
	cvta.to.global.u64 	%rd15, %rd69;
	setp.ne.s32 	%p64, %r553, 0;
	@%p64 bra 	$L__BB0_119;
	setp.ne.s32 	%p74, %r1, 0;
	@%p74 bra 	$L__BB0_132;
	ld.param.u64 	%rd71, [init_centroids_kernel_param_7];
	shr.u32 	%r917, %r946, 2;
	xor.b32  	%r918, %r917, %r946;
	shl.b32 	%r919, %r942, 4;
	shl.b32 	%r920, %r918, 1;
	xor.b32  	%r921, %r920, %r919;
	xor.b32  	%r922, %r921, %r918;
	xor.b32  	%r923, %r922, %r942;
	add.s32 	%r924, %r2, %r923;
	add.s32 	%r925, %r924, -637770787;
	rem.u32 	%r926, %r925, %r552;
	mul.wide.s32 	%rd64, %r926, 4;
	add.s64 	%rd65, %rd5, %rd64;
	ld.global.nc.f32 	%f168, [%rd65];
	st.global.f32 	[%rd3], %f168;
	add.s64 	%rd66, %rd15, %rd64;
	ld.global.nc.f32 	%f169, [%rd66];
	st.global.f32 	[%rd2], %f169;
	add.s64 	%rd67, %rd4, %rd64;
	ld.global.nc.f32 	%f170, [%rd67];
	st.global.f32 	[%rd1], %f170;
	cvta.to.global.u64 	%rd68, %rd71;
	st.global.u32 	[%rd68], %r926;
	bra.uni 	$L__BB0_132;
$L__BB0_119:
	shl.b64 	%rd45, %rd7, 2;
	add.s64 	%rd46, %rd5, %rd45;
	ld.global.nc.f32 	%f1, [%rd46];
	add.s64 	%rd47, %rd15, %rd45;
	ld.global.nc.f32 	%f2, [%rd47];
	add.s64 	%rd48, %rd4, %rd45;
	ld.global.nc.f32 	%f3, [%rd48];
	setp.lt.s32 	%p65, %r553, 1;
	mov.f32 	%f178, 0f7F7FFFFF;
	@%p65 bra 	$L__BB0_131;
	and.b32  	%r541, %r553, 7;
	setp.lt.u32 	%p66, %r553, 8;
	mov.f32 	%f178, 0f7F7FFFFF;
	mov.b32 	%r1212, 0;
	@%p66 bra 	$L__BB0_123;
	and.b32  	%r1212, %r553, 2147483640;
	neg.s32 	%r1210, %r1212;
	add.s64 	%rd75, %rd3, 16;
	add.s64 	%rd74, %rd2, 16;
	add.s64 	%rd73, %rd1, 16;
	mov.f32 	%f178, 0f7F7FFFFF;
$L__BB0_122:
	.pragma "nounroll";
	ld.global.f32 	%f20, [%rd75+-16];
	ld.global.f32 	%f21, [%rd74+-16];
	ld.global.f32 	%f22, [%rd73+-16];
	sub.f32 	%f23, %f1, %f20;
	sub.f32 	%f24, %f2, %f21;
	sub.f32 	%f25, %f3, %f22;
	mul.f32 	%f26, %f24, %f24;
	fma.rn.f32 	%f27, %f23, %f23, %f26;
	fma.rn.f32 	%f28, %f25, %f25, %f27;
	min.f32 	%f29, %f178, %f28;
	ld.global.f32 	%f30, [%rd75+-12];
	ld.global.f32 	%f31, [%rd74+-12];
	ld.global.f32 	%f32, [%rd73+-12];
	sub.f32 	%f33, %f1, %f30;
	sub.f32 	%f34, %f2, %f31;
	sub.f32 	%f35, %f3, %f32;
	mul.f32 	%f36, %f34, %f34;
	fma.rn.f32 	%f37, %f33, %f33, %f36;
	fma.rn.f32 	%f38, %f35, %f35, %f37;
	min.f32 	%f39, %f29, %f38;
	ld.global.f32 	%f40, [%rd75+-8];
	ld.global.f32 	%f41, [%rd74+-8];
	ld.global.f32 	%f42, [%rd73+-8];
	sub.f32 	%f43, %f1, %f40;
	sub.f32 	%f44, %f2, %f41;
	sub.f32 	%f45, %f3, %f42;
	mul.f32 	%f46, %f44, %f44;
	fma.rn.f32 	%f47, %f43, %f43, %f46;
	fma.rn.f32 	%f48, %f45, %f45, %f47;
	min.f32 	%f49, %f39, %f48;
	ld.global.f32 	%f50, [%rd75+-4];
	ld.global.f32 	%f51, [%rd74+-4];
	ld.global.f32 	%f52, [%rd73+-4];
	sub.f32 	%f53, %f1, %f50;
	sub.f32 	%f54, %f2, %f51;
	sub.f32 	%f55, %f3, %f52;
	mul.f32 	%f56, %f54, %f54;
	fma.rn.f32 	%f57, %f53, %f53, %f56;
	fma.rn.f32 	%f58, %f55, %f55, %f57;
	min.f32 	%f59, %f49, %f58;
	ld.global.f32 	%f60, [%rd75];
	ld.global.f32 	%f61, [%rd74];
	ld.global.f32 	%f62, [%rd73];
	sub.f32 	%f63, %f1, %f60;
	sub.f32 	%f64, %f2, %f61;
	sub.f32 	%f65, %f3, %f62;
	mul.f32 	%f66, %f64, %f64;
	fma.rn.f32 	%f67, %f63, %f63, %f66;
	fma.rn.f32 	%f68, %f65, %f65, %f67;
	min.f32 	%f69, %f59, %f68;
	ld.global.f32 	%f70, [%rd75+4];
	ld.global.f32 	%f71, [%rd74+4];
	ld.global.f32 	%f72, [%rd73+4];
	sub.f32 	%f73, %f1, %f70;
	sub.f32 	%f74, %f2, %f71;
	sub.f32 	%f75, %f3, %f72;
	mul.f32 	%f76, %f74, %f74;
	fma.rn.f32 	%f77, %f73, %f73, %f76;
	fma.rn.f32 	%f78, %f75, %f75, %f77;
	min.f32 	%f79, %f69, %f78;
	ld.global.f32 	%f80, [%rd75+8];
	ld.global.f32 	%f81, [%rd74+8];
	ld.global.f32 	%f82, [%rd73+8];
	sub.f32 	%f83, %f1, %f80;
	sub.f32 	%f84, %f2, %f81;
	sub.f32 	%f85, %f3, %f82;
	mul.f32 	%f86, %f84, %f84;
	fma.rn.f32 	%f87, %f83, %f83, %f86;
	fma.rn.f32 	%f88, %f85, %f85, %f87;
	min.f32 	%f89, %f79, %f88;
	ld.global.f32 	%f90, [%rd75+12];
	ld.global.f32 	%f91, [%rd74+12];
	ld.global.f32 	%f92, [%rd73+12];
	sub.f32 	%f93, %f1, %f90;
	sub.f32 	%f94, %f2, %f91;
	sub.f32 	%f95, %f3, %f92;
	mul.f32 	%f96, %f94, %f94;
	fma.rn.f32 	%f97, %f93, %f93, %f96;
	fma.rn.f32 	%f98, %f95, %f95, %f97;
	min.f32 	%f178, %f89, %f98;
	add.s32 	%r1210, %r1210, 8;
	add.s64 	%rd75, %rd75, 32;
	add.s64 	%rd74, %rd74, 32;
	add.s64 	%rd73, %rd73, 32;
	setp.ne.s32 	%p67, %r1210, 0;
	@%p67 bra 	$L__BB0_122;
$L__BB0_123:
	setp.eq.s32 	%p68, %r541, 0;
	@%p68 bra 	$L__BB0_131;
	and.b32  	%r547, %r553, 3;
	setp.lt.u32 	%p69, %r541, 4;
	@%p69 bra 	$L__BB0_126;
	mul.wide.u32 	%rd49, %r1212, 4;
	add.s64 	%rd50, %rd3, %rd49;
	ld.global.f32 	%f100, [%rd50];
	add.s64 	%rd51, %rd2, %rd49;
	ld.global.f32 	%f101, [%rd51];
	add.s64 	%rd52, %rd1, %rd49;
	ld.global.f32 	%f102, [%rd52];
	sub.f32 	%f103, %f1, %f100;
	sub.f32 	%f104, %f2, %f101;
	sub.f32 	%f105, %f3, %f102;
	mul.f32 	%f106, %f104, %f104;
	fma.rn.f32 	%f107, %f103, %f103, %f106;
	fma.rn.f32 	%f108, %f105, %f105, %f107;
	min.f32 	%f109, %f178, %f108;
	ld.global.f32 	%f110, [%rd50+4];
	ld.global.f32 	%f111, [%rd51+4];
	ld.global.f32 	%f112, [%rd52+4];
	sub.f32 	%f113, %f1, %f110;
	sub.f32 	%f114, %f2, %f111;
	sub.f32 	%f115, %f3, %f112;
	mul.f32 	%f116, %f114, %f114;
	fma.rn.f32 	%f117, %f113, %f113, %f116;
	fma.rn.f32 	%f118, %f115, %f115, %f117;
	min.f32 	%f119, %f109, %f118;
	ld.global.f32 	%f120, [%rd50+8];
	ld.global.f32 	%f121, [%rd51+8];
	ld.global.f32 	%f122, [%rd52+8];
	sub.f32 	%f123, %f1, %f120;
	sub.f32 	%f124, %f2, %f121;
	sub.f32 	%f125, %f3, %f122;
	mul.f32 	%f126, %f124, %f124;
	fma.rn.f32 	%f127, %f123, %f123, %f126;
	fma.rn.f32 	%f128, %f125, %f125, %f127;
	min.f32 	%f129, %f119, %f128;
	ld.global.f32 	%f130, [%rd50+12];
	ld.global.f32 	%f131, [%rd51+12];
	ld.global.f32 	%f132, [%rd52+12];
	sub.f32 	%f133, %f1, %f130;
	sub.f32 	%f134, %f2, %f131;
	sub.f32 	%f135, %f3, %f132;
	mul.f32 	%f136, %f134, %f134;
	fma.rn.f32 	%f137, %f133, %f133, %f136;
	fma.rn.f32 	%f138, %f135, %f135, %f137;
	min.f32 	%f178, %f129, %f138;
	add.s32 	%r1212, %r1212, 4;
$L__BB0_126:
	setp.eq.s32 	%p70, %r547, 0;
	@%p70 bra 	$L__BB0_131;
	setp.eq.s32 	%p71, %r547, 1;
	@%p71 bra 	$L__BB0_129;
	mul.wide.u32 	%rd53, %r1212, 4;
	add.s64 	%rd54, %rd3, %rd53;
	ld.global.f32 	%f140, [%rd54];
	add.s64 	%rd55, %rd2, %rd53;
	ld.global.f32 	%f141, [%rd55];
	add.s64 	%rd56, %rd1, %rd53;
	ld.global.f32 	%f142, [%rd56];
	sub.f32 	%f143, %f1, %f140;
	sub.f32 	%f144, %f2, %f141;
	sub.f32 	%f145, %f3, %f142;
	mul.f32 	%f146, %f144, %f144;
	fma.rn.f32 	%f147, %f143, %f143, %f146;
	fma.rn.f32 	%f148, %f145, %f145, %f147;
	min.f32 	%f149, %f178, %f148;
	ld.global.f32 	%f150, [%rd54+4];
	ld.global.f32 	%f151, [%rd55+4];
	ld.global.f32 	%f152, [%rd56+4];
	sub.f32 	%f153, %f1, %f150;
	sub.f32 	%f154, %f2, %f151;
	sub.f32 	%f155, %f3, %f152;
	mul.f32 	%f156, %f154, %f154;
	fma.rn.f32 	%f157, %f153, %f153, %f156;
	fma.rn.f32 	%f158, %f155, %f155, %f157;
	min.f32 	%f178, %f149, %f158;
	add.s32 	%r1212, %r1212, 2;
$L__BB0_129:
	and.b32  	%r916, %r553, 1;
	setp.eq.b32 	%p72, %r916, 1;
	not.pred 	%p73, %p72;
	@%p73 bra 	$L__BB0_131;
	mul.wide.u32 	%rd57, %r1212, 4;
	add.s64 	%rd58, %rd3, %rd57;
	ld.global.f32 	%f159, [%rd58];
	add.s64 	%rd59, %rd2, %rd57;
	ld.global.f32 	%f160, [%rd59];
	add.s64 	%rd60, %rd1, %rd57;
	ld.global.f32 	%f161, [%rd60];
	sub.f32 	%f162, %f1, %f159;
	sub.f32 	%f163, %f2, %f160;
	sub.f32 	%f164, %f3, %f161;
	mul.f32 	%f165, %f163, %f163;
	fma.rn.f32 	%f166, %f162, %f162, %f165;
	fma.rn.f32 	%f167, %f164, %f164, %f166;
	min.f32 	%f178, %f178, %f167;
$L__BB0_131:
	ld.param.u64 	%rd70, [init_centroids_kernel_param_6];
	cvta.to.global.u64 	%rd61, %rd70;
	add.s64 	%rd63, %rd61, %rd45;
	st.global.f32 	[%rd63], %f178;
$L__BB0_132:
	ret;

}
	// .globl	compute_total_weight_kernel
.visible .entry compute_total_weight_kernel(
	.param .u64 .ptr .align 1 compute_total_weight_kernel_param_0,
	.param .u64 .ptr .align 1 compute_total_weight_kernel_param_1,
	.param .u32 compute_total_weight_kernel_param_2
)
{
	.reg .pred 	%p<6>;
	.reg .b32 	%r<14>;
	.reg .b32 	%f<10>;
	.reg .b64 	%rd<7>;

	ld.param.u64 	%rd1, [compute_total_weight_kernel_param_0];
	ld.param.u64 	%rd2, [compute_total_weight_kernel_param_1];
	ld.param.u32 	%r7, [compute_total_weight_kernel_param_2];
	mov.u32 	%r1, %tid.x;
	mov.u32 	%r8, %ctaid.x;
	mov.u32 	%r13, %ntid.x;
	mad.lo.s32 	%r3, %r8, %r13, %r1;
	setp.ge.s32 	%p1, %r3, %r7;
	mov.f32 	%f9, 0f00000000;
	@%p1 bra 	$L__BB1_2;
	cvta.to.global.u64 	%rd3, %rd1;
	mul.wide.s32 	%rd4, %r3, 4;
	add.s64 	%rd5, %rd3, %rd4;
	ld.global.nc.f32 	%f9, [%rd5];
$L__BB1_2:
	shl.b32 	%r9, %r1, 2;
	mov.u32 	%r10, sdata;
	add.s32 	%r4, %r10, %r9;
	st.shared.f32 	[%r4], %f9;
	bar.sync 	0;
	setp.lt.u32 	%p2, %r13, 2;
	@%p2 bra 	$L__BB1_6;
$L__BB1_3:
	shr.u32 	%r6, %r13, 1;
	setp.ge.u32 	%p3, %r1, %r6;
	@%p3 bra 	$L__BB1_5;
	shl.b32 	%r11, %r6, 2;
	add.s32 	%r12, %r4, %r11;
	ld.shared.f32 	%f4, [%r12];
	ld.shared.f32 	%f5, [%r4];
	add.f32 	%f6, %f4, %f5;
	st.shared.f32 	[%r4], %f6;
$L__BB1_5:
	bar.sync 	0;
	setp.gt.u32 	%p4, %r13, 3;
	mov.u32 	%r13, %r6;
	@%p4 bra 	$L__BB1_3;
$L__BB1_6:
	setp.ne.s32 	%p5, %r1, 0;
	@%p5 bra 	$L__BB1_8;
	ld.shared.f32 	%f7, [sdata];
	cvta.to.global.u64 	%rd6, %rd2;
	atom.global.add.f32 	%f8, [%rd6], %f7;
$L__BB1_8:
	ret;

}
	// .globl	select_weighted_centroid_kernel
.visible .entry select_weighted_centroid_kernel(
	.param .u64 .ptr .align 1 select_weighted_centroid_kernel_param_0,
	.param .u64 .ptr .align 1 select_weighted_centroid_kernel_param_1,
	.param .u64 .ptr .align 1 select_weighted_centroid_kernel_param_2,
	.param .u64 .ptr .align 1 select_weighted_centroid_kernel_param_3,
	.param .u64 .ptr .align 1 select_weighted_centroid_kernel_param_4,
	.param .u64 .ptr .align 1 select_weighted_centroid_kernel_param_5,
	.param .u64 .ptr .align 1 select_weighted_centroid_kernel_param_6,
	.param .u64 .ptr .align 1 select_weighted_centroid_kernel_param_7,
	.param .f32 select_weighted_centroid_kernel_param_8,
	.param .f32 select_weighted_centroid_kernel_param_9,
	.param .u32 select_weighted_centroid_kernel_param_10,
	.param .u32 select_weighted_centroid_kernel_param_11
)
{
	.reg .pred 	%p<5>;
	.reg .b32 	%r<10>;
	.reg .b32 	%f<12>;
	.reg .b64 	%rd<28>;

	ld.param.u64 	%rd2, [select_weighted_centroid_kernel_param_0];
	ld.param.u64 	%rd3, [select_weighted_centroid_kernel_param_1];
	ld.param.u64 	%rd4, [select_weighted_centroid_kernel_param_2];
	ld.param.u64 	%rd5, [select_weighted_centroid_kernel_param_3];
	ld.param.u64 	%rd6, [select_weighted_centroid_kernel_param_4];
	ld.param.u64 	%rd7, [select_weighted_centroid_kernel_param_5];
	ld.param.u64 	%rd8, [select_weighted_centroid_kernel_param_6];
	ld.param.u64 	%rd9, [select_weighted_centroid_kernel_param_7];
	ld.param.f32 	%f4, [select_weighted_centroid_kernel_param_8];
	ld.param.f32 	%f5, [select_weighted_centroid_kernel_param_9];
	ld.param.u32 	%r3, [select_weighted_centroid_kernel_param_10];
	ld.param.u32 	%r4, [select_weighted_centroid_kernel_param_11];
	mul.f32 	%f1, %f4, %f5;
	setp.lt.s32 	%p1, %r4, 1;
	@%p1 bra 	$L__BB2_6;
	cvta.to.global.u64 	%rd1, %rd5;
	mov.f32 	%f11, 0f00000000;
	mov.b32 	%r9, 0;
$L__BB2_2:
	mul.wide.u32 	%rd10, %r9, 4;
	add.s64 	%rd11, %rd1, %rd10;
	ld.global.nc.f32 	%f7, [%rd11];
	add.f32 	%f11, %f11, %f7;
	setp.ltu.f32 	%p2, %f11, %f1;
	@%p2 bra 	$L__BB2_5;
	mov.u32 	%r6, %tid.x;
	mov.u32 	%r7, %ctaid.x;
	or.b32  	%r8, %r6, %r7;
	setp.ne.s32 	%p3, %r8, 0;
	@%p3 bra 	$L__BB2_6;
	cvta.to.global.u64 	%rd12, %rd2;
	add.s64 	%rd14, %rd12, %rd10;
	ld.global.nc.f32 	%f8, [%rd14];
	cvta.to.global.u64 	%rd15, %rd6;
	mul.wide.s32 	%rd16, %r3, 4;
	add.s64 	%rd17, %rd15, %rd16;
	st.global.f32 	[%rd17], %f8;
	cvta.to.global.u64 	%rd18, %rd3;
	add.s64 	%rd19, %rd18, %rd10;
	ld.global.nc.f32 	%f9, [%rd19];
	cvta.to.global.u64 	%rd20, %rd7;
	add.s64 	%rd21, %rd20, %rd16;
	st.global.f32 	[%rd21], %f9;
	cvta.to.global.u64 	%rd22, %rd4;
	add.s64 	%rd23, %rd22, %rd10;
	ld.global.nc.f32 	%f10, [%rd23];
	cvta.to.global.u64 	%rd24, %rd8;
	add.s64 	%rd25, %rd24, %rd16;
	st.global.f32 	[%rd25], %f10;
	cvta.to.global.u64 	%rd26, %rd9;
	add.s64 	%rd27, %rd26, %rd16;
	st.global.u32 	[%rd27], %r9;
	bra.uni 	$L__BB2_6;
$L__BB2_5:
	add.s32 	%r9, %r9, 1;
	setp.ne.s32 	%p4, %r9, %r4;
	@%p4 bra 	$L__BB2_2;
$L__BB2_6:
	ret;

}
	// .globl	assign_clusters_kernel
.visible .entry assign_clusters_kernel(
	.param .u64 .ptr .align 1 assign_clusters_kernel_param_0,
	.param .u64 .ptr .align 1 assign_clusters_kernel_param_1,
	.param .u64 .ptr .align 1 assign_clusters_kernel_param_2,
	.param .u64 .ptr .align 1 assign_clusters_kernel_param_3,
	.param .u64 .ptr .align 1 assign_clusters_kernel_param_4,
	.param .u64 .ptr .align 1 assign_clusters_kernel_param_5,
	.param .u64 .ptr .align 1 assign_clusters_kernel_param_6,
	.param .u64 .ptr .align 1 assign_clusters_kernel_param_7,
	.param .u32 assign_clusters_kernel_param_8,
	.param .u32 assign_clusters_kernel_param_9
)
{
	.reg .pred 	%p<24>;
	.reg .b32 	%r<67>;
	.reg .b32 	%f<189>;
	.reg .b64 	%rd<49>;

	ld.param.u64 	%rd22, [assign_clusters_kernel_param_0];
	ld.param.u64 	%rd23, [assign_clusters_kernel_param_1];
	ld.param.u64 	%rd24, [assign_clusters_kernel_param_2];
	ld.param.u64 	%rd27, [assign_clusters_kernel_param_3];
	ld.param.u64 	%rd28, [assign_clusters_kernel_param_4];
	ld.param.u64 	%rd29, [assign_clusters_kernel_param_5];
	ld.param.u64 	%rd25, [assign_clusters_kernel_param_6];
	ld.param.u64 	%rd26, [assign_clusters_kernel_param_7];
	ld.param.u32 	%r20, [assign_clusters_kernel_param_8];
	ld.param.u32 	%r19, [assign_clusters_kernel_param_9];
	cvta.to.global.u64 	%rd1, %rd29;
	cvta.to.global.u64 	%rd2, %rd28;
	cvta.to.global.u64 	%rd3, %rd27;
	mov.u32 	%r21, %ctaid.x;
	mov.u32 	%r22, %ntid.x;
	mov.u32 	%r23, %tid.x;
	mad.lo.s32 	%r1, %r21, %r22, %r23;
	setp.ge.s32 	%p1, %r1, %r20;
	@%p1 bra 	$L__BB3_9;
	cvta.to.global.u64 	%rd30, %rd22;
	cvta.to.global.u64 	%rd31, %rd23;
	cvta.to.global.u64 	%rd32, %rd24;
	mul.wide.s32 	%rd33, %r1, 4;
	add.s64 	%rd34, %rd30, %rd33;
	ld.global.nc.f32 	%f1, [%rd34];
	add.s64 	%rd35, %rd31, %rd33;
	ld.global.nc.f32 	%f2, [%rd35];
	add.s64 	%rd36, %rd32, %rd33;
	ld.global.nc.f32 	%f3, [%rd36];
	setp.lt.s32 	%p2, %r19, 1;
	mov.b32 	%r66, 0;
	mov.f32 	%f188, 0f7F7FFFFF;
	@%p2 bra 	$L__BB3_8;
	and.b32  	%r2, %r19, 15;
	setp.lt.u32 	%p3, %r19, 16;
	mov.f32 	%f188, 0f7F7FFFFF;
	mov.b32 	%r64, 0;
	mov.u32 	%r66, %r64;
	@%p3 bra 	$L__BB3_5;
	and.b32  	%r64, %r19, 2147483632;
	add.s64 	%rd45, %rd3, 32;
	add.s64 	%rd44, %rd2, 32;
	add.s64 	%rd43, %rd1, 32;
	mov.f32 	%f188, 0f7F7FFFFF;
	mov.b32 	%r58, 0;
	mov.u32 	%r66, %r58;
$L__BB3_4:
	.pragma "nounroll";
	ld.global.nc.f32 	%f15, [%rd45+-32];
	ld.global.nc.f32 	%f16, [%rd44+-32];
	ld.global.nc.f32 	%f17, [%rd43+-32];
	sub.f32 	%f18, %f1, %f15;
	sub.f32 	%f19, %f2, %f16;
	sub.f32 	%f20, %f3, %f17;
	mul.f32 	%f21, %f19, %f19;
	fma.rn.f32 	%f22, %f18, %f18, %f21;
	fma.rn.f32 	%f23, %f20, %f20, %f22;
	setp.lt.f32 	%p4, %f23, %f188;
	selp.f32 	%f24, %f23, %f188, %p4;
	selp.b32 	%r28, %r58, %r66, %p4;
	ld.global.nc.f32 	%f25, [%rd45+-28];
	ld.global.nc.f32 	%f26, [%rd44+-28];
	ld.global.nc.f32 	%f27, [%rd43+-28];
	sub.f32 	%f28, %f1, %f25;
	sub.f32 	%f29, %f2, %f26;
	sub.f32 	%f30, %f3, %f27;
	mul.f32 	%f31, %f29, %f29;
	fma.rn.f32 	%f32, %f28, %f28, %f31;
	fma.rn.f32 	%f33, %f30, %f30, %f32;
	setp.lt.f32 	%p5, %f33, %f24;
	selp.f32 	%f34, %f33, %f24, %p5;
	add.s32 	%r29, %r58, 1;
	selp.b32 	%r30, %r29, %r28, %p5;
	ld.global.nc.f32 	%f35, [%rd45+-24];
	ld.global.nc.f32 	%f36, [%rd44+-24];
	ld.global.nc.f32 	%f37, [%rd43+-24];
	sub.f32 	%f38, %f1, %f35;
	sub.f32 	%f39, %f2, %f36;
	sub.f32 	%f40, %f3, %f37;
	mul.f32 	%f41, %f39, %f39;
	fma.rn.f32 	%f42, %f38, %f38, %f41;
	fma.rn.f32 	%f43, %f40, %f40, %f42;
	setp.lt.f32 	%p6, %f43, %f34;
	selp.f32 	%f44, %f43, %f34, %p6;
	add.s32 	%r31, %r58, 2;
	selp.b32 	%r32, %r31, %r30, %p6;
	ld.global.nc.f32 	%f45, [%rd45+-20];
	ld.global.nc.f32 	%f46, [%rd44+-20];
	ld.global.nc.f32 	%f47, [%rd43+-20];
	sub.f32 	%f48, %f1, %f45;
	sub.f32 	%f49, %f2, %f46;
	sub.f32 	%f50, %f3, %f47;
	mul.f32 	%f51, %f49, %f49;
	fma.rn.f32 	%f52, %f48, %f48, %f51;
	fma.rn.f32 	%f53, %f50, %f50, %f52;
	setp.lt.f32 	%p7, %f53, %f44;
	selp.f32 	%f54, %f53, %f44, %p7;
	add.s32 	%r33, %r58, 3;
	selp.b32 	%r34, %r33, %r32, %p7;
	ld.global.nc.f32 	%f55, [%rd45+-16];
	ld.global.nc.f32 	%f56, [%rd44+-16];
	ld.global.nc.f32 	%f57, [%rd43+-16];
	sub.f32 	%f58, %f1, %f55;
	sub.f32 	%f59, %f2, %f56;
	sub.f32 	%f60, %f3, %f57;
	mul.f32 	%f61, %f59, %f59;
	fma.rn.f32 	%f62, %f58, %f58, %f61;
	fma.rn.f32 	%f63, %f60, %f60, %f62;
	setp.lt.f32 	%p8, %f63, %f54;
	selp.f32 	%f64, %f63, %f54, %p8;
	add.s32 	%r35, %r58, 4;
	selp.b32 	%r36, %r35, %r34, %p8;
	ld.global.nc.f32 	%f65, [%rd45+-12];
	ld.global.nc.f32 	%f66, [%rd44+-12];
	ld.global.nc.f32 	%f67, [%rd43+-12];
	sub.f32 	%f68, %f1, %f65;
	sub.f32 	%f69, %f2, %f66;
	sub.f32 	%f70, %f3, %f67;
	mul.f32 	%f71, %f69, %f69;
	fma.rn.f32 	%f72, %f68, %f68, %f71;
	fma.rn.f32 	%f73, %f70, %f70, %f72;
	setp.lt.f32 	%p9, %f73, %f64;
	selp.f32 	%f74, %f73, %f64, %p9;
	add.s32 	%r37, %r58, 5;
	selp.b32 	%r38, %r37, %r36, %p9;
	ld.global.nc.f32 	%f75, [%rd45+-8];
	ld.global.nc.f32 	%f76, [%rd44+-8];
	ld.global.nc.f32 	%f77, [%rd43+-8];
	sub.f32 	%f78, %f1, %f75;
	sub.f32 	%f79, %f2, %f76;
	sub.f32 	%f80, %f3, %f77;
	mul.f32 	%f81, %f79, %f79;
	fma.rn.f32 	%f82, %f78, %f78, %f81;
	fma.rn.f32 	%f83, %f80, %f80, %f82;
	setp.lt.f32 	%p10, %f83, %f74;
	selp.f32 	%f84, %f83, %f74, %p10;
	add.s32 	%r39, %r58, 6;
	selp.b32 	%r40, %r39, %r38, %p10;
	ld.global.nc.f32 	%f85, [%rd45+-4];
	ld.global.nc.f32 	%f86, [%rd44+-4];
	ld.global.nc.f32 	%f87, [%rd43+-4];
	sub.f32 	%f88, %f1, %f85;
	sub.f32 	%f89, %f2, %f86;
	sub.f32 	%f90, %f3, %f87;
	mul.f32 	%f91, %f89, %f89;
	fma.rn.f32 	%f92, %f88, %f88, %f91;
	fma.rn.f32 	%f93, %f90, %f90, %f92;
	setp.lt.f32 	%p11, %f93, %f84;
	selp.f32 	%f94, %f93, %f84, %p11;
	add.s32 	%r41, %r58, 7;
	selp.b32 	%r42, %r41, %r40, %p11;
	ld.global.nc.f32 	%f95, [%rd45];
	ld.global.nc.f32 	%f96, [%rd44];
	ld.global.nc.f32 	%f97, [%rd43];
	sub.f32 	%f98, %f1, %f95;
	sub.f32 	%f99, %f2, %f96;
	sub.f32 	%f100, %f3, %f97;
	mul.f32 	%f101, %f99, %f99;
	fma.rn.f32 	%f102, %f98, %f98, %f101;
	fma.rn.f32 	%f103, %f100, %f100, %f102;
	setp.lt.f32 	%p12, %f103, %f94;
	selp.f32 	%f104, %f103, %f94, %p12;
	add.s32 	%r43, %r58, 8;
	selp.b32 	%r44, %r43, %r42, %p12;
	ld.global.nc.f32 	%f105, [%rd45+4];
	ld.global.nc.f32 	%f106, [%rd44+4];
	ld.global.nc.f32 	%f107, [%rd43+4];
	sub.f32 	%f108, %f1, %f105;
	sub.f32 	%f109, %f2, %f106;
	sub.f32 	%f110, %f3, %f107;
	mul.f32 	%f111, %f109, %f109;
	fma.rn.f32 	%f112, %f108, %f108, %f111;
	fma.rn.f32 	%f113, %f110, %f110, %f112;
	setp.lt.f32 	%p13, %f113, %f104;
	selp.f32 	%f114, %f113, %f104, %p13;
	add.s32 	%r45, %r58, 9;
	selp.b32 	%r46, %r45, %r44, %p13;
	ld.global.nc.f32 	%f115, [%rd45+8];
	ld.global.nc.f32 	%f116, [%rd44+8];
	ld.global.nc.f32 	%f117, [%rd43+8];
	sub.f32 	%f118, %f1, %f115;
	sub.f32 	%f119, %f2, %f116;
	sub.f32 	%f120, %f3, %f117;
	mul.f32 	%f121, %f119, %f119;
	fma.rn.f32 	%f122, %f118, %f118, %f121;
	fma.rn.f32 	%f123, %f120, %f120, %f122;
	setp.lt.f32 	%p14, %f123, %f114;
	selp.f32 	%f124, %f123, %f114, %p14;
	add.s32 	%r47, %r58, 10;
	selp.b32 	%r48, %r47, %r46, %p14;
	ld.global.nc.f32 	%f125, [%rd45+12];
	ld.global.nc.f32 	%f126, [%rd44+12];
	ld.global.nc.f32 	%f127, [%rd43+12];
	sub.f32 	%f128, %f1, %f125;
	sub.f32 	%f129, %f2, %f126;
	sub.f32 	%f130, %f3, %f127;
	mul.f32 	%f131, %f129, %f129;
	fma.rn.f32 	%f132, %f128, %f128, %f131;
	fma.rn.f32 	%f133, %f130, %f130, %f132;
	setp.lt.f32 	%p15, %f133, %f124;
	selp.f32 	%f134, %f133, %f124, %p15;
	add.s32 	%r49, %r58, 11;
	selp.b32 	%r50, %r49, %r48, %p15;
	ld.global.nc.f32 	%f135, [%rd45+16];
	ld.global.nc.f32 	%f136, [%rd44+16];
	ld.global.nc.f32 	%f137, [%rd43+16];
	sub.f32 	%f138, %f1, %f135;
	sub.f32 	%f139, %f2, %f136;
	sub.f32 	%f140, %f3, %f137;
	mul.f32 	%f141, %f139, %f139;
	fma.rn.f32 	%f142, %f138, %f138, %f141;
	fma.rn.f32 	%f143, %f140, %f140, %f142;
	setp.lt.f32 	%p16, %f143, %f134;
	selp.f32 	%f144, %f143, %f134, %p16;
	add.s32 	%r51, %r58, 12;
	selp.b32 	%r52, %r51, %r50, %p16;
	ld.global.nc.f32 	%f145, [%rd45+20];
	ld.global.nc.f32 	%f146, [%rd44+20];
	ld.global.nc.f32 	%f147, [%rd43+20];
	sub.f32 	%f148, %f1, %f145;
	sub.f32 	%f149, %f2, %f146;
	sub.f32 	%f150, %f3, %f147;
	mul.f32 	%f151, %f149, %f149;
	fma.rn.f32 	%f152, %f148, %f148, %f151;
	fma.rn.f32 	%f153, %f150, %f150, %f152;
	setp.lt.f32 	%p17, %f153, %f144;
	selp.f32 	%f154, %f153, %f144, %p17;
	add.s32 	%r53, %r58, 13;
	selp.b32 	%r54, %r53, %r52, %p17;
	ld.global.nc.f32 	%f155, [%rd45+24];
	ld.global.nc.f32 	%f156, [%rd44+24];
	ld.global.nc.f32 	%f157, [%rd43+24];
	sub.f32 	%f158, %f1, %f155;
	sub.f32 	%f159, %f2, %f156;
	sub.f32 	%f160, %f3, %f157;
	mul.f32 	%f161, %f159, %f159;
	fma.rn.f32 	%f162, %f158, %f158, %f161;
	fma.rn.f32 	%f163, %f160, %f160, %f162;
	setp.lt.f32 	%p18, %f163, %f154;
	selp.f32 	%f164, %f163, %f154, %p18;
	add.s32 	%r55, %r58, 14;
	selp.b32 	%r56, %r55, %r54, %p18;
	ld.global.nc.f32 	%f165, [%rd45+28];
	ld.global.nc.f32 	%f166, [%rd44+28];
	ld.global.nc.f32 	%f167, [%rd43+28];
	sub.f32 	%f168, %f1, %f165;
	sub.f32 	%f169, %f2, %f166;
	sub.f32 	%f170, %f3, %f167;
	mul.f32 	%f171, %f169, %f169;
	fma.rn.f32 	%f172, %f168, %f168, %f171;
	fma.rn.f32 	%f173, %f170, %f170, %f172;
	setp.lt.f32 	%p19, %f173, %f164;
	selp.f32 	%f188, %f173, %f164, %p19;
	add.s32 	%r57, %r58, 15;
	selp.b32 	%r66, %r57, %r56, %p19;
	add.s64 	%rd45, %rd45, 64;
	add.s64 	%rd44, %rd44, 64;
	add.s64 	%rd43, %rd43, 64;
	add.s32 	%r58, %r58, 16;
	setp.ne.s32 	%p20, %r58, %r64;
	@%p20 bra 	$L__BB3_4;
$L__BB3_5:
	setp.eq.s32 	%p21, %r2, 0;
	@%p21 bra 	$L__BB3_8;
	mul.wide.u32 	%rd37, %r64, 4;
	add.s64 	%rd48, %rd1, %rd37;
	add.s64 	%rd47, %rd2, %rd37;
	add.s64 	%rd46, %rd3, %rd37;
	neg.s32 	%r63, %r2;
$L__BB3_7:
	.pragma "nounroll";
	ld.global.nc.f32 	%f174, [%rd46];
	ld.global.nc.f32 	%f175, [%rd47];
	ld.global.nc.f32 	%f176, [%rd48];
	sub.f32 	%f177, %f1, %f174;
	sub.f32 	%f178, %f2, %f175;
	sub.f32 	%f179, %f3, %f176;
	mul.f32 	%f180, %f178, %f178;
	fma.rn.f32 	%f181, %f177, %f177, %f180;
	fma.rn.f32 	%f182, %f179, %f179, %f181;
	setp.lt.f32 	%p22, %f182, %f188;
	selp.f32 	%f188, %f182, %f188, %p22;
	selp.b32 	%r66, %r64, %r66, %p22;
	add.s32 	%r64, %r64, 1;
	add.s64 	%rd48, %rd48, 4;
	add.s64 	%rd47, %rd47, 4;
	add.s64 	%rd46, %rd46, 4;
	add.s32 	%r63, %r63, 1;
	setp.ne.s32 	%p23, %r63, 0;
	@%p23 bra 	$L__BB3_7;
$L__BB3_8:
	cvta.to.global.u64 	%rd38, %rd25;
	add.s64 	%rd40, %rd38, %rd33;
	st.global.u32 	[%rd40], %r66;
	sqrt.rn.f32 	%f183, %f188;
	cvta.to.global.u64 	%rd41, %rd26;
	add.s64 	%rd42, %rd41, %rd33;
	st.global.f32 	[%rd42], %f183;
$L__BB3_9:
	ret;

}
	// .globl	update_centroids_kernel
.visible .entry update_centroids_kernel(
	.param .u64 .ptr .align 1 update_centroids_kernel_param_0,
	.param .u64 .ptr .align 1 update_centroids_kernel_param_1,
	.param .u64 .ptr .align 1 update_centroids_kernel_param_2,
	.param .u64 .ptr .align 1 update_centroids_kernel_param_3,
	.param .u64 .ptr .align 1 update_centroids_kernel_param_4,
	.param .u64 .ptr .align 1 update_centroids_kernel_param_5,
	.param .u64 .ptr .align 1 update_centroids_kernel_param_6,
	.param .u64 .ptr .align 1 update_centroids_kernel_param_7,
	.param .u32 update_centroids_kernel_param_8,
	.param .u32 update_centroids_kernel_param_9
)
{
	.reg .pred 	%p<18>;
	.reg .b32 	%r<83>;
	.reg .b32 	%f<97>;
	.reg .b64 	%rd<55>;

	ld.param.u64 	%rd12, [update_centroids_kernel_param_0];
	ld.param.u64 	%rd13, [update_centroids_kernel_param_1];
	ld.param.u64 	%rd14, [update_centroids_kernel_param_2];
	ld.param.u64 	%rd15, [update_centroids_kernel_param_3];
	ld.param.u64 	%rd8, [update_centroids_kernel_param_4];
	ld.param.u64 	%rd9, [update_centroids_kernel_param_5];
	ld.param.u64 	%rd10, [update_centroids_kernel_param_6];
	ld.param.u64 	%rd11, [update_centroids_kernel_param_7];
	ld.param.u32 	%r40, [update_centroids_kernel_param_8];
	ld.param.u32 	%r41, [update_centroids_kernel_param_9];
	cvta.to.global.u64 	%rd1, %rd14;
	cvta.to.global.u64 	%rd2, %rd13;
	cvta.to.global.u64 	%rd3, %rd12;
	cvta.to.global.u64 	%rd4, %rd15;
	mov.u32 	%r1, %ctaid.x;
	mov.u32 	%r2, %tid.x;
	mov.u32 	%r82, %ntid.x;
	setp.ge.s32 	%p1, %r1, %r41;
	@%p1 bra 	$L__BB4_24;
	shl.b32 	%r42, %r82, 2;
	mov.u32 	%r43, shared_data;
	add.s32 	%r4, %r43, %r42;
	shl.b32 	%r5, %r82, 3;
	add.s32 	%r6, %r4, %r42;
	add.s32 	%r7, %r6, %r42;
	shl.b32 	%r44, %r2, 2;
	add.s32 	%r8, %r43, %r44;
	mov.b32 	%r45, 0;
	st.shared.u32 	[%r8], %r45;
	add.s32 	%r9, %r4, %r44;
	st.shared.u32 	[%r9], %r45;
	add.s32 	%r10, %r8, %r5;
	st.shared.u32 	[%r10], %r45;
	add.s32 	%r11, %r9, %r5;
	st.shared.u32 	[%r11], %r45;
	setp.ge.s32 	%p2, %r2, %r40;
	@%p2 bra 	$L__BB4_17;
	add.s32 	%r47, %r2, %r82;
	max.u32 	%r48, %r40, %r47;
	setp.lt.u32 	%p3, %r47, %r40;
	selp.u32 	%r49, 1, 0, %p3;
	add.s32 	%r50, %r47, %r49;
	sub.s32 	%r51, %r48, %r50;
	div.u32 	%r52, %r51, %r82;
	add.s32 	%r12, %r52, %r49;
	and.b32  	%r53, %r12, 3;
	setp.eq.s32 	%p4, %r53, 3;
	mov.f32 	%f85, 0f00000000;
	mov.b32 	%r78, 0;
	mov.f32 	%f86, %f85;
	mov.f32 	%f87, %f85;
	mov.u32 	%r75, %r2;
	@%p4 bra 	$L__BB4_7;
	mul.wide.u32 	%rd54, %r2, 4;
	add.s32 	%r55, %r12, 1;
	and.b32  	%r56, %r55, 3;
	neg.s32 	%r70, %r56;
	mov.f32 	%f85, 0f00000000;
	mov.b32 	%r78, 0;
	mul.wide.u32 	%rd20, %r82, 4;
	mov.u32 	%r75, %r2;
$L__BB4_4:
	.pragma "nounroll";
	add.s64 	%rd16, %rd4, %rd54;
	ld.global.nc.u32 	%r57, [%rd16];
	setp.ne.s32 	%p5, %r57, %r1;
	@%p5 bra 	$L__BB4_6;
	add.s64 	%rd17, %rd3, %rd54;
	ld.global.nc.f32 	%f42, [%rd17];
	add.f32 	%f87, %f42, %f87;
	st.shared.f32 	[%r8], %f87;
	add.s64 	%rd18, %rd2, %rd54;
	ld.global.nc.f32 	%f43, [%rd18];
	add.f32 	%f86, %f43, %f86;
	st.shared.f32 	[%r9], %f86;
	add.s64 	%rd19, %rd1, %rd54;
	ld.global.nc.f32 	%f44, [%rd19];
	add.f32 	%f85, %f44, %f85;
	st.shared.f32 	[%r10], %f85;
	add.s32 	%r78, %r78, 1;
	st.shared.u32 	[%r11], %r78;
$L__BB4_6:
	add.s32 	%r75, %r75, %r82;
	add.s64 	%rd54, %rd54, %rd20;
	add.s32 	%r70, %r70, 1;
	setp.ne.s32 	%p6, %r70, 0;
	@%p6 bra 	$L__BB4_4;
$L__BB4_7:
	setp.lt.u32 	%p7, %r12, 3;
	@%p7 bra 	$L__BB4_17;
$L__BB4_8:
	mul.wide.u32 	%rd21, %r75, 4;
	add.s64 	%rd22, %rd4, %rd21;
	ld.global.nc.u32 	%r58, [%rd22];
	setp.ne.s32 	%p8, %r58, %r1;
	@%p8 bra 	$L__BB4_10;
	add.s64 	%rd24, %rd3, %rd21;
	ld.global.nc.f32 	%f45, [%rd24];
	add.f32 	%f87, %f45, %f87;
	st.shared.f32 	[%r8], %f87;
	add.s64 	%rd25, %rd2, %rd21;
	ld.global.nc.f32 	%f46, [%rd25];
	add.f32 	%f86, %f46, %f86;
	st.shared.f32 	[%r9], %f86;
	add.s64 	%rd26, %rd1, %rd21;
	ld.global.nc.f32 	%f47, [%rd26];
	add.f32 	%f85, %f47, %f85;
	st.shared.f32 	[%r10], %f85;
	add.s32 	%r78, %r78, 1;
	st.shared.u32 	[%r11], %r78;
$L__BB4_10:
	add.s32 	%r27, %r75, %r82;
	mul.wide.u32 	%rd27, %r27, 4;
	add.s64 	%rd28, %rd4, %rd27;
	ld.global.nc.u32 	%r59, [%rd28];
	setp.ne.s32 	%p9, %r59, %r1;
	@%p9 bra 	$L__BB4_12;
	add.s64 	%rd30, %rd3, %rd27;
	ld.global.nc.f32 	%f48, [%rd30];
	add.f32 	%f87, %f48, %f87;
	st.shared.f32 	[%r8], %f87;
	add.s64 	%rd31, %rd2, %rd27;
	ld.global.nc.f32 	%f49, [%rd31];
	add.f32 	%f86, %f49, %f86;
	st.shared.f32 	[%r9], %f86;
	add.s64 	%rd32, %rd1, %rd27;
	ld.global.nc.f32 	%f50, [%rd32];
	add.f32 	%f85, %f50, %f85;
	st.shared.f32 	[%r10], %f85;
	add.s32 	%r78, %r78, 1;
	st.shared.u32 	[%r11], %r78;
$L__BB4_12:
	add.s32 	%r30, %r27, %r82;
	mul.wide.u32 	%rd33, %r30, 4;
	add.s64 	%rd34, %rd4, %rd33;
	ld.global.nc.u32 	%r60, [%rd34];
	setp.ne.s32 	%p10, %r60, %r1;
	@%p10 bra 	$L__BB4_14;
	add.s64 	%rd36, %rd3, %rd33;
	ld.global.nc.f32 	%f51, [%rd36];
	add.f32 	%f87, %f51, %f87;
	st.shared.f32 	[%r8], %f87;
	add.s64 	%rd37, %rd2, %rd33;
	ld.global.nc.f32 	%f52, [%rd37];
	add.f32 	%f86, %f52, %f86;
	st.shared.f32 	[%r9], %f86;
	add.s64 	%rd38, %rd1, %rd33;
	ld.global.nc.f32 	%f53, [%rd38];
	add.f32 	%f85, %f53, %f85;
	st.shared.f32 	[%r10], %f85;
	add.s32 	%r78, %r78, 1;
	st.shared.u32 	[%r11], %r78;
$L__BB4_14:
	add.s32 	%r33, %r30, %r82;
	mul.wide.u32 	%rd39, %r33, 4;
	add.s64 	%rd40, %rd4, %rd39;
	ld.global.nc.u32 	%r61, [%rd40];
	setp.ne.s32 	%p11, %r61, %r1;
	@%p11 bra 	$L__BB4_16;
	add.s64 	%rd42, %rd3, %rd39;
	ld.global.nc.f32 	%f54, [%rd42];
	add.f32 	%f87, %f54, %f87;
	st.shared.f32 	[%r8], %f87;
	add.s64 	%rd43, %rd2, %rd39;
	ld.global.nc.f32 	%f55, [%rd43];
	add.f32 	%f86, %f55, %f86;
	st.shared.f32 	[%r9], %f86;
	add.s64 	%rd44, %rd1, %rd39;
	ld.global.nc.f32 	%f56, [%rd44];
	add.f32 	%f85, %f56, %f85;
	st.shared.f32 	[%r10], %f85;
	add.s32 	%r78, %r78, 1;
	st.shared.u32 	[%r11], %r78;
$L__BB4_16:
	add.s32 	%r75, %r33, %r82;
	setp.lt.s32 	%p12, %r75, %r40;
	@%p12 bra 	$L__BB4_8;
$L__BB4_17:
	bar.sync 	0;
	setp.lt.u32 	%p13, %r82, 2;
	@%p13 bra 	$L__BB4_21;
$L__BB4_18:
	shr.u32 	%r38, %r82, 1;
	setp.ge.u32 	%p14, %r2, %r38;
	@%p14 bra 	$L__BB4_20;
	shl.b32 	%r62, %r38, 2;
	add.s32 	%r63, %r8, %r62;
	ld.shared.f32 	%f57, [%r63];
	ld.shared.f32 	%f58, [%r8];
	add.f32 	%f59, %f57, %f58;
	st.shared.f32 	[%r8], %f59;
	add.s32 	%r64, %r9, %r62;
	ld.shared.f32 	%f60, [%r64];
	ld.shared.f32 	%f61, [%r9];
	add.f32 	%f62, %f60, %f61;
	st.shared.f32 	[%r9], %f62;
	add.s32 	%r65, %r63, %r5;
	ld.shared.f32 	%f63, [%r65];
	ld.shared.f32 	%f64, [%r10];
	add.f32 	%f65, %f63, %f64;
	st.shared.f32 	[%r10], %f65;
	add.s32 	%r66, %r64, %r5;
	ld.shared.u32 	%r67, [%r66];
	ld.shared.u32 	%r68, [%r11];
	add.s32 	%r69, %r68, %r67;
	st.shared.u32 	[%r11], %r69;
$L__BB4_20:
	bar.sync 	0;
	setp.gt.u32 	%p15, %r82, 3;
	mov.u32 	%r82, %r38;
	@%p15 bra 	$L__BB4_18;
$L__BB4_21:
	setp.ne.s32 	%p16, %r2, 0;
	@%p16 bra 	$L__BB4_24;
	ld.shared.u32 	%r39, [%r7];
	setp.lt.s32 	%p17, %r39, 1;
	@%p17 bra 	$L__BB4_24;
	ld.shared.f32 	%f66, [shared_data];
	cvt.rn.f32.u32 	%f67, %r39;
	div.rn.f32 	%f68, %f66, %f67;
	cvta.to.global.u64 	%rd45, %rd8;
	mul.wide.u32 	%rd46, %r1, 4;
	add.s64 	%rd47, %rd45, %rd46;
	st.global.f32 	[%rd47], %f68;
	ld.shared.f32 	%f69, [%r4];
	div.rn.f32 	%f70, %f69, %f67;
	cvta.to.global.u64 	%rd48, %rd9;
	add.s64 	%rd49, %rd48, %rd46;
	st.global.f32 	[%rd49], %f70;
	ld.shared.f32 	%f71, [%r6];
	div.rn.f32 	%f72, %f71, %f67;
	cvta.to.global.u64 	%rd50, %rd10;
	add.s64 	%rd51, %rd50, %rd46;
	st.global.f32 	[%rd51], %f72;
	cvta.to.global.u64 	%rd52, %rd11;
	add.s64 	%rd53, %rd52, %rd46;
	st.global.u32 	[%rd53], %r39;
$L__BB4_24:
	ret;

}
	// .globl	compute_inertia_kernel
.visible .entry compute_inertia_kernel(
	.param .u64 .ptr .align 1 compute_inertia_kernel_param_0,
	.param .u64 .ptr .align 1 compute_inertia_kernel_param_1,
	.param .u64 .ptr .align 1 compute_inertia_kernel_param_2,
	.param .u64 .ptr .align 1 compute_inertia_kernel_param_3,
	.param .u64 .ptr .align 1 compute_inertia_kernel_param_4,
	.param .u64 .ptr .align 1 compute_inertia_kernel_param_5,
	.param .u64 .ptr .align 1 compute_inertia_kernel_param_6,
	.param .u64 .ptr .align 1 compute_inertia_kernel_param_7,
	.param .u32 compute_inertia_kernel_param_8
)
{
	.reg .pred 	%p<7>;
	.reg .b32 	%r<21>;
	.reg .b32 	%f<21>;
	.reg .b64 	%rd<31>;

	ld.param.u64 	%rd8, [compute_inertia_kernel_param_0];
	ld.param.u64 	%rd9, [compute_inertia_kernel_param_1];
	ld.param.u64 	%rd11, [compute_inertia_kernel_param_3];
	ld.param.u64 	%rd12, [compute_inertia_kernel_param_4];
	ld.param.u64 	%rd13, [compute_inertia_kernel_param_5];
	ld.param.u32 	%r11, [compute_inertia_kernel_param_8];
	mov.u32 	%r1, %ctaid.x;
	mov.u32 	%r20, %ntid.x;
	mov.u32 	%r3, %tid.x;
	mad.lo.s32 	%r19, %r1, %r20, %r3;
	shl.b32 	%r12, %r3, 2;
	mov.u32 	%r13, shared_inertia;
	add.s32 	%r5, %r13, %r12;
	mov.b32 	%r14, 0;
	st.shared.u32 	[%r5], %r14;
	setp.ge.s32 	%p1, %r19, %r11;
	@%p1 bra 	$L__BB5_4;
	ld.param.u64 	%rd29, [compute_inertia_kernel_param_6];
	ld.param.u64 	%rd28, [compute_inertia_kernel_param_2];
	mov.u32 	%r15, %nctaid.x;
	mul.lo.s32 	%r6, %r15, %r20;
	cvta.to.global.u64 	%rd1, %rd29;
	cvta.to.global.u64 	%rd2, %rd8;
	cvta.to.global.u64 	%rd3, %rd9;
	cvta.to.global.u64 	%rd4, %rd28;
	cvta.to.global.u64 	%rd5, %rd11;
	cvta.to.global.u64 	%rd6, %rd12;
	cvta.to.global.u64 	%rd7, %rd13;
	mov.f32 	%f20, 0f00000000;
$L__BB5_2:
	mul.wide.s32 	%rd16, %r19, 4;
	add.s64 	%rd17, %rd1, %rd16;
	ld.global.nc.u32 	%r16, [%rd17];
	add.s64 	%rd18, %rd2, %rd16;
	ld.global.nc.f32 	%f4, [%rd18];
	add.s64 	%rd19, %rd3, %rd16;
	ld.global.nc.f32 	%f5, [%rd19];
	add.s64 	%rd20, %rd4, %rd16;
	ld.global.nc.f32 	%f6, [%rd20];
	mul.wide.s32 	%rd21, %r16, 4;
	add.s64 	%rd22, %rd5, %rd21;
	ld.global.nc.f32 	%f7, [%rd22];
	add.s64 	%rd23, %rd6, %rd21;
	ld.global.nc.f32 	%f8, [%rd23];
	add.s64 	%rd24, %rd7, %rd21;
	ld.global.nc.f32 	%f9, [%rd24];
	sub.f32 	%f10, %f4, %f7;
	sub.f32 	%f11, %f5, %f8;
	sub.f32 	%f12, %f6, %f9;
	mul.f32 	%f13, %f11, %f11;
	fma.rn.f32 	%f14, %f10, %f10, %f13;
	fma.rn.f32 	%f15, %f12, %f12, %f14;
	add.f32 	%f20, %f20, %f15;
	add.s32 	%r19, %r19, %r6;
	setp.lt.s32 	%p2, %r19, %r11;
	@%p2 bra 	$L__BB5_2;
	st.shared.f32 	[%r5], %f20;
$L__BB5_4:
	bar.sync 	0;
	setp.lt.u32 	%p3, %r20, 2;
	@%p3 bra 	$L__BB5_8;
$L__BB5_5:
	shr.u32 	%r10, %r20, 1;
	setp.ge.u32 	%p4, %r3, %r10;
	@%p4 bra 	$L__BB5_7;
	shl.b32 	%r17, %r10, 2;
	add.s32 	%r18, %r5, %r17;
	ld.shared.f32 	%f16, [%r18];
	ld.shared.f32 	%f17, [%r5];
	add.f32 	%f18, %f16, %f17;
	st.shared.f32 	[%r5], %f18;
$L__BB5_7:
	bar.sync 	0;
	setp.gt.u32 	%p5, %r20, 3;
	mov.u32 	%r20, %r10;
	@%p5 bra 	$L__BB5_5;
$L__BB5_8:
	setp.ne.s32 	%p6, %r3, 0;
	@%p6 bra 	$L__BB5_10;
	ld.param.u64 	%rd30, [compute_inertia_kernel_param_7];
	ld.shared.f32 	%f19, [shared_inertia];
	cvta.to.global.u64 	%rd25, %rd30;
	mul.wide.u32 	%rd26, %r1, 4;
	add.s64 	%rd27, %rd25, %rd26;
	st.global.f32 	[%rd27], %f19;
$L__BB5_10:
	ret;

}
	// .globl	compute_lof_kernel
.visible .entry compute_lof_kernel(
	.param .u64 .ptr .align 1 compute_lof_kernel_param_0,
	.param .u64 .ptr .align 1 compute_lof_kernel_param_1,
	.param .u64 .ptr .align 1 compute_lof_kernel_param_2,
	.param .u64 .ptr .align 1 compute_lof_kernel_param_3,
	.param .u64 .ptr .align 1 compute_lof_kernel_param_4,
	.param .u64 .ptr .align 1 compute_lof_kernel_param_5,
	.param .u64 .ptr .align 1 compute_lof_kernel_param_6,
	.param .align 4 .b8 compute_lof_kernel_param_7[12],
	.param .u64 .ptr .align 1 compute_lof_kernel_param_8,
	.param .u64 .ptr .align 1 compute_lof_kernel_param_9,
	.param .u32 compute_lof_kernel_param_10,
	.param .u32 compute_lof_kernel_param_11,
	.param .f32 compute_lof_kernel_param_12,
	.param .f32 compute_lof_kernel_param_13,
	.param .f32 compute_lof_kernel_param_14,
	.param .f32 compute_lof_kernel_param_15,
	.param .u32 compute_lof_kernel_param_16
)
{
	.local .align 16 .b8 	__local_depot6[128];
	.reg .b64 	%SP;
	.reg .b64 	%SPL;
	.reg .pred 	%p<324>;
	.reg .b32 	%r<363>;
	.reg .b32 	%f<296>;
	.reg .b64 	%rd<195>;

	mov.u64 	%SPL, __local_depot6;
	ld.param.u32 	%r210, [compute_lof_kernel_param_7+8];
	ld.param.u32 	%r209, [compute_lof_kernel_param_7+4];
	ld.param.u32 	%r208, [compute_lof_kernel_param_7];
	ld.param.u64 	%rd36, [compute_lof_kernel_param_0];
	ld.param.u64 	%rd37, [compute_lof_kernel_param_1];
	ld.param.u64 	%rd38, [compute_lof_kernel_param_2];
	ld.param.u64 	%rd39, [compute_lof_kernel_param_3];
	ld.param.u64 	%rd40, [compute_lof_kernel_param_4];
	ld.param.u64 	%rd41, [compute_lof_kernel_param_5];
	ld.param.u64 	%rd34, [compute_lof_kernel_param_8];
	ld.param.u64 	%rd35, [compute_lof_kernel_param_9];
	ld.param.u32 	%r213, [compute_lof_kernel_param_10];
	ld.param.u32 	%r211, [compute_lof_kernel_param_11];
	ld.param.f32 	%f285, [compute_lof_kernel_param_12];
	ld.param.f32 	%f31, [compute_lof_kernel_param_13];
	ld.param.f32 	%f32, [compute_lof_kernel_param_15];
	ld.param.u32 	%r212, [compute_lof_kernel_param_16];
	cvta.to.global.u64 	%rd1, %rd39;
	cvta.to.global.u64 	%rd2, %rd41;
	cvta.to.global.u64 	%rd3, %rd40;
	cvta.to.global.u64 	%rd4, %rd38;
	cvta.to.global.u64 	%rd5, %rd37;
	cvta.to.global.u64 	%rd6, %rd36;
	add.u64 	%rd7, %SPL, 0;
	mov.u32 	%r214, %ctaid.x;
	mov.u32 	%r215, %ntid.x;
	mov.u32 	%r216, %tid.x;
	mad.lo.s32 	%r3, %r214, %r215, %r216;
	setp.ge.s32 	%p6, %r3, %r213;
	@%p6 bra 	$L__BB6_309;
	mul.wide.s32 	%rd43, %r3, 4;
	add.s64 	%rd44, %rd6, %rd43;
	ld.global.nc.f32 	%f1, [%rd44];
	add.s64 	%rd45, %rd5, %rd43;
	ld.global.nc.f32 	%f2, [%rd45];
	add.s64 	%rd46, %rd4, %rd43;
	ld.global.nc.f32 	%f3, [%rd46];
	sub.f32 	%f33, %f1, %f31;
	div.rn.f32 	%f34, %f33, %f32;
	cvt.rzi.s32.f32 	%r4, %f34;
	sub.f32 	%f35, %f2, %f31;
	div.rn.f32 	%f36, %f35, %f32;
	cvt.rzi.s32.f32 	%r219, %f36;
	sub.f32 	%f37, %f3, %f31;
	div.rn.f32 	%f38, %f37, %f32;
	cvt.rzi.s32.f32 	%r6, %f38;
	min.s32 	%r7, %r211, %r212;
	add.s32 	%r8, %r4, -1;
	setp.gt.s32 	%p7, %r4, -1;
	setp.lt.s32 	%p8, %r4, %r208;
	setp.gt.s32 	%p9, %r219, -2;
	and.pred  	%p10, %p7, %p9;
	add.s32 	%r9, %r4, 1;
	add.s32 	%r10, %r219, 1;
	and.pred  	%p1, %p10, %p8;
	mov.b32 	%r300, 0;
	mov.b32 	%r283, -1;
$L__BB6_2:
	setp.le.s32 	%p11, %r219, %r209;
	add.s32 	%r220, %r283, %r6;
	setp.gt.s32 	%p12, %r220, -1;
	setp.lt.s32 	%p13, %r220, %r210;
	and.pred  	%p2, %p12, %p13;
	mul.lo.s32 	%r13, %r220, %r209;
	and.pred  	%p3, %p11, %p2;
	add.s32 	%r221, %r219, %r13;
	add.s32 	%r14, %r221, -1;
	mul.lo.s32 	%r15, %r14, %r208;
	setp.le.s32 	%p14, %r4, %r208;
	min.s32 	%r222, %r4, %r219;
	setp.gt.s32 	%p15, %r222, 0;
	and.pred  	%p16, %p15, %p14;
	and.pred  	%p17, %p16, %p3;
	not.pred 	%p18, %p17;
	@%p18 bra 	$L__BB6_34;
	add.s32 	%r223, %r8, %r15;
	mul.wide.s32 	%rd47, %r223, 4;
	add.s64 	%rd48, %rd3, %rd47;
	ld.global.nc.u32 	%r285, [%rd48];
	add.s64 	%rd49, %rd2, %rd47;
	ld.global.nc.u32 	%r17, [%rd49];
	setp.ge.s32 	%p19, %r285, %r17;
	setp.ge.s32 	%p20, %r300, %r7;
	or.pred  	%p21, %p19, %p20;
	@%p21 bra 	$L__BB6_34;
$L__BB6_4:
	mul.wide.s32 	%rd50, %r285, 4;
	add.s64 	%rd51, %rd1, %rd50;
	ld.global.nc.u32 	%r20, [%rd51];
	setp.eq.s32 	%p22, %r20, %r3;
	@%p22 bra 	$L__BB6_33;
	mul.wide.s32 	%rd52, %r20, 4;
	add.s64 	%rd53, %rd6, %rd52;
	ld.global.nc.f32 	%f39, [%rd53];
	add.s64 	%rd54, %rd5, %rd52;
	ld.global.nc.f32 	%f40, [%rd54];
	add.s64 	%rd55, %rd4, %rd52;
	ld.global.nc.f32 	%f41, [%rd55];
	sub.f32 	%f42, %f1, %f39;
	sub.f32 	%f43, %f2, %f40;
	sub.f32 	%f44, %f3, %f41;
	mul.f32 	%f45, %f43, %f43;
	fma.rn.f32 	%f46, %f42, %f42, %f45;
	fma.rn.f32 	%f47, %f44, %f44, %f46;
	sqrt.rn.f32 	%f4, %f47;
	setp.gtu.f32 	%p23, %f4, %f285;
	setp.leu.f32 	%p24, %f4, 0f00000000;
	or.pred  	%p25, %p23, %p24;
	@%p25 bra 	$L__BB6_33;
	setp.lt.s32 	%p26, %r300, 1;
	mov.u32 	%r289, %r300;
	@%p26 bra 	$L__BB6_10;
	neg.s32 	%r287, %r300;
	mov.b32 	%r288, 0;
	mov.u64 	%rd192, %rd7;
$L__BB6_8:
	ld.local.f32 	%f48, [%rd192];
	setp.lt.f32 	%p27, %f4, %f48;
	mov.u32 	%r289, %r288;
	@%p27 bra 	$L__BB6_10;
	add.s32 	%r288, %r288, 1;
	add.s32 	%r287, %r287, 1;
	setp.ne.s32 	%p28, %r287, 0;
	add.s64 	%rd192, %rd192, 4;
	mov.u32 	%r289, %r300;
	@%p28 bra 	$L__BB6_8;
$L__BB6_10:
	setp.le.s32 	%p29, %r300, %r289;
	@%p29 bra 	$L__BB6_31;
	sub.s32 	%r225, %r300, %r289;
	and.b32  	%r27, %r225, 3;
	setp.eq.s32 	%p30, %r27, 0;
	mov.u32 	%r290, %r300;
	@%p30 bra 	$L__BB6_21;
	setp.ge.s32 	%p31, %r300, %r211;
	mul.wide.s32 	%rd56, %r300, 4;
	add.s64 	%rd10, %rd7, %rd56;
	@%p31 bra 	$L__BB6_14;
	ld.local.f32 	%f49, [%rd10+-4];
	st.local.f32 	[%rd10], %f49;
$L__BB6_14:
	add.s32 	%r290, %r300, -1;
	setp.eq.s32 	%p32, %r27, 1;
	@%p32 bra 	$L__BB6_21;
	setp.gt.s32 	%p33, %r300, %r211;
	@%p33 bra 	$L__BB6_17;
	ld.local.f32 	%f50, [%rd10+-8];
	st.local.f32 	[%rd10+-4], %f50;
$L__BB6_17:
	add.s32 	%r290, %r300, -2;
	setp.eq.s32 	%p34, %r27, 2;
	@%p34 bra 	$L__BB6_21;
	setp.ge.s32 	%p35, %r290, %r211;
	@%p35 bra 	$L__BB6_20;
	ld.local.f32 	%f51, [%rd10+-12];
	st.local.f32 	[%rd10+-8], %f51;
$L__BB6_20:
	add.s32 	%r290, %r300, -3;
$L__BB6_21:
	sub.s32 	%r226, %r289, %r300;
	setp.gt.u32 	%p36, %r226, -4;
	@%p36 bra 	$L__BB6_31;
$L__BB6_22:
	setp.ge.s32 	%p37, %r290, %r211;
	mul.wide.s32 	%rd57, %r290, 4;
	add.s64 	%rd11, %rd7, %rd57;
	@%p37 bra 	$L__BB6_24;
	ld.local.f32 	%f52, [%rd11+-4];
	st.local.f32 	[%rd11], %f52;
$L__BB6_24:
	setp.gt.s32 	%p38, %r290, %r211;
	@%p38 bra 	$L__BB6_26;
	ld.local.f32 	%f53, [%rd11+-8];
	st.local.f32 	[%rd11+-4], %f53;
$L__BB6_26:
	add.s32 	%r227, %r290, -2;
	setp.ge.s32 	%p39, %r227, %r211;
	@%p39 bra 	$L__BB6_28;
	ld.local.f32 	%f54, [%rd11+-12];
	st.local.f32 	[%rd11+-8], %f54;
$L__BB6_28:
	add.s32 	%r228, %r290, -3;
	setp.ge.s32 	%p40, %r228, %r211;
	@%p40 bra 	$L__BB6_30;
	ld.local.f32 	%f55, [%rd11+-16];
	st.local.f32 	[%rd11+-12], %f55;
$L__BB6_30:
	add.s32 	%r290, %r290, -4;
	setp.gt.s32 	%p41, %r290, %r289;
	@%p41 bra 	$L__BB6_22;
$L__BB6_31:
	setp.ge.s32 	%p42, %r289, %r7;
	@%p42 bra 	$L__BB6_33;
	mul.wide.s32 	%rd58, %r289, 4;
	add.s64 	%rd59, %rd7, %rd58;
	st.local.f32 	[%rd59], %f4;
	add.s32 	%r300, %r300, 1;
$L__BB6_33:
	add.s32 	%r285, %r285, 1;
	setp.lt.s32 	%p43, %r285, %r17;
	setp.lt.s32 	%p44, %r300, %r7;
	and.pred  	%p45, %p43, %p44;
	@%p45 bra 	$L__BB6_4;
$L__BB6_34:
	setp.gt.s32 	%p46, %r4, -1;
	setp.lt.s32 	%p47, %r4, %r208;
	setp.gt.s32 	%p48, %r219, 0;
	and.pred  	%p49, %p46, %p48;
	and.pred  	%p50, %p49, %p47;
	and.pred  	%p51, %p50, %p3;
	not.pred 	%p52, %p51;
	@%p52 bra 	$L__BB6_66;
	add.s32 	%r229, %r4, %r15;
	mul.wide.s32 	%rd60, %r229, 4;
	add.s64 	%rd61, %rd3, %rd60;
	ld.global.nc.u32 	%r294, [%rd61];
	add.s64 	%rd62, %rd2, %rd60;
	ld.global.nc.u32 	%r39, [%rd62];
	setp.ge.s32 	%p53, %r294, %r39;
	setp.ge.s32 	%p54, %r300, %r7;
	or.pred  	%p55, %p53, %p54;
	@%p55 bra 	$L__BB6_66;
$L__BB6_36:
	mul.wide.s32 	%rd63, %r294, 4;
	add.s64 	%rd64, %rd1, %rd63;
	ld.global.nc.u32 	%r42, [%rd64];
	setp.eq.s32 	%p56, %r42, %r3;
	@%p56 bra 	$L__BB6_65;
	mul.wide.s32 	%rd65, %r42, 4;
	add.s64 	%rd66, %rd6, %rd65;
	ld.global.nc.f32 	%f56, [%rd66];
	add.s64 	%rd67, %rd5, %rd65;
	ld.global.nc.f32 	%f57, [%rd67];
	add.s64 	%rd68, %rd4, %rd65;
	ld.global.nc.f32 	%f58, [%rd68];
	sub.f32 	%f59, %f1, %f56;
	sub.f32 	%f60, %f2, %f57;
	sub.f32 	%f61, %f3, %f58;
	mul.f32 	%f62, %f60, %f60;
	fma.rn.f32 	%f63, %f59, %f59, %f62;
	fma.rn.f32 	%f64, %f61, %f61, %f63;
	sqrt.rn.f32 	%f5, %f64;
	setp.gtu.f32 	%p57, %f5, %f285;
	setp.leu.f32 	%p58, %f5, 0f00000000;
	or.pred  	%p59, %p57, %p58;
	@%p59 bra 	$L__BB6_65;
	setp.lt.s32 	%p60, %r300, 1;
	mov.u32 	%r297, %r300;
	@%p60 bra 	$L__BB6_42;
	mov.b32 	%r296, 0;
$L__BB6_40:
	mul.wide.u32 	%rd69, %r296, 4;
	add.s64 	%rd70, %rd7, %rd69;
	ld.local.f32 	%f65, [%rd70];
	setp.lt.f32 	%p61, %f5, %f65;
	mov.u32 	%r297, %r296;
	@%p61 bra 	$L__BB6_42;
	add.s32 	%r296, %r296, 1;
	setp.ne.s32 	%p62, %r296, %r300;
	mov.u32 	%r297, %r300;
	@%p62 bra 	$L__BB6_40;
$L__BB6_42:
	setp.le.s32 	%p63, %r300, %r297;
	@%p63 bra 	$L__BB6_63;
	sub.s32 	%r231, %r300, %r297;
	and.b32  	%r46, %r231, 3;
	setp.eq.s32 	%p64, %r46, 0;
	mov.u32 	%r298, %r300;
	@%p64 bra 	$L__BB6_53;
	setp.ge.s32 	%p65, %r300, %r211;
	mul.wide.s32 	%rd71, %r300, 4;
	add.s64 	%rd12, %rd7, %rd71;
	@%p65 bra 	$L__BB6_46;
	ld.local.f32 	%f66, [%rd12+-4];
	st.local.f32 	[%rd12], %f66;
$L__BB6_46:
	add.s32 	%r298, %r300, -1;
	setp.eq.s32 	%p66, %r46, 1;
	@%p66 bra 	$L__BB6_53;
	setp.gt.s32 	%p67, %r300, %r211;
	@%p67 bra 	$L__BB6_49;
	ld.local.f32 	%f67, [%rd12+-8];
	st.local.f32 	[%rd12+-4], %f67;
$L__BB6_49:
	add.s32 	%r298, %r300, -2;
	setp.eq.s32 	%p68, %r46, 2;
	@%p68 bra 	$L__BB6_53;
	setp.ge.s32 	%p69, %r298, %r211;
	@%p69 bra 	$L__BB6_52;
	ld.local.f32 	%f68, [%rd12+-12];
	st.local.f32 	[%rd12+-8], %f68;
$L__BB6_52:
	add.s32 	%r298, %r300, -3;
$L__BB6_53:
	sub.s32 	%r232, %r297, %r300;
	setp.gt.u32 	%p70, %r232, -4;
	@%p70 bra 	$L__BB6_63;
$L__BB6_54:
	setp.ge.s32 	%p71, %r298, %r211;
	mul.wide.s32 	%rd72, %r298, 4;
	add.s64 	%rd13, %rd7, %rd72;
	@%p71 bra 	$L__BB6_56;
	ld.local.f32 	%f69, [%rd13+-4];
	st.local.f32 	[%rd13], %f69;
$L__BB6_56:
	setp.gt.s32 	%p72, %r298, %r211;
	@%p72 bra 	$L__BB6_58;
	ld.local.f32 	%f70, [%rd13+-8];
	st.local.f32 	[%rd13+-4], %f70;
$L__BB6_58:
	add.s32 	%r233, %r298, -2;
	setp.ge.s32 	%p73, %r233, %r211;
	@%p73 bra 	$L__BB6_60;
	ld.local.f32 	%f71, [%rd13+-12];
	st.local.f32 	[%rd13+-8], %f71;
$L__BB6_60:
	add.s32 	%r234, %r298, -3;
	setp.ge.s32 	%p74, %r234, %r211;
	@%p74 bra 	$L__BB6_62;
	ld.local.f32 	%f72, [%rd13+-16];
	st.local.f32 	[%rd13+-12], %f72;
$L__BB6_62:
	add.s32 	%r298, %r298, -4;
	setp.gt.s32 	%p75, %r298, %r297;
	@%p75 bra 	$L__BB6_54;
$L__BB6_63:
	setp.ge.s32 	%p76, %r297, %r7;
	@%p76 bra 	$L__BB6_65;
	mul.wide.s32 	%rd73, %r297, 4;
	add.s64 	%rd74, %rd7, %rd73;
	st.local.f32 	[%rd74], %f5;
	add.s32 	%r300, %r300, 1;
$L__BB6_65:
	add.s32 	%r294, %r294, 1;
	setp.lt.s32 	%p77, %r294, %r39;
	setp.lt.s32 	%p78, %r300, %r7;
	and.pred  	%p79, %p77, %p78;
	@%p79 bra 	$L__BB6_36;
$L__BB6_66:
	setp.gt.s32 	%p80, %r4, -2;
	setp.lt.s32 	%p81, %r9, %r208;
	setp.gt.s32 	%p82, %r219, 0;
	and.pred  	%p83, %p80, %p82;
	and.pred  	%p84, %p83, %p81;
	and.pred  	%p85, %p84, %p3;
	not.pred 	%p86, %p85;
	@%p86 bra 	$L__BB6_98;
	add.s32 	%r235, %r9, %r15;
	mul.wide.s32 	%rd75, %r235, 4;
	add.s64 	%rd76, %rd3, %rd75;
	ld.global.nc.u32 	%r302, [%rd76];
	add.s64 	%rd77, %rd2, %rd75;
	ld.global.nc.u32 	%r58, [%rd77];
	setp.ge.s32 	%p87, %r302, %r58;
	setp.ge.s32 	%p88, %r300, %r7;
	or.pred  	%p89, %p87, %p88;
	@%p89 bra 	$L__BB6_98;
$L__BB6_68:
	mul.wide.s32 	%rd78, %r302, 4;
	add.s64 	%rd79, %rd1, %rd78;
	ld.global.nc.u32 	%r61, [%rd79];
	setp.eq.s32 	%p90, %r61, %r3;
	@%p90 bra 	$L__BB6_97;
	mul.wide.s32 	%rd80, %r61, 4;
	add.s64 	%rd81, %rd6, %rd80;
	ld.global.nc.f32 	%f73, [%rd81];
	add.s64 	%rd82, %rd5, %rd80;
	ld.global.nc.f32 	%f74, [%rd82];
	add.s64 	%rd83, %rd4, %rd80;
	ld.global.nc.f32 	%f75, [%rd83];
	sub.f32 	%f76, %f1, %f73;
	sub.f32 	%f77, %f2, %f74;
	sub.f32 	%f78, %f3, %f75;
	mul.f32 	%f79, %f77, %f77;
	fma.rn.f32 	%f80, %f76, %f76, %f79;
	fma.rn.f32 	%f81, %f78, %f78, %f80;
	sqrt.rn.f32 	%f6, %f81;
	setp.gtu.f32 	%p91, %f6, %f285;
	setp.leu.f32 	%p92, %f6, 0f00000000;
	or.pred  	%p93, %p91, %p92;
	@%p93 bra 	$L__BB6_97;
	setp.lt.s32 	%p94, %r300, 1;
	mov.u32 	%r305, %r300;
	@%p94 bra 	$L__BB6_74;
	mov.b32 	%r304, 0;
$L__BB6_72:
	mul.wide.u32 	%rd84, %r304, 4;
	add.s64 	%rd85, %rd7, %rd84;
	ld.local.f32 	%f82, [%rd85];
	setp.lt.f32 	%p95, %f6, %f82;
	mov.u32 	%r305, %r304;
	@%p95 bra 	$L__BB6_74;
	add.s32 	%r304, %r304, 1;
	setp.ne.s32 	%p96, %r304, %r300;
	mov.u32 	%r305, %r300;
	@%p96 bra 	$L__BB6_72;
$L__BB6_74:
	setp.le.s32 	%p97, %r300, %r305;
	@%p97 bra 	$L__BB6_95;
	sub.s32 	%r237, %r300, %r305;
	and.b32  	%r65, %r237, 3;
	setp.eq.s32 	%p98, %r65, 0;
	mov.u32 	%r306, %r300;
	@%p98 bra 	$L__BB6_85;
	setp.ge.s32 	%p99, %r300, %r211;
	mul.wide.s32 	%rd86, %r300, 4;
	add.s64 	%rd14, %rd7, %rd86;
	@%p99 bra 	$L__BB6_78;
	ld.local.f32 	%f83, [%rd14+-4];
	st.local.f32 	[%rd14], %f83;
$L__BB6_78:
	add.s32 	%r306, %r300, -1;
	setp.eq.s32 	%p100, %r65, 1;
	@%p100 bra 	$L__BB6_85;
	setp.gt.s32 	%p101, %r300, %r211;
	@%p101 bra 	$L__BB6_81;
	ld.local.f32 	%f84, [%rd14+-8];
	st.local.f32 	[%rd14+-4], %f84;
$L__BB6_81:
	add.s32 	%r306, %r300, -2;
	setp.eq.s32 	%p102, %r65, 2;
	@%p102 bra 	$L__BB6_85;
	setp.ge.s32 	%p103, %r306, %r211;
	@%p103 bra 	$L__BB6_84;
	ld.local.f32 	%f85, [%rd14+-12];
	st.local.f32 	[%rd14+-8], %f85;
$L__BB6_84:
	add.s32 	%r306, %r300, -3;
$L__BB6_85:
	sub.s32 	%r238, %r305, %r300;
	setp.gt.u32 	%p104, %r238, -4;
	@%p104 bra 	$L__BB6_95;
$L__BB6_86:
	setp.ge.s32 	%p105, %r306, %r211;
	mul.wide.s32 	%rd87, %r306, 4;
	add.s64 	%rd15, %rd7, %rd87;
	@%p105 bra 	$L__BB6_88;
	ld.local.f32 	%f86, [%rd15+-4];
	st.local.f32 	[%rd15], %f86;
$L__BB6_88:
	setp.gt.s32 	%p106, %r306, %r211;
	@%p106 bra 	$L__BB6_90;
	ld.local.f32 	%f87, [%rd15+-8];
	st.local.f32 	[%rd15+-4], %f87;
$L__BB6_90:
	add.s32 	%r239, %r306, -2;
	setp.ge.s32 	%p107, %r239, %r211;
	@%p107 bra 	$L__BB6_92;
	ld.local.f32 	%f88, [%rd15+-12];
	st.local.f32 	[%rd15+-8], %f88;
$L__BB6_92:
	add.s32 	%r240, %r306, -3;
	setp.ge.s32 	%p108, %r240, %r211;
	@%p108 bra 	$L__BB6_94;
	ld.local.f32 	%f89, [%rd15+-16];
	st.local.f32 	[%rd15+-12], %f89;
$L__BB6_94:
	add.s32 	%r306, %r306, -4;
	setp.gt.s32 	%p109, %r306, %r305;
	@%p109 bra 	$L__BB6_86;
$L__BB6_95:
	setp.ge.s32 	%p110, %r305, %r7;
	@%p110 bra 	$L__BB6_97;
	mul.wide.s32 	%rd88, %r305, 4;
	add.s64 	%rd89, %rd7, %rd88;
	st.local.f32 	[%rd89], %f6;
	add.s32 	%r300, %r300, 1;
$L__BB6_97:
	add.s32 	%r302, %r302, 1;
	setp.lt.s32 	%p111, %r302, %r58;
	setp.lt.s32 	%p112, %r300, %r7;
	and.pred  	%p113, %p111, %p112;
	@%p113 bra 	$L__BB6_68;
$L__BB6_98:
	setp.lt.s32 	%p114, %r219, %r209;
	and.pred  	%p4, %p114, %p2;
	mul.lo.s32 	%r76, %r221, %r208;
	setp.gt.s32 	%p115, %r4, 0;
	setp.le.s32 	%p116, %r4, %r208;
	setp.gt.s32 	%p117, %r219, -1;
	and.pred  	%p118, %p115, %p117;
	and.pred  	%p119, %p118, %p116;
	and.pred  	%p120, %p119, %p4;
	not.pred 	%p121, %p120;
	@%p121 bra 	$L__BB6_130;
	add.s32 	%r242, %r8, %r76;
	mul.wide.s32 	%rd90, %r242, 4;
	add.s64 	%rd91, %rd3, %rd90;
	ld.global.nc.u32 	%r310, [%rd91];
	add.s64 	%rd92, %rd2, %rd90;
	ld.global.nc.u32 	%r78, [%rd92];
	setp.ge.s32 	%p122, %r310, %r78;
	setp.ge.s32 	%p123, %r300, %r7;
	or.pred  	%p124, %p122, %p123;
	@%p124 bra 	$L__BB6_130;
$L__BB6_100:
	mul.wide.s32 	%rd93, %r310, 4;
	add.s64 	%rd94, %rd1, %rd93;
	ld.global.nc.u32 	%r81, [%rd94];
	setp.eq.s32 	%p125, %r81, %r3;
	@%p125 bra 	$L__BB6_129;
	mul.wide.s32 	%rd95, %r81, 4;
	add.s64 	%rd96, %rd6, %rd95;
	ld.global.nc.f32 	%f90, [%rd96];
	add.s64 	%rd97, %rd5, %rd95;
	ld.global.nc.f32 	%f91, [%rd97];
	add.s64 	%rd98, %rd4, %rd95;
	ld.global.nc.f32 	%f92, [%rd98];
	sub.f32 	%f93, %f1, %f90;
	sub.f32 	%f94, %f2, %f91;
	sub.f32 	%f95, %f3, %f92;
	mul.f32 	%f96, %f94, %f94;
	fma.rn.f32 	%f97, %f93, %f93, %f96;
	fma.rn.f32 	%f98, %f95, %f95, %f97;
	sqrt.rn.f32 	%f7, %f98;
	setp.gtu.f32 	%p126, %f7, %f285;
	setp.leu.f32 	%p127, %f7, 0f00000000;
	or.pred  	%p128, %p126, %p127;
	@%p128 bra 	$L__BB6_129;
	setp.lt.s32 	%p129, %r300, 1;
	mov.u32 	%r313, %r300;
	@%p129 bra 	$L__BB6_106;
	mov.b32 	%r312, 0;
$L__BB6_104:
	mul.wide.u32 	%rd99, %r312, 4;
	add.s64 	%rd100, %rd7, %rd99;
	ld.local.f32 	%f99, [%rd100];
	setp.lt.f32 	%p130, %f7, %f99;
	mov.u32 	%r313, %r312;
	@%p130 bra 	$L__BB6_106;
	add.s32 	%r312, %r312, 1;
	setp.ne.s32 	%p131, %r312, %r300;
	mov.u32 	%r313, %r300;
	@%p131 bra 	$L__BB6_104;
$L__BB6_106:
	setp.le.s32 	%p132, %r300, %r313;
	@%p132 bra 	$L__BB6_127;
	sub.s32 	%r244, %r300, %r313;
	and.b32  	%r85, %r244, 3;
	setp.eq.s32 	%p133, %r85, 0;
	mov.u32 	%r314, %r300;
	@%p133 bra 	$L__BB6_117;
	setp.ge.s32 	%p134, %r300, %r211;
	mul.wide.s32 	%rd101, %r300, 4;
	add.s64 	%rd16, %rd7, %rd101;
	@%p134 bra 	$L__BB6_110;
	ld.local.f32 	%f100, [%rd16+-4];
	st.local.f32 	[%rd16], %f100;
$L__BB6_110:
	add.s32 	%r314, %r300, -1;
	setp.eq.s32 	%p135, %r85, 1;
	@%p135 bra 	$L__BB6_117;
	setp.gt.s32 	%p136, %r300, %r211;
	@%p136 bra 	$L__BB6_113;
	ld.local.f32 	%f101, [%rd16+-8];
	st.local.f32 	[%rd16+-4], %f101;
$L__BB6_113:
	add.s32 	%r314, %r300, -2;
	setp.eq.s32 	%p137, %r85, 2;
	@%p137 bra 	$L__BB6_117;
	setp.ge.s32 	%p138, %r314, %r211;
	@%p138 bra 	$L__BB6_116;
	ld.local.f32 	%f102, [%rd16+-12];
	st.local.f32 	[%rd16+-8], %f102;
$L__BB6_116:
	add.s32 	%r314, %r300, -3;
$L__BB6_117:
	sub.s32 	%r245, %r313, %r300;
	setp.gt.u32 	%p139, %r245, -4;
	@%p139 bra 	$L__BB6_127;
$L__BB6_118:
	setp.ge.s32 	%p140, %r314, %r211;
	mul.wide.s32 	%rd102, %r314, 4;
	add.s64 	%rd17, %rd7, %rd102;
	@%p140 bra 	$L__BB6_120;
	ld.local.f32 	%f103, [%rd17+-4];
	st.local.f32 	[%rd17], %f103;
$L__BB6_120:
	setp.gt.s32 	%p141, %r314, %r211;
	@%p141 bra 	$L__BB6_122;
	ld.local.f32 	%f104, [%rd17+-8];
	st.local.f32 	[%rd17+-4], %f104;
$L__BB6_122:
	add.s32 	%r246, %r314, -2;
	setp.ge.s32 	%p142, %r246, %r211;
	@%p142 bra 	$L__BB6_124;
	ld.local.f32 	%f105, [%rd17+-12];
	st.local.f32 	[%rd17+-8], %f105;
$L__BB6_124:
	add.s32 	%r247, %r314, -3;
	setp.ge.s32 	%p143, %r247, %r211;
	@%p143 bra 	$L__BB6_126;
	ld.local.f32 	%f106, [%rd17+-16];
	st.local.f32 	[%rd17+-12], %f106;
$L__BB6_126:
	add.s32 	%r314, %r314, -4;
	setp.gt.s32 	%p144, %r314, %r313;
	@%p144 bra 	$L__BB6_118;
$L__BB6_127:
	setp.ge.s32 	%p145, %r313, %r7;
	@%p145 bra 	$L__BB6_129;
	mul.wide.s32 	%rd103, %r313, 4;
	add.s64 	%rd104, %rd7, %rd103;
	st.local.f32 	[%rd104], %f7;
	add.s32 	%r300, %r300, 1;
$L__BB6_129:
	add.s32 	%r310, %r310, 1;
	setp.lt.s32 	%p146, %r310, %r78;
	setp.lt.s32 	%p147, %r300, %r7;
	and.pred  	%p148, %p146, %p147;
	@%p148 bra 	$L__BB6_100;
$L__BB6_130:
	or.b32  	%r248, %r4, %r219;
	setp.lt.s32 	%p149, %r4, %r208;
	setp.gt.s32 	%p150, %r248, -1;
	and.pred  	%p151, %p150, %p149;
	and.pred  	%p152, %p151, %p4;
	not.pred 	%p153, %p152;
	@%p153 bra 	$L__BB6_162;
	add.s32 	%r249, %r4, %r76;
	mul.wide.s32 	%rd105, %r249, 4;
	add.s64 	%rd106, %rd3, %rd105;
	ld.global.nc.u32 	%r318, [%rd106];
	add.s64 	%rd107, %rd2, %rd105;
	ld.global.nc.u32 	%r97, [%rd107];
	setp.ge.s32 	%p154, %r318, %r97;
	setp.ge.s32 	%p155, %r300, %r7;
	or.pred  	%p156, %p154, %p155;
	@%p156 bra 	$L__BB6_162;
$L__BB6_132:
	mul.wide.s32 	%rd108, %r318, 4;
	add.s64 	%rd109, %rd1, %rd108;
	ld.global.nc.u32 	%r100, [%rd109];
	setp.eq.s32 	%p157, %r100, %r3;
	@%p157 bra 	$L__BB6_161;
	mul.wide.s32 	%rd110, %r100, 4;
	add.s64 	%rd111, %rd6, %rd110;
	ld.global.nc.f32 	%f107, [%rd111];
	add.s64 	%rd112, %rd5, %rd110;
	ld.global.nc.f32 	%f108, [%rd112];
	add.s64 	%rd113, %rd4, %rd110;
	ld.global.nc.f32 	%f109, [%rd113];
	sub.f32 	%f110, %f1, %f107;
	sub.f32 	%f111, %f2, %f108;
	sub.f32 	%f112, %f3, %f109;
	mul.f32 	%f113, %f111, %f111;
	fma.rn.f32 	%f114, %f110, %f110, %f113;
	fma.rn.f32 	%f115, %f112, %f112, %f114;
	sqrt.rn.f32 	%f8, %f115;
	setp.gtu.f32 	%p158, %f8, %f285;
	setp.leu.f32 	%p159, %f8, 0f00000000;
	or.pred  	%p160, %p158, %p159;
	@%p160 bra 	$L__BB6_161;
	setp.lt.s32 	%p161, %r300, 1;
	mov.u32 	%r321, %r300;
	@%p161 bra 	$L__BB6_138;
	mov.b32 	%r320, 0;
$L__BB6_136:
	mul.wide.u32 	%rd114, %r320, 4;
	add.s64 	%rd115, %rd7, %rd114;
	ld.local.f32 	%f116, [%rd115];
	setp.lt.f32 	%p162, %f8, %f116;
	mov.u32 	%r321, %r320;
	@%p162 bra 	$L__BB6_138;
	add.s32 	%r320, %r320, 1;
	setp.ne.s32 	%p163, %r320, %r300;
	mov.u32 	%r321, %r300;
	@%p163 bra 	$L__BB6_136;
$L__BB6_138:
	setp.le.s32 	%p164, %r300, %r321;
	@%p164 bra 	$L__BB6_159;
	sub.s32 	%r251, %r300, %r321;
	and.b32  	%r104, %r251, 3;
	setp.eq.s32 	%p165, %r104, 0;
	mov.u32 	%r322, %r300;
	@%p165 bra 	$L__BB6_149;
	setp.ge.s32 	%p166, %r300, %r211;
	mul.wide.s32 	%rd116, %r300, 4;
	add.s64 	%rd18, %rd7, %rd116;
	@%p166 bra 	$L__BB6_142;
	ld.local.f32 	%f117, [%rd18+-4];
	st.local.f32 	[%rd18], %f117;
$L__BB6_142:
	add.s32 	%r322, %r300, -1;
	setp.eq.s32 	%p167, %r104, 1;
	@%p167 bra 	$L__BB6_149;
	setp.gt.s32 	%p168, %r300, %r211;
	@%p168 bra 	$L__BB6_145;
	ld.local.f32 	%f118, [%rd18+-8];
	st.local.f32 	[%rd18+-4], %f118;
$L__BB6_145:
	add.s32 	%r322, %r300, -2;
	setp.eq.s32 	%p169, %r104, 2;
	@%p169 bra 	$L__BB6_149;
	setp.ge.s32 	%p170, %r322, %r211;
	@%p170 bra 	$L__BB6_148;
	ld.local.f32 	%f119, [%rd18+-12];
	st.local.f32 	[%rd18+-8], %f119;
$L__BB6_148:
	add.s32 	%r322, %r300, -3;
$L__BB6_149:
	sub.s32 	%r252, %r321, %r300;
	setp.gt.u32 	%p171, %r252, -4;
	@%p171 bra 	$L__BB6_159;
$L__BB6_150:
	setp.ge.s32 	%p172, %r322, %r211;
	mul.wide.s32 	%rd117, %r322, 4;
	add.s64 	%rd19, %rd7, %rd117;
	@%p172 bra 	$L__BB6_152;
	ld.local.f32 	%f120, [%rd19+-4];
	st.local.f32 	[%rd19], %f120;
$L__BB6_152:
	setp.gt.s32 	%p173, %r322, %r211;
	@%p173 bra 	$L__BB6_154;
	ld.local.f32 	%f121, [%rd19+-8];
	st.local.f32 	[%rd19+-4], %f121;
$L__BB6_154:
	add.s32 	%r253, %r322, -2;
	setp.ge.s32 	%p174, %r253, %r211;
	@%p174 bra 	$L__BB6_156;
	ld.local.f32 	%f122, [%rd19+-12];
	st.local.f32 	[%rd19+-8], %f122;
$L__BB6_156:
	add.s32 	%r254, %r322, -3;
	setp.ge.s32 	%p175, %r254, %r211;
	@%p175 bra 	$L__BB6_158;
	ld.local.f32 	%f123, [%rd19+-16];
	st.local.f32 	[%rd19+-12], %f123;
$L__BB6_158:
	add.s32 	%r322, %r322, -4;
	setp.gt.s32 	%p176, %r322, %r321;
	@%p176 bra 	$L__BB6_150;
$L__BB6_159:
	setp.ge.s32 	%p177, %r321, %r7;
	@%p177 bra 	$L__BB6_161;
	mul.wide.s32 	%rd118, %r321, 4;
	add.s64 	%rd119, %rd7, %rd118;
	st.local.f32 	[%rd119], %f8;
	add.s32 	%r300, %r300, 1;
$L__BB6_161:
	add.s32 	%r318, %r318, 1;
	setp.lt.s32 	%p178, %r318, %r97;
	setp.lt.s32 	%p179, %r300, %r7;
	and.pred  	%p180, %p178, %p179;
	@%p180 bra 	$L__BB6_132;
$L__BB6_162:
	setp.gt.s32 	%p181, %r4, -2;
	setp.lt.s32 	%p182, %r9, %r208;
	setp.gt.s32 	%p183, %r219, -1;
	and.pred  	%p184, %p181, %p183;
	and.pred  	%p185, %p184, %p182;
	and.pred  	%p186, %p185, %p4;
	not.pred 	%p187, %p186;
	@%p187 bra 	$L__BB6_194;
	add.s32 	%r255, %r9, %r76;
	mul.wide.s32 	%rd120, %r255, 4;
	add.s64 	%rd121, %rd3, %rd120;
	ld.global.nc.u32 	%r326, [%rd121];
	add.s64 	%rd122, %rd2, %rd120;
	ld.global.nc.u32 	%r116, [%rd122];
	setp.ge.s32 	%p188, %r326, %r116;
	setp.ge.s32 	%p189, %r300, %r7;
	or.pred  	%p190, %p188, %p189;
	@%p190 bra 	$L__BB6_194;
$L__BB6_164:
	mul.wide.s32 	%rd123, %r326, 4;
	add.s64 	%rd124, %rd1, %rd123;
	ld.global.nc.u32 	%r119, [%rd124];
	setp.eq.s32 	%p191, %r119, %r3;
	@%p191 bra 	$L__BB6_193;
	mul.wide.s32 	%rd125, %r119, 4;
	add.s64 	%rd126, %rd6, %rd125;
	ld.global.nc.f32 	%f124, [%rd126];
	add.s64 	%rd127, %rd5, %rd125;
	ld.global.nc.f32 	%f125, [%rd127];
	add.s64 	%rd128, %rd4, %rd125;
	ld.global.nc.f32 	%f126, [%rd128];
	sub.f32 	%f127, %f1, %f124;
	sub.f32 	%f128, %f2, %f125;
	sub.f32 	%f129, %f3, %f126;
	mul.f32 	%f130, %f128, %f128;
	fma.rn.f32 	%f131, %f127, %f127, %f130;
	fma.rn.f32 	%f132, %f129, %f129, %f131;
	sqrt.rn.f32 	%f9, %f132;
	setp.gtu.f32 	%p192, %f9, %f285;
	setp.leu.f32 	%p193, %f9, 0f00000000;
	or.pred  	%p194, %p192, %p193;
	@%p194 bra 	$L__BB6_193;
	setp.lt.s32 	%p195, %r300, 1;
	mov.u32 	%r329, %r300;
	@%p195 bra 	$L__BB6_170;
	mov.b32 	%r328, 0;
$L__BB6_168:
	mul.wide.u32 	%rd129, %r328, 4;
	add.s64 	%rd130, %rd7, %rd129;
	ld.local.f32 	%f133, [%rd130];
	setp.lt.f32 	%p196, %f9, %f133;
	mov.u32 	%r329, %r328;
	@%p196 bra 	$L__BB6_170;
	add.s32 	%r328, %r328, 1;
	setp.ne.s32 	%p197, %r328, %r300;
	mov.u32 	%r329, %r300;
	@%p197 bra 	$L__BB6_168;
$L__BB6_170:
	setp.le.s32 	%p198, %r300, %r329;
	@%p198 bra 	$L__BB6_191;
	sub.s32 	%r257, %r300, %r329;
	and.b32  	%r123, %r257, 3;
	setp.eq.s32 	%p199, %r123, 0;
	mov.u32 	%r330, %r300;
	@%p199 bra 	$L__BB6_181;
	setp.ge.s32 	%p200, %r300, %r211;
	mul.wide.s32 	%rd131, %r300, 4;
	add.s64 	%rd20, %rd7, %rd131;
	@%p200 bra 	$L__BB6_174;
	ld.local.f32 	%f134, [%rd20+-4];
	st.local.f32 	[%rd20], %f134;
$L__BB6_174:
	add.s32 	%r330, %r300, -1;
	setp.eq.s32 	%p201, %r123, 1;
	@%p201 bra 	$L__BB6_181;
	setp.gt.s32 	%p202, %r300, %r211;
	@%p202 bra 	$L__BB6_177;
	ld.local.f32 	%f135, [%rd20+-8];
	st.local.f32 	[%rd20+-4], %f135;
$L__BB6_177:
	add.s32 	%r330, %r300, -2;
	setp.eq.s32 	%p203, %r123, 2;
	@%p203 bra 	$L__BB6_181;
	setp.ge.s32 	%p204, %r330, %r211;
	@%p204 bra 	$L__BB6_180;
	ld.local.f32 	%f136, [%rd20+-12];
	st.local.f32 	[%rd20+-8], %f136;
$L__BB6_180:
	add.s32 	%r330, %r300, -3;
$L__BB6_181:
	sub.s32 	%r258, %r329, %r300;
	setp.gt.u32 	%p205, %r258, -4;
	@%p205 bra 	$L__BB6_191;
$L__BB6_182:
	setp.ge.s32 	%p206, %r330, %r211;
	mul.wide.s32 	%rd132, %r330, 4;
	add.s64 	%rd21, %rd7, %rd132;
	@%p206 bra 	$L__BB6_184;
	ld.local.f32 	%f137, [%rd21+-4];
	st.local.f32 	[%rd21], %f137;
$L__BB6_184:
	setp.gt.s32 	%p207, %r330, %r211;
	@%p207 bra 	$L__BB6_186;
	ld.local.f32 	%f138, [%rd21+-8];
	st.local.f32 	[%rd21+-4], %f138;
$L__BB6_186:
	add.s32 	%r259, %r330, -2;
	setp.ge.s32 	%p208, %r259, %r211;
	@%p208 bra 	$L__BB6_188;
	ld.local.f32 	%f139, [%rd21+-12];
	st.local.f32 	[%rd21+-8], %f139;
$L__BB6_188:
	add.s32 	%r260, %r330, -3;
	setp.ge.s32 	%p209, %r260, %r211;
	@%p209 bra 	$L__BB6_190;
	ld.local.f32 	%f140, [%rd21+-16];
	st.local.f32 	[%rd21+-12], %f140;
$L__BB6_190:
	add.s32 	%r330, %r330, -4;
	setp.gt.s32 	%p210, %r330, %r329;
	@%p210 bra 	$L__BB6_182;
$L__BB6_191:
	setp.ge.s32 	%p211, %r329, %r7;
	@%p211 bra 	$L__BB6_193;
	mul.wide.s32 	%rd133, %r329, 4;
	add.s64 	%rd134, %rd7, %rd133;
	st.local.f32 	[%rd134], %f9;
	add.s32 	%r300, %r300, 1;
$L__BB6_193:
	add.s32 	%r326, %r326, 1;
	setp.lt.s32 	%p212, %r326, %r116;
	setp.lt.s32 	%p213, %r300, %r7;
	and.pred  	%p214, %p212, %p213;
	@%p214 bra 	$L__BB6_164;
$L__BB6_194:
	setp.lt.s32 	%p215, %r10, %r209;
	and.pred  	%p5, %p215, %p2;
	add.s32 	%r261, %r14, 2;
	mul.lo.s32 	%r134, %r261, %r208;
	setp.gt.s32 	%p216, %r4, 0;
	setp.le.s32 	%p217, %r4, %r208;
	setp.gt.s32 	%p218, %r219, -2;
	and.pred  	%p219, %p216, %p218;
	and.pred  	%p220, %p219, %p217;
	and.pred  	%p221, %p220, %p5;
	not.pred 	%p222, %p221;
	@%p222 bra 	$L__BB6_226;
	add.s32 	%r262, %r8, %r134;
	mul.wide.s32 	%rd135, %r262, 4;
	add.s64 	%rd136, %rd3, %rd135;
	ld.global.nc.u32 	%r334, [%rd136];
	add.s64 	%rd137, %rd2, %rd135;
	ld.global.nc.u32 	%r136, [%rd137];
	setp.ge.s32 	%p223, %r334, %r136;
	setp.ge.s32 	%p224, %r300, %r7;
	or.pred  	%p225, %p223, %p224;
	@%p225 bra 	$L__BB6_226;
$L__BB6_196:
	mul.wide.s32 	%rd138, %r334, 4;
	add.s64 	%rd139, %rd1, %rd138;
	ld.global.nc.u32 	%r139, [%rd139];
	setp.eq.s32 	%p226, %r139, %r3;
	@%p226 bra 	$L__BB6_225;
	mul.wide.s32 	%rd140, %r139, 4;
	add.s64 	%rd141, %rd6, %rd140;
	ld.global.nc.f32 	%f141, [%rd141];
	add.s64 	%rd142, %rd5, %rd140;
	ld.global.nc.f32 	%f142, [%rd142];
	add.s64 	%rd143, %rd4, %rd140;
	ld.global.nc.f32 	%f143, [%rd143];
	sub.f32 	%f144, %f1, %f141;
	sub.f32 	%f145, %f2, %f142;
	sub.f32 	%f146, %f3, %f143;
	mul.f32 	%f147, %f145, %f145;
	fma.rn.f32 	%f148, %f144, %f144, %f147;
	fma.rn.f32 	%f149, %f146, %f146, %f148;
	sqrt.rn.f32 	%f10, %f149;
	setp.gtu.f32 	%p227, %f10, %f285;
	setp.leu.f32 	%p228, %f10, 0f00000000;
	or.pred  	%p229, %p227, %p228;
	@%p229 bra 	$L__BB6_225;
	setp.lt.s32 	%p230, %r300, 1;
	mov.u32 	%r337, %r300;
	@%p230 bra 	$L__BB6_202;
	mov.b32 	%r336, 0;
$L__BB6_200:
	mul.wide.u32 	%rd144, %r336, 4;
	add.s64 	%rd145, %rd7, %rd144;
	ld.local.f32 	%f150, [%rd145];
	setp.lt.f32 	%p231, %f10, %f150;
	mov.u32 	%r337, %r336;
	@%p231 bra 	$L__BB6_202;
	add.s32 	%r336, %r336, 1;
	setp.ne.s32 	%p232, %r336, %r300;
	mov.u32 	%r337, %r300;
	@%p232 bra 	$L__BB6_200;
$L__BB6_202:
	setp.le.s32 	%p233, %r300, %r337;
	@%p233 bra 	$L__BB6_223;
	sub.s32 	%r264, %r300, %r337;
	and.b32  	%r143, %r264, 3;
	setp.eq.s32 	%p234, %r143, 0;
	mov.u32 	%r338, %r300;
	@%p234 bra 	$L__BB6_213;
	setp.ge.s32 	%p235, %r300, %r211;
	mul.wide.s32 	%rd146, %r300, 4;
	add.s64 	%rd22, %rd7, %rd146;
	@%p235 bra 	$L__BB6_206;
	ld.local.f32 	%f151, [%rd22+-4];
	st.local.f32 	[%rd22], %f151;
$L__BB6_206:
	add.s32 	%r338, %r300, -1;
	setp.eq.s32 	%p236, %r143, 1;
	@%p236 bra 	$L__BB6_213;
	setp.gt.s32 	%p237, %r300, %r211;
	@%p237 bra 	$L__BB6_209;
	ld.local.f32 	%f152, [%rd22+-8];
	st.local.f32 	[%rd22+-4], %f152;
$L__BB6_209:
	add.s32 	%r338, %r300, -2;
	setp.eq.s32 	%p238, %r143, 2;
	@%p238 bra 	$L__BB6_213;
	setp.ge.s32 	%p239, %r338, %r211;
	@%p239 bra 	$L__BB6_212;
	ld.local.f32 	%f153, [%rd22+-12];
	st.local.f32 	[%rd22+-8], %f153;
$L__BB6_212:
	add.s32 	%r338, %r300, -3;
$L__BB6_213:
	sub.s32 	%r265, %r337, %r300;
	setp.gt.u32 	%p240, %r265, -4;
	@%p240 bra 	$L__BB6_223;
$L__BB6_214:
	setp.ge.s32 	%p241, %r338, %r211;
	mul.wide.s32 	%rd147, %r338, 4;
	add.s64 	%rd23, %rd7, %rd147;
	@%p241 bra 	$L__BB6_216;
	ld.local.f32 	%f154, [%rd23+-4];
	st.local.f32 	[%rd23], %f154;
$L__BB6_216:
	setp.gt.s32 	%p242, %r338, %r211;
	@%p242 bra 	$L__BB6_218;
	ld.local.f32 	%f155, [%rd23+-8];
	st.local.f32 	[%rd23+-4], %f155;
$L__BB6_218:
	add.s32 	%r266, %r338, -2;
	setp.ge.s32 	%p243, %r266, %r211;
	@%p243 bra 	$L__BB6_220;
	ld.local.f32 	%f156, [%rd23+-12];
	st.local.f32 	[%rd23+-8], %f156;
$L__BB6_220:
	add.s32 	%r267, %r338, -3;
	setp.ge.s32 	%p244, %r267, %r211;
	@%p244 bra 	$L__BB6_222;
	ld.local.f32 	%f157, [%rd23+-16];
	st.local.f32 	[%rd23+-12], %f157;
$L__BB6_222:
	add.s32 	%r338, %r338, -4;
	setp.gt.s32 	%p245, %r338, %r337;
	@%p245 bra 	$L__BB6_214;
$L__BB6_223:
	setp.ge.s32 	%p246, %r337, %r7;
	@%p246 bra 	$L__BB6_225;
	mul.wide.s32 	%rd148, %r337, 4;
	add.s64 	%rd149, %rd7, %rd148;
	st.local.f32 	[%rd149], %f10;
	add.s32 	%r300, %r300, 1;
$L__BB6_225:
	add.s32 	%r334, %r334, 1;
	setp.lt.s32 	%p247, %r334, %r136;
	setp.lt.s32 	%p248, %r300, %r7;
	and.pred  	%p249, %p247, %p248;
	@%p249 bra 	$L__BB6_196;
$L__BB6_226:
	and.pred  	%p250, %p1, %p5;
	not.pred 	%p251, %p250;
	@%p251 bra 	$L__BB6_258;
	add.s32 	%r268, %r4, %r134;
	mul.wide.s32 	%rd150, %r268, 4;
	add.s64 	%rd151, %rd3, %rd150;
	ld.global.nc.u32 	%r342, [%rd151];
	add.s64 	%rd152, %rd2, %rd150;
	ld.global.nc.u32 	%r155, [%rd152];
	setp.ge.s32 	%p252, %r342, %r155;
	setp.ge.s32 	%p253, %r300, %r7;
	or.pred  	%p254, %p252, %p253;
	@%p254 bra 	$L__BB6_258;
$L__BB6_228:
	mul.wide.s32 	%rd153, %r342, 4;
	add.s64 	%rd154, %rd1, %rd153;
	ld.global.nc.u32 	%r158, [%rd154];
	setp.eq.s32 	%p255, %r158, %r3;
	@%p255 bra 	$L__BB6_257;
	mul.wide.s32 	%rd155, %r158, 4;
	add.s64 	%rd156, %rd6, %rd155;
	ld.global.nc.f32 	%f158, [%rd156];
	add.s64 	%rd157, %rd5, %rd155;
	ld.global.nc.f32 	%f159, [%rd157];
	add.s64 	%rd158, %rd4, %rd155;
	ld.global.nc.f32 	%f160, [%rd158];
	sub.f32 	%f161, %f1, %f158;
	sub.f32 	%f162, %f2, %f159;
	sub.f32 	%f163, %f3, %f160;
	mul.f32 	%f164, %f162, %f162;
	fma.rn.f32 	%f165, %f161, %f161, %f164;
	fma.rn.f32 	%f166, %f163, %f163, %f165;
	sqrt.rn.f32 	%f11, %f166;
	setp.gtu.f32 	%p256, %f11, %f285;
	setp.leu.f32 	%p257, %f11, 0f00000000;
	or.pred  	%p258, %p256, %p257;
	@%p258 bra 	$L__BB6_257;
	setp.lt.s32 	%p259, %r300, 1;
	mov.u32 	%r345, %r300;
	@%p259 bra 	$L__BB6_234;
	mov.b32 	%r344, 0;
$L__BB6_232:
	mul.wide.u32 	%rd159, %r344, 4;
	add.s64 	%rd160, %rd7, %rd159;
	ld.local.f32 	%f167, [%rd160];
	setp.lt.f32 	%p260, %f11, %f167;
	mov.u32 	%r345, %r344;
	@%p260 bra 	$L__BB6_234;
	add.s32 	%r344, %r344, 1;
	setp.ne.s32 	%p261, %r344, %r300;
	mov.u32 	%r345, %r300;
	@%p261 bra 	$L__BB6_232;
$L__BB6_234:
	setp.le.s32 	%p262, %r300, %r345;
	@%p262 bra 	$L__BB6_255;
	sub.s32 	%r270, %r300, %r345;
	and.b32  	%r162, %r270, 3;
	setp.eq.s32 	%p263, %r162, 0;
	mov.u32 	%r346, %r300;
	@%p263 bra 	$L__BB6_245;
	setp.ge.s32 	%p264, %r300, %r211;
	mul.wide.s32 	%rd161, %r300, 4;
	add.s64 	%rd24, %rd7, %rd161;
	@%p264 bra 	$L__BB6_238;
	ld.local.f32 	%f168, [%rd24+-4];
	st.local.f32 	[%rd24], %f168;
$L__BB6_238:
	add.s32 	%r346, %r300, -1;
	setp.eq.s32 	%p265, %r162, 1;
	@%p265 bra 	$L__BB6_245;
	setp.gt.s32 	%p266, %r300, %r211;
	@%p266 bra 	$L__BB6_241;
	ld.local.f32 	%f169, [%rd24+-8];
	st.local.f32 	[%rd24+-4], %f169;
$L__BB6_241:
	add.s32 	%r346, %r300, -2;
	setp.eq.s32 	%p267, %r162, 2;
	@%p267 bra 	$L__BB6_245;
	setp.ge.s32 	%p268, %r346, %r211;
	@%p268 bra 	$L__BB6_244;
	ld.local.f32 	%f170, [%rd24+-12];
	st.local.f32 	[%rd24+-8], %f170;
$L__BB6_244:
	add.s32 	%r346, %r300, -3;
$L__BB6_245:
	sub.s32 	%r271, %r345, %r300;
	setp.gt.u32 	%p269, %r271, -4;
	@%p269 bra 	$L__BB6_255;
$L__BB6_246:
	setp.ge.s32 	%p270, %r346, %r211;
	mul.wide.s32 	%rd162, %r346, 4;
	add.s64 	%rd25, %rd7, %rd162;
	@%p270 bra 	$L__BB6_248;
	ld.local.f32 	%f171, [%rd25+-4];
	st.local.f32 	[%rd25], %f171;
$L__BB6_248:
	setp.gt.s32 	%p271, %r346, %r211;
	@%p271 bra 	$L__BB6_250;
	ld.local.f32 	%f172, [%rd25+-8];
	st.local.f32 	[%rd25+-4], %f172;
$L__BB6_250:
	add.s32 	%r272, %r346, -2;
	setp.ge.s32 	%p272, %r272, %r211;
	@%p272 bra 	$L__BB6_252;
	ld.local.f32 	%f173, [%rd25+-12];
	st.local.f32 	[%rd25+-8], %f173;
$L__BB6_252:
	add.s32 	%r273, %r346, -3;
	setp.ge.s32 	%p273, %r273, %r211;
	@%p273 bra 	$L__BB6_254;
	ld.local.f32 	%f174, [%rd25+-16];
	st.local.f32 	[%rd25+-12], %f174;
$L__BB6_254:
	add.s32 	%r346, %r346, -4;
	setp.gt.s32 	%p274, %r346, %r345;
	@%p274 bra 	$L__BB6_246;
$L__BB6_255:
	setp.ge.s32 	%p275, %r345, %r7;
	@%p275 bra 	$L__BB6_257;
	mul.wide.s32 	%rd163, %r345, 4;
	add.s64 	%rd164, %rd7, %rd163;
	st.local.f32 	[%rd164], %f11;
	add.s32 	%r300, %r300, 1;
$L__BB6_257:
	add.s32 	%r342, %r342, 1;
	setp.lt.s32 	%p276, %r342, %r155;
	setp.lt.s32 	%p277, %r300, %r7;
	and.pred  	%p278, %p276, %p277;
	@%p278 bra 	$L__BB6_228;
$L__BB6_258:
	min.s32 	%r274, %r4, %r219;
	setp.gt.s32 	%p280, %r274, -2;
	and.pred  	%p281, %p280, %p182;
	and.pred  	%p282, %p281, %p5;
	not.pred 	%p283, %p282;
	@%p283 bra 	$L__BB6_290;
	add.s32 	%r275, %r9, %r134;
	mul.wide.s32 	%rd165, %r275, 4;
	add.s64 	%rd166, %rd3, %rd165;
	ld.global.nc.u32 	%r350, [%rd166];
	add.s64 	%rd167, %rd2, %rd165;
	ld.global.nc.u32 	%r174, [%rd167];
	setp.ge.s32 	%p284, %r350, %r174;
	setp.ge.s32 	%p285, %r300, %r7;
	or.pred  	%p286, %p284, %p285;
	@%p286 bra 	$L__BB6_290;
$L__BB6_260:
	mul.wide.s32 	%rd168, %r350, 4;
	add.s64 	%rd169, %rd1, %rd168;
	ld.global.nc.u32 	%r177, [%rd169];
	setp.eq.s32 	%p287, %r177, %r3;
	@%p287 bra 	$L__BB6_289;
	mul.wide.s32 	%rd170, %r177, 4;
	add.s64 	%rd171, %rd6, %rd170;
	ld.global.nc.f32 	%f175, [%rd171];
	add.s64 	%rd172, %rd5, %rd170;
	ld.global.nc.f32 	%f176, [%rd172];
	add.s64 	%rd173, %rd4, %rd170;
	ld.global.nc.f32 	%f177, [%rd173];
	sub.f32 	%f178, %f1, %f175;
	sub.f32 	%f179, %f2, %f176;
	sub.f32 	%f180, %f3, %f177;
	mul.f32 	%f181, %f179, %f179;
	fma.rn.f32 	%f182, %f178, %f178, %f181;
	fma.rn.f32 	%f183, %f180, %f180, %f182;
	sqrt.rn.f32 	%f12, %f183;
	setp.gtu.f32 	%p288, %f12, %f285;
	setp.leu.f32 	%p289, %f12, 0f00000000;
	or.pred  	%p290, %p288, %p289;
	@%p290 bra 	$L__BB6_289;
	setp.lt.s32 	%p291, %r300, 1;
	mov.u32 	%r353, %r300;
	@%p291 bra 	$L__BB6_266;
	mov.b32 	%r352, 0;
$L__BB6_264:
	mul.wide.u32 	%rd174, %r352, 4;
	add.s64 	%rd175, %rd7, %rd174;
	ld.local.f32 	%f184, [%rd175];
	setp.lt.f32 	%p292, %f12, %f184;
	mov.u32 	%r353, %r352;
	@%p292 bra 	$L__BB6_266;
	add.s32 	%r352, %r352, 1;
	setp.ne.s32 	%p293, %r352, %r300;
	mov.u32 	%r353, %r300;
	@%p293 bra 	$L__BB6_264;
$L__BB6_266:
	setp.le.s32 	%p294, %r300, %r353;
	@%p294 bra 	$L__BB6_287;
	sub.s32 	%r277, %r300, %r353;
	and.b32  	%r181, %r277, 3;
	setp.eq.s32 	%p295, %r181, 0;
	mov.u32 	%r354, %r300;
	@%p295 bra 	$L__BB6_277;
	setp.ge.s32 	%p296, %r300, %r211;
	mul.wide.s32 	%rd176, %r300, 4;
	add.s64 	%rd26, %rd7, %rd176;
	@%p296 bra 	$L__BB6_270;
	ld.local.f32 	%f185, [%rd26+-4];
	st.local.f32 	[%rd26], %f185;
$L__BB6_270:
	add.s32 	%r354, %r300, -1;
	setp.eq.s32 	%p297, %r181, 1;
	@%p297 bra 	$L__BB6_277;
	setp.gt.s32 	%p298, %r300, %r211;
	@%p298 bra 	$L__BB6_273;
	ld.local.f32 	%f186, [%rd26+-8];
	st.local.f32 	[%rd26+-4], %f186;
$L__BB6_273:
	add.s32 	%r354, %r300, -2;
	setp.eq.s32 	%p299, %r181, 2;
	@%p299 bra 	$L__BB6_277;
	setp.ge.s32 	%p300, %r354, %r211;
	@%p300 bra 	$L__BB6_276;
	ld.local.f32 	%f187, [%rd26+-12];
	st.local.f32 	[%rd26+-8], %f187;
$L__BB6_276:
	add.s32 	%r354, %r300, -3;
$L__BB6_277:
	sub.s32 	%r278, %r353, %r300;
	setp.gt.u32 	%p301, %r278, -4;
	@%p301 bra 	$L__BB6_287;
$L__BB6_278:
	setp.ge.s32 	%p302, %r354, %r211;
	mul.wide.s32 	%rd177, %r354, 4;
	add.s64 	%rd27, %rd7, %rd177;
	@%p302 bra 	$L__BB6_280;
	ld.local.f32 	%f188, [%rd27+-4];
	st.local.f32 	[%rd27], %f188;
$L__BB6_280:
	setp.gt.s32 	%p303, %r354, %r211;
	@%p303 bra 	$L__BB6_282;
	ld.local.f32 	%f189, [%rd27+-8];
	st.local.f32 	[%rd27+-4], %f189;
$L__BB6_282:
	add.s32 	%r279, %r354, -2;
	setp.ge.s32 	%p304, %r279, %r211;
	@%p304 bra 	$L__BB6_284;
	ld.local.f32 	%f190, [%rd27+-12];
	st.local.f32 	[%rd27+-8], %f190;
$L__BB6_284:
	add.s32 	%r280, %r354, -3;
	setp.ge.s32 	%p305, %r280, %r211;
	@%p305 bra 	$L__BB6_286;
	ld.local.f32 	%f191, [%rd27+-16];
	st.local.f32 	[%rd27+-12], %f191;
$L__BB6_286:
	add.s32 	%r354, %r354, -4;
	setp.gt.s32 	%p306, %r354, %r353;
	@%p306 bra 	$L__BB6_278;
$L__BB6_287:
	setp.ge.s32 	%p307, %r353, %r7;
	@%p307 bra 	$L__BB6_289;
	mul.wide.s32 	%rd178, %r353, 4;
	add.s64 	%rd179, %rd7, %rd178;
	st.local.f32 	[%rd179], %f12;
	add.s32 	%r300, %r300, 1;
$L__BB6_289:
	add.s32 	%r350, %r350, 1;
	setp.lt.s32 	%p308, %r350, %r174;
	setp.lt.s32 	%p309, %r300, %r7;
	and.pred  	%p310, %p308, %p309;
	@%p310 bra 	$L__BB6_260;
$L__BB6_290:
	add.s32 	%r283, %r283, 1;
	setp.ne.s32 	%p311, %r283, 2;
	@%p311 bra 	$L__BB6_2;
	setp.lt.s32 	%p312, %r300, 1;
	@%p312 bra 	$L__BB6_293;
	min.s32 	%r281, %r300, %r7;
	mul.wide.s32 	%rd180, %r281, 4;
	add.s64 	%rd181, %rd7, %rd180;
	ld.local.f32 	%f285, [%rd181+-4];
$L__BB6_293:
	setp.lt.s32 	%p313, %r300, 1;
	mov.f32 	%f294, 0f00000000;
	@%p313 bra 	$L__BB6_306;
	and.b32  	%r193, %r300, 15;
	setp.lt.u32 	%p314, %r300, 16;
	mov.f32 	%f294, 0f00000000;
	mov.b32 	%r360, 0;
	@%p314 bra 	$L__BB6_297;
	and.b32  	%r360, %r300, 2147483632;
	neg.s32 	%r358, %r360;
	add.s64 	%rd193, %rd7, 32;
	mov.f32 	%f294, 0f00000000;
$L__BB6_296:
	.pragma "nounroll";
	ld.local.v4.f32 	{%f196, %f197, %f198, %f199}, [%rd193+-32];
	max.f32 	%f200, %f196, %f285;
	add.f32 	%f201, %f294, %f200;
	max.f32 	%f202, %f197, %f285;
	add.f32 	%f203, %f201, %f202;
	max.f32 	%f204, %f198, %f285;
	add.f32 	%f205, %f203, %f204;
	max.f32 	%f206, %f199, %f285;
	add.f32 	%f207, %f205, %f206;
	ld.local.v4.f32 	{%f208, %f209, %f210, %f211}, [%rd193+-16];
	max.f32 	%f212, %f208, %f285;
	add.f32 	%f213, %f207, %f212;
	max.f32 	%f214, %f209, %f285;
	add.f32 	%f215, %f213, %f214;
	max.f32 	%f216, %f210, %f285;
	add.f32 	%f217, %f215, %f216;
	max.f32 	%f218, %f211, %f285;
	add.f32 	%f219, %f217, %f218;
	ld.local.v4.f32 	{%f220, %f221, %f222, %f223}, [%rd193];
	max.f32 	%f224, %f220, %f285;
	add.f32 	%f225, %f219, %f224;
	max.f32 	%f226, %f221, %f285;
	add.f32 	%f227, %f225, %f226;
	max.f32 	%f228, %f222, %f285;
	add.f32 	%f229, %f227, %f228;
	max.f32 	%f230, %f223, %f285;
	add.f32 	%f231, %f229, %f230;
	ld.local.v4.f32 	{%f232, %f233, %f234, %f235}, [%rd193+16];
	max.f32 	%f236, %f232, %f285;
	add.f32 	%f237, %f231, %f236;
	max.f32 	%f238, %f233, %f285;
	add.f32 	%f239, %f237, %f238;
	max.f32 	%f240, %f234, %f285;
	add.f32 	%f241, %f239, %f240;
	max.f32 	%f242, %f235, %f285;
	add.f32 	%f294, %f241, %f242;
	add.s32 	%r358, %r358, 16;
	add.s64 	%rd193, %rd193, 64;
	setp.ne.s32 	%p315, %r358, 0;
	@%p315 bra 	$L__BB6_296;
$L__BB6_297:
	setp.eq.s32 	%p316, %r193, 0;
	@%p316 bra 	$L__BB6_306;
	and.b32  	%r199, %r300, 7;
	setp.lt.u32 	%p317, %r193, 8;
	@%p317 bra 	$L__BB6_300;
	mul.wide.u32 	%rd182, %r360, 4;
	add.s64 	%rd183, %rd7, %rd182;
	ld.local.f32 	%f244, [%rd183];
	max.f32 	%f245, %f244, %f285;
	add.f32 	%f246, %f294, %f245;
	ld.local.f32 	%f247, [%rd183+4];
	max.f32 	%f248, %f247, %f285;
	add.f32 	%f249, %f246, %f248;
	ld.local.f32 	%f250, [%rd183+8];
	max.f32 	%f251, %f250, %f285;
	add.f32 	%f252, %f249, %f251;
	ld.local.f32 	%f253, [%rd183+12];
	max.f32 	%f254, %f253, %f285;
	add.f32 	%f255, %f252, %f254;
	ld.local.f32 	%f256, [%rd183+16];
	max.f32 	%f257, %f256, %f285;
	add.f32 	%f258, %f255, %f257;
	ld.local.f32 	%f259, [%rd183+20];
	max.f32 	%f260, %f259, %f285;
	add.f32 	%f261, %f258, %f260;
	ld.local.f32 	%f262, [%rd183+24];
	max.f32 	%f263, %f262, %f285;
	add.f32 	%f264, %f261, %f263;
	ld.local.f32 	%f265, [%rd183+28];
	max.f32 	%f266, %f265, %f285;
	add.f32 	%f294, %f264, %f266;
	add.s32 	%r360, %r360, 8;
$L__BB6_300:
	setp.eq.s32 	%p318, %r199, 0;
	@%p318 bra 	$L__BB6_306;
	and.b32  	%r202, %r300, 3;
	setp.lt.u32 	%p319, %r199, 4;
	@%p319 bra 	$L__BB6_303;
	mul.wide.u32 	%rd184, %r360, 4;
	add.s64 	%rd185, %rd7, %rd184;
	ld.local.f32 	%f268, [%rd185];
	max.f32 	%f269, %f268, %f285;
	add.f32 	%f270, %f294, %f269;
	ld.local.f32 	%f271, [%rd185+4];
	max.f32 	%f272, %f271, %f285;
	add.f32 	%f273, %f270, %f272;
	ld.local.f32 	%f274, [%rd185+8];
	max.f32 	%f275, %f274, %f285;
	add.f32 	%f276, %f273, %f275;
	ld.local.f32 	%f277, [%rd185+12];
	max.f32 	%f278, %f277, %f285;
	add.f32 	%f294, %f276, %f278;
	add.s32 	%r360, %r360, 4;
$L__BB6_303:
	setp.eq.s32 	%p320, %r202, 0;
	@%p320 bra 	$L__BB6_306;
	mul.wide.u32 	%rd186, %r360, 4;
	add.s64 	%rd194, %rd7, %rd186;
	neg.s32 	%r362, %r202;
$L__BB6_305:
	.pragma "nounroll";
	ld.local.f32 	%f279, [%rd194];
	max.f32 	%f280, %f279, %f285;
	add.f32 	%f294, %f294, %f280;
	add.s64 	%rd194, %rd194, 4;
	add.s32 	%r362, %r362, 1;
	setp.ne.s32 	%p321, %r362, 0;
	@%p321 bra 	$L__BB6_305;
$L__BB6_306:
	setp.leu.f32 	%p322, %f294, 0f00000000;
	mov.f32 	%f295, 0f00000000;
	@%p322 bra 	$L__BB6_308;
	cvt.rn.f32.s32 	%f282, %r300;
	div.rn.f32 	%f295, %f282, %f294;
$L__BB6_308:
	cvta.to.global.u64 	%rd187, %rd35;
	mul.wide.s32 	%rd188, %r3, 4;
	add.s64 	%rd189, %rd187, %rd188;
	st.global.f32 	[%rd189], %f295;
	setp.gt.f32 	%p323, %f295, 0f00000000;
	rcp.rn.f32 	%f283, %f295;
	selp.f32 	%f284, %f283, 0f41200000, %p323;
	cvta.to.global.u64 	%rd190, %rd34;
	add.s64 	%rd191, %rd190, %rd188;
	st.global.f32 	[%rd191], %f284;
$L__BB6_309:
	ret;

}
	// .globl	compute_zscore_kernel
.visible .entry compute_zscore_kernel(
	.param .u64 .ptr .align 1 compute_zscore_kernel_param_0,
	.param .u64 .ptr .align 1 compute_zscore_kernel_param_1,
	.param .f32 compute_zscore_kernel_param_2,
	.param .f32 compute_zscore_kernel_param_3,
	.param .u32 compute_zscore_kernel_param_4
)
{
	.reg .pred 	%p<3>;
	.reg .b32 	%r<7>;
	.reg .b32 	%f<6>;
	.reg .b64 	%rd<10>;

	ld.param.u64 	%rd2, [compute_zscore_kernel_param_0];
	ld.param.u64 	%rd3, [compute_zscore_kernel_param_1];
	ld.param.f32 	%f1, [compute_zscore_kernel_param_2];
	ld.param.f32 	%f2, [compute_zscore_kernel_param_3];
	ld.param.u32 	%r2, [compute_zscore_kernel_param_4];
	cvta.to.global.u64 	%rd1, %rd3;
	mov.u32 	%r3, %ctaid.x;
	mov.u32 	%r4, %ntid.x;
	mov.u32 	%r5, %tid.x;
	mad.lo.s32 	%r1, %r3, %r4, %r5;
	setp.ge.s32 	%p1, %r1, %r2;
	@%p1 bra 	$L__BB7_4;
	setp.leu.f32 	%p2, %f2, 0f00000000;
	@%p2 bra 	$L__BB7_3;
	cvta.to.global.u64 	%rd6, %rd2;
	mul.wide.s32 	%rd7, %r1, 4;
	add.s64 	%rd8, %rd6, %rd7;
	ld.global.nc.f32 	%f3, [%rd8];
	sub.f32 	%f4, %f3, %f1;
	div.rn.f32 	%f5, %f4, %f2;
	add.s64 	%rd9, %rd1, %rd7;
	st.global.f32 	[%rd9], %f5;
	bra.uni 	$L__BB7_4;
$L__BB7_3:
	mul.wide.s32 	%rd4, %r1, 4;
	add.s64 	%rd5, %rd1, %rd4;
	mov.b32 	%r6, 0;
	st.global.u32 	[%rd5], %r6;
$L__BB7_4:
	ret;

}
	// .globl	init_communities_kernel
.visible .entry init_communities_kernel(
	.param .u64 .ptr .align 1 init_communities_kernel_param_0,
	.param .u64 .ptr .align 1 init_communities_kernel_param_1,
	.param .u64 .ptr .align 1 init_communities_kernel_param_2,
	.param .u32 init_communities_kernel_param_3
)
{
	.reg .pred 	%p<2>;
	.reg .b32 	%r<6>;
	.reg .b32 	%f<2>;
	.reg .b64 	%rd<11>;

	ld.param.u64 	%rd1, [init_communities_kernel_param_0];
	ld.param.u64 	%rd2, [init_communities_kernel_param_1];
	ld.param.u64 	%rd3, [init_communities_kernel_param_2];
	ld.param.u32 	%r2, [init_communities_kernel_param_3];
	mov.u32 	%r3, %ctaid.x;
	mov.u32 	%r4, %ntid.x;
	mov.u32 	%r5, %tid.x;
	mad.lo.s32 	%r1, %r3, %r4, %r5;
	setp.ge.s32 	%p1, %r1, %r2;
	@%p1 bra 	$L__BB8_2;
	cvta.to.global.u64 	%rd4, %rd1;
	cvta.to.global.u64 	%rd5, %rd3;
	cvta.to.global.u64 	%rd6, %rd2;
	mul.wide.s32 	%rd7, %r1, 4;
	add.s64 	%rd8, %rd4, %rd7;
	st.global.u32 	[%rd8], %r1;
	add.s64 	%rd9, %rd5, %rd7;
	ld.global.nc.f32 	%f1, [%rd9];
	add.s64 	%rd10, %rd6, %rd7;
	st.global.f32 	[%rd10], %f1;
$L__BB8_2:
	ret;

}
	// .globl	louvain_local_pass_kernel
.visible .entry louvain_local_pass_kernel(
	.param .u64 .ptr .align 1 louvain_local_pass_kernel_param_0,
	.param .u64 .ptr .align 1 louvain_local_pass_kernel_param_1,
	.param .u64 .ptr .align 1 louvain_local_pass_kernel_param_2,
	.param .u64 .ptr .align 1 louvain_local_pass_kernel_param_3,
	.param .u64 .ptr .align 1 louvain_local_pass_kernel_param_4,
	.param .u64 .ptr .align 1 louvain_local_pass_kernel_param_5,
	.param .u64 .ptr .align 1 louvain_local_pass_kernel_param_6,
	.param .u32 louvain_local_pass_kernel_param_7,
	.param .f32 louvain_local_pass_kernel_param_8,
	.param .f32 louvain_local_pass_kernel_param_9
)
{
	.reg .pred 	%p<65>;
	.reg .b16 	%rs<2>;
	.reg .b32 	%r<72>;
	.reg .b32 	%f<152>;
	.reg .b64 	%rd<72>;

	ld.param.u64 	%rd12, [louvain_local_pass_kernel_param_0];
	ld.param.u64 	%rd13, [louvain_local_pass_kernel_param_1];
	ld.param.u64 	%rd9, [louvain_local_pass_kernel_param_2];
	ld.param.u64 	%rd14, [louvain_local_pass_kernel_param_3];
	ld.param.u64 	%rd10, [louvain_local_pass_kernel_param_4];
	ld.param.u64 	%rd15, [louvain_local_pass_kernel_param_5];
	ld.param.u64 	%rd11, [louvain_local_pass_kernel_param_6];
	ld.param.u32 	%r25, [louvain_local_pass_kernel_param_7];
	ld.param.f32 	%f30, [louvain_local_pass_kernel_param_8];
	ld.param.f32 	%f31, [louvain_local_pass_kernel_param_9];
	cvta.to.global.u64 	%rd1, %rd12;
	cvta.to.global.u64 	%rd2, %rd13;
	cvta.to.global.u64 	%rd3, %rd15;
	cvta.to.global.u64 	%rd4, %rd14;
	mov.u32 	%r26, %ctaid.x;
	mov.u32 	%r27, %ntid.x;
	mov.u32 	%r28, %tid.x;
	mad.lo.s32 	%r1, %r26, %r27, %r28;
	setp.ge.s32 	%p3, %r1, %r25;
	@%p3 bra 	$L__BB9_20;
	cvta.to.global.u64 	%rd16, %rd10;
	cvta.to.global.u64 	%rd17, %rd9;
	mul.wide.s32 	%rd18, %r1, 4;
	add.s64 	%rd5, %rd4, %rd18;
	ld.global.u32 	%r2, [%rd5];
	add.s64 	%rd19, %rd17, %rd18;
	ld.global.nc.u32 	%r3, [%rd19];
	ld.global.nc.u32 	%r4, [%rd19+4];
	setp.ge.s32 	%p5, %r3, %r4;
	add.s64 	%rd6, %rd16, %rd18;
	mul.wide.s32 	%rd20, %r2, 4;
	add.s64 	%rd7, %rd3, %rd20;
	mov.pred 	%p64, 0;
	mov.u32 	%r70, %r2;
	@%p5 bra 	$L__BB9_18;
	mul.f32 	%f1, %f30, %f30;
	sub.s32 	%r29, %r4, %r3;
	and.b32  	%r5, %r29, 7;
	and.b32  	%r6, %r29, 3;
	and.b32  	%r7, %r29, 1;
	and.b32  	%r30, %r29, -8;
	neg.s32 	%r8, %r30;
	add.s64 	%rd8, %rd1, 16;
	mov.f32 	%f151, 0f00000000;
	mov.u32 	%r63, %r3;
	mov.u32 	%r70, %r2;
$L__BB9_3:
	mul.wide.s32 	%rd21, %r63, 4;
	add.s64 	%rd22, %rd2, %rd21;
	ld.global.nc.u32 	%r31, [%rd22];
	mul.wide.s32 	%rd23, %r31, 4;
	add.s64 	%rd24, %rd4, %rd23;
	ld.global.u32 	%r11, [%rd24];
	setp.eq.s32 	%p6, %r11, %r2;
	@%p6 bra 	$L__BB9_16;
	sub.s32 	%r32, %r3, %r4;
	setp.gt.u32 	%p7, %r32, -8;
	ld.global.nc.f32 	%f3, [%rd6];
	mov.f32 	%f150, 0f00000000;
	mov.u32 	%r67, %r3;
	mov.f32 	%f149, %f150;
	@%p7 bra 	$L__BB9_7;
	mov.f32 	%f150, 0f00000000;
	mov.u32 	%r65, %r8;
	mov.u32 	%r67, %r3;
$L__BB9_6:
	.pragma "nounroll";
	mul.wide.s32 	%rd25, %r67, 4;
	add.s64 	%rd26, %rd2, %rd25;
	add.s64 	%rd27, %rd8, %rd25;
	ld.global.nc.u32 	%r33, [%rd26];
	ld.global.nc.f32 	%f36, [%rd27+-16];
	mul.wide.s32 	%rd28, %r33, 4;
	add.s64 	%rd29, %rd4, %rd28;
	ld.global.u32 	%r34, [%rd29];
	setp.ne.s32 	%p8, %r34, %r2;
	setp.eq.s32 	%p9, %r33, %r1;
	add.f32 	%f37, %f149, %f36;
	setp.eq.s32 	%p10, %r34, %r11;
	add.f32 	%f38, %f150, %f36;
	selp.f32 	%f39, %f149, %f37, %p8;
	selp.f32 	%f40, %f149, %f39, %p9;
	selp.f32 	%f41, %f38, %f150, %p10;
	ld.global.nc.u32 	%r35, [%rd26+4];
	ld.global.nc.f32 	%f42, [%rd27+-12];
	mul.wide.s32 	%rd30, %r35, 4;
	add.s64 	%rd31, %rd4, %rd30;
	ld.global.u32 	%r36, [%rd31];
	setp.ne.s32 	%p11, %r36, %r2;
	setp.eq.s32 	%p12, %r35, %r1;
	add.f32 	%f43, %f40, %f42;
	setp.eq.s32 	%p13, %r36, %r11;
	add.f32 	%f44, %f41, %f42;
	selp.f32 	%f45, %f40, %f43, %p11;
	selp.f32 	%f46, %f40, %f45, %p12;
	selp.f32 	%f47, %f44, %f41, %p13;
	ld.global.nc.u32 	%r37, [%rd26+8];
	ld.global.nc.f32 	%f48, [%rd27+-8];
	mul.wide.s32 	%rd32, %r37, 4;
	add.s64 	%rd33, %rd4, %rd32;
	ld.global.u32 	%r38, [%rd33];
	setp.ne.s32 	%p14, %r38, %r2;
	setp.eq.s32 	%p15, %r37, %r1;
	add.f32 	%f49, %f46, %f48;
	setp.eq.s32 	%p16, %r38, %r11;
	add.f32 	%f50, %f47, %f48;
	selp.f32 	%f51, %f46, %f49, %p14;
	selp.f32 	%f52, %f46, %f51, %p15;
	selp.f32 	%f53, %f50, %f47, %p16;
	ld.global.nc.u32 	%r39, [%rd26+12];
	ld.global.nc.f32 	%f54, [%rd27+-4];
	mul.wide.s32 	%rd34, %r39, 4;
	add.s64 	%rd35, %rd4, %rd34;
	ld.global.u32 	%r40, [%rd35];
	setp.ne.s32 	%p17, %r40, %r2;
	setp.eq.s32 	%p18, %r39, %r1;
	add.f32 	%f55, %f52, %f54;
	setp.eq.s32 	%p19, %r40, %r11;
	add.f32 	%f56, %f53, %f54;
	selp.f32 	%f57, %f52, %f55, %p17;
	selp.f32 	%f58, %f52, %f57, %p18;
	selp.f32 	%f59, %f56, %f53, %p19;
	ld.global.nc.u32 	%r41, [%rd26+16];
	ld.global.nc.f32 	%f60, [%rd27];
	mul.wide.s32 	%rd36, %r41, 4;
	add.s64 	%rd37, %rd4, %rd36;
	ld.global.u32 	%r42, [%rd37];
	setp.ne.s32 	%p20, %r42, %r2;
	setp.eq.s32 	%p21, %r41, %r1;
	add.f32 	%f61, %f58, %f60;
	setp.eq.s32 	%p22, %r42, %r11;
	add.f32 	%f62, %f59, %f60;
	selp.f32 	%f63, %f58, %f61, %p20;
	selp.f32 	%f64, %f58, %f63, %p21;
	selp.f32 	%f65, %f62, %f59, %p22;
	ld.global.nc.u32 	%r43, [%rd26+20];
	ld.global.nc.f32 	%f66, [%rd27+4];
	mul.wide.s32 	%rd38, %r43, 4;
	add.s64 	%rd39, %rd4, %rd38;
	ld.global.u32 	%r44, [%rd39];
	setp.ne.s32 	%p23, %r44, %r2;
	setp.eq.s32 	%p24, %r43, %r1;
	add.f32 	%f67, %f64, %f66;
	setp.eq.s32 	%p25, %r44, %r11;
	add.f32 	%f68, %f65, %f66;
	selp.f32 	%f69, %f64, %f67, %p23;
	selp.f32 	%f70, %f64, %f69, %p24;
	selp.f32 	%f71, %f68, %f65, %p25;
	ld.global.nc.u32 	%r45, [%rd26+24];
	ld.global.nc.f32 	%f72, [%rd27+8];
	mul.wide.s32 	%rd40, %r45, 4;
	add.s64 	%rd41, %rd4, %rd40;
	ld.global.u32 	%r46, [%rd41];
	setp.ne.s32 	%p26, %r46, %r2;
	setp.eq.s32 	%p27, %r45, %r1;
	add.f32 	%f73, %f70, %f72;
	setp.eq.s32 	%p28, %r46, %r11;
	add.f32 	%f74, %f71, %f72;
	selp.f32 	%f75, %f70, %f73, %p26;
	selp.f32 	%f76, %f70, %f75, %p27;
	selp.f32 	%f77, %f74, %f71, %p28;
	ld.global.nc.u32 	%r47, [%rd26+28];
	ld.global.nc.f32 	%f78, [%rd27+12];
	mul.wide.s32 	%rd42, %r47, 4;
	add.s64 	%rd43, %rd4, %rd42;
	ld.global.u32 	%r48, [%rd43];
	setp.ne.s32 	%p29, %r48, %r2;
	setp.eq.s32 	%p30, %r47, %r1;
	add.f32 	%f79, %f76, %f78;
	setp.eq.s32 	%p31, %r48, %r11;
	add.f32 	%f80, %f77, %f78;
	selp.f32 	%f81, %f76, %f79, %p29;
	selp.f32 	%f149, %f76, %f81, %p30;
	selp.f32 	%f150, %f80, %f77, %p31;
	add.s32 	%r67, %r67, 8;
	add.s32 	%r65, %r65, 8;
	setp.ne.s32 	%p32, %r65, 0;
	@%p32 bra 	$L__BB9_6;
$L__BB9_7:
	setp.eq.s32 	%p33, %r5, 0;
	@%p33 bra 	$L__BB9_15;
	setp.lt.u32 	%p34, %r5, 4;
	@%p34 bra 	$L__BB9_10;
	mul.wide.s32 	%rd44, %r67, 4;
	add.s64 	%rd45, %rd2, %rd44;
	ld.global.nc.u32 	%r49, [%rd45];
	add.s64 	%rd46, %rd1, %rd44;
	ld.global.nc.f32 	%f83, [%rd46];
	mul.wide.s32 	%rd47, %r49, 4;
	add.s64 	%rd48, %rd4, %rd47;
	ld.global.u32 	%r50, [%rd48];
	setp.ne.s32 	%p35, %r50, %r2;
	setp.eq.s32 	%p36, %r49, %r1;
	add.f32 	%f84, %f149, %f83;
	setp.eq.s32 	%p37, %r50, %r11;
	add.f32 	%f85, %f150, %f83;
	selp.f32 	%f86, %f149, %f84, %p35;
	selp.f32 	%f87, %f149, %f86, %p36;
	selp.f32 	%f88, %f85, %f150, %p37;
	ld.global.nc.u32 	%r51, [%rd45+4];
	ld.global.nc.f32 	%f89, [%rd46+4];
	mul.wide.s32 	%rd49, %r51, 4;
	add.s64 	%rd50, %rd4, %rd49;
	ld.global.u32 	%r52, [%rd50];
	setp.ne.s32 	%p38, %r52, %r2;
	setp.eq.s32 	%p39, %r51, %r1;
	add.f32 	%f90, %f87, %f89;
	setp.eq.s32 	%p40, %r52, %r11;
	add.f32 	%f91, %f88, %f89;
	selp.f32 	%f92, %f87, %f90, %p38;
	selp.f32 	%f93, %f87, %f92, %p39;
	selp.f32 	%f94, %f91, %f88, %p40;
	ld.global.nc.u32 	%r53, [%rd45+8];
	ld.global.nc.f32 	%f95, [%rd46+8];
	mul.wide.s32 	%rd51, %r53, 4;
	add.s64 	%rd52, %rd4, %rd51;
	ld.global.u32 	%r54, [%rd52];
	setp.ne.s32 	%p41, %r54, %r2;
	setp.eq.s32 	%p42, %r53, %r1;
	add.f32 	%f96, %f93, %f95;
	setp.eq.s32 	%p43, %r54, %r11;
	add.f32 	%f97, %f94, %f95;
	selp.f32 	%f98, %f93, %f96, %p41;
	selp.f32 	%f99, %f93, %f98, %p42;
	selp.f32 	%f100, %f97, %f94, %p43;
	ld.global.nc.u32 	%r55, [%rd45+12];
	ld.global.nc.f32 	%f101, [%rd46+12];
	mul.wide.s32 	%rd53, %r55, 4;
	add.s64 	%rd54, %rd4, %rd53;
	ld.global.u32 	%r56, [%rd54];
	setp.ne.s32 	%p44, %r56, %r2;
	setp.eq.s32 	%p45, %r55, %r1;
	add.f32 	%f102, %f99, %f101;
	setp.eq.s32 	%p46, %r56, %r11;
	add.f32 	%f103, %f100, %f101;
	selp.f32 	%f104, %f99, %f102, %p44;
	selp.f32 	%f149, %f99, %f104, %p45;
	selp.f32 	%f150, %f103, %f100, %p46;
	add.s32 	%r67, %r67, 4;
$L__BB9_10:
	setp.eq.s32 	%p47, %r6, 0;
	@%p47 bra 	$L__BB9_15;
	setp.eq.s32 	%p48, %r6, 1;
	@%p48 bra 	$L__BB9_13;
	mul.wide.s32 	%rd55, %r67, 4;
	add.s64 	%rd56, %rd2, %rd55;
	ld.global.nc.u32 	%r57, [%rd56];
	add.s64 	%rd57, %rd1, %rd55;
	ld.global.nc.f32 	%f106, [%rd57];
	mul.wide.s32 	%rd58, %r57, 4;
	add.s64 	%rd59, %rd4, %rd58;
	ld.global.u32 	%r58, [%rd59];
	setp.ne.s32 	%p49, %r58, %r2;
	setp.eq.s32 	%p50, %r57, %r1;
	add.f32 	%f107, %f149, %f106;
	setp.eq.s32 	%p51, %r58, %r11;
	add.f32 	%f108, %f150, %f106;
	selp.f32 	%f109, %f149, %f107, %p49;
	selp.f32 	%f110, %f149, %f109, %p50;
	selp.f32 	%f111, %f108, %f150, %p51;
	ld.global.nc.u32 	%r59, [%rd56+4];
	ld.global.nc.f32 	%f112, [%rd57+4];
	mul.wide.s32 	%rd60, %r59, 4;
	add.s64 	%rd61, %rd4, %rd60;
	ld.global.u32 	%r60, [%rd61];
	setp.ne.s32 	%p52, %r60, %r2;
	setp.eq.s32 	%p53, %r59, %r1;
	add.f32 	%f113, %f110, %f112;
	setp.eq.s32 	%p54, %r60, %r11;
	add.f32 	%f114, %f111, %f112;
	selp.f32 	%f115, %f110, %f113, %p52;
	selp.f32 	%f149, %f110, %f115, %p53;
	selp.f32 	%f150, %f114, %f111, %p54;
	add.s32 	%r67, %r67, 2;
$L__BB9_13:
	setp.eq.s32 	%p55, %r7, 0;
	@%p55 bra 	$L__BB9_15;
	mul.wide.s32 	%rd62, %r67, 4;
	add.s64 	%rd63, %rd2, %rd62;
	ld.global.nc.u32 	%r61, [%rd63];
	add.s64 	%rd64, %rd1, %rd62;
	ld.global.nc.f32 	%f116, [%rd64];
	mul.wide.s32 	%rd65, %r61, 4;
	add.s64 	%rd66, %rd4, %rd65;
	ld.global.u32 	%r62, [%rd66];
	setp.ne.s32 	%p56, %r62, %r2;
	setp.eq.s32 	%p57, %r61, %r1;
	add.f32 	%f117, %f149, %f116;
	setp.eq.s32 	%p58, %r62, %r11;
	add.f32 	%f118, %f150, %f116;
	selp.f32 	%f119, %f149, %f117, %p56;
	selp.f32 	%f149, %f149, %f119, %p57;
	selp.f32 	%f150, %f118, %f150, %p58;
$L__BB9_15:
	sub.f32 	%f120, %f150, %f149;
	ld.global.f32 	%f121, [%rd7];
	sub.f32 	%f122, %f121, %f3;
	mul.wide.s32 	%rd67, %r11, 4;
	add.s64 	%rd68, %rd3, %rd67;
	ld.global.f32 	%f123, [%rd68];
	div.rn.f32 	%f124, %f120, %f30;
	mul.f32 	%f125, %f31, %f3;
	sub.f32 	%f126, %f123, %f122;
	mul.f32 	%f127, %f125, %f126;
	div.rn.f32 	%f128, %f127, %f1;
	sub.f32 	%f129, %f124, %f128;
	setp.gt.f32 	%p59, %f129, %f151;
	selp.b32 	%r70, %r11, %r70, %p59;
	selp.f32 	%f151, %f129, %f151, %p59;
$L__BB9_16:
	add.s32 	%r63, %r63, 1;
	setp.ne.s32 	%p60, %r63, %r4;
	@%p60 bra 	$L__BB9_3;
	setp.gt.f32 	%p64, %f151, 0f358637BD;
$L__BB9_18:
	setp.eq.s32 	%p61, %r70, %r2;
	not.pred 	%p62, %p64;
	or.pred  	%p63, %p61, %p62;
	@%p63 bra 	$L__BB9_20;
	st.global.u32 	[%rd5], %r70;
	ld.global.nc.f32 	%f130, [%rd6];
	mul.wide.s32 	%rd69, %r70, 4;
	add.s64 	%rd70, %rd3, %rd69;
	atom.global.add.f32 	%f131, [%rd70], %f130;
	neg.f32 	%f132, %f130;
	atom.global.add.f32 	%f133, [%rd7], %f132;
	cvta.to.global.u64 	%rd71, %rd11;
	mov.b16 	%rs1, 1;
	st.global.u8 	[%rd71], %rs1;
$L__BB9_20:
	ret;

}
	// .globl	compute_stress_kernel
.visible .entry compute_stress_kernel(
	.param .u64 .ptr .align 1 compute_stress_kernel_param_0,
	.param .u64 .ptr .align 1 compute_stress_kernel_param_1,
	.param .u64 .ptr .align 1 compute_stress_kernel_param_2,
	.param .u64 .ptr .align 1 compute_stress_kernel_param_3,
	.param .u64 .ptr .align 1 compute_stress_kernel_param_4,
	.param .u64 .ptr .align 1 compute_stress_kernel_param_5,
	.param .u32 compute_stress_kernel_param_6
)
{
	.reg .pred 	%p<13>;
	.reg .b32 	%r<46>;
	.reg .b32 	%f<48>;
	.reg .b64 	%rd<27>;

	ld.param.u64 	%rd7, [compute_stress_kernel_param_0];
	ld.param.u64 	%rd8, [compute_stress_kernel_param_1];
	ld.param.u64 	%rd9, [compute_stress_kernel_param_2];
	ld.param.u64 	%rd10, [compute_stress_kernel_param_3];
	ld.param.u64 	%rd11, [compute_stress_kernel_param_4];
	ld.param.u32 	%r23, [compute_stress_kernel_param_6];
	cvta.to.global.u64 	%rd1, %rd11;
	cvta.to.global.u64 	%rd2, %rd10;
	cvta.to.global.u64 	%rd3, %rd9;
	cvta.to.global.u64 	%rd4, %rd8;
	cvta.to.global.u64 	%rd5, %rd7;
	mov.u32 	%r1, %ctaid.x;
	mov.u32 	%r45, %ntid.x;
	mov.u32 	%r3, %tid.x;
	mad.lo.s32 	%r44, %r1, %r45, %r3;
	shl.b32 	%r24, %r3, 2;
	mov.u32 	%r25, shared_stress;
	add.s32 	%r5, %r25, %r24;
	mov.b32 	%r26, 0;
	st.shared.u32 	[%r5], %r26;
	add.s32 	%r6, %r23, -1;
	mul.lo.s32 	%r27, %r6, %r23;
	shr.u32 	%r28, %r27, 31;
	add.s32 	%r29, %r27, %r28;
	shr.s32 	%r7, %r29, 1;
	setp.ge.s32 	%p1, %r44, %r7;
	@%p1 bra 	$L__BB10_14;
	setp.lt.s32 	%p2, %r23, 2;
	mov.u32 	%r30, %nctaid.x;
	mul.lo.s32 	%r8, %r30, %r45;
	@%p2 bra 	$L__BB10_10;
	mov.f32 	%f44, 0f00000000;
$L__BB10_3:
	mov.b32 	%r40, 0;
	mov.u32 	%r41, %r44;
$L__BB10_4:
	not.b32 	%r32, %r40;
	add.s32 	%r12, %r23, %r32;
	setp.lt.s32 	%p5, %r41, %r12;
	@%p5 bra 	$L__BB10_6;
	sub.s32 	%r41, %r41, %r12;
	add.s32 	%r40, %r40, 1;
	setp.eq.s32 	%p6, %r40, %r6;
	mov.b32 	%r42, 0;
	mov.u32 	%r43, %r42;
	@%p6 bra 	$L__BB10_7;
	bra.uni 	$L__BB10_4;
$L__BB10_6:
	add.s32 	%r34, %r41, %r40;
	add.s32 	%r43, %r34, 1;
	mov.u32 	%r42, %r40;
$L__BB10_7:
	max.s32 	%r35, %r42, %r43;
	setp.ge.s32 	%p7, %r35, %r23;
	@%p7 bra 	$L__BB10_9;
	mul.wide.u32 	%rd12, %r42, 4;
	add.s64 	%rd13, %rd5, %rd12;
	ld.global.nc.f32 	%f23, [%rd13];
	add.s64 	%rd14, %rd4, %rd12;
	ld.global.nc.f32 	%f24, [%rd14];
	add.s64 	%rd15, %rd3, %rd12;
	ld.global.nc.f32 	%f25, [%rd15];
	mul.wide.s32 	%rd16, %r43, 4;
	add.s64 	%rd17, %rd5, %rd16;
	ld.global.nc.f32 	%f26, [%rd17];
	add.s64 	%rd18, %rd4, %rd16;
	ld.global.nc.f32 	%f27, [%rd18];
	add.s64 	%rd19, %rd3, %rd16;
	ld.global.nc.f32 	%f28, [%rd19];
	sub.f32 	%f29, %f23, %f26;
	sub.f32 	%f30, %f24, %f27;
	sub.f32 	%f31, %f25, %f28;
	mul.f32 	%f32, %f30, %f30;
	fma.rn.f32 	%f33, %f29, %f29, %f32;
	fma.rn.f32 	%f34, %f31, %f31, %f33;
	sqrt.rn.f32 	%f35, %f34;
	mad.lo.s32 	%r36, %r42, %r23, %r43;
	mul.wide.s32 	%rd20, %r36, 4;
	add.s64 	%rd21, %rd2, %rd20;
	ld.global.nc.f32 	%f36, [%rd21];
	add.s64 	%rd22, %rd1, %rd20;
	ld.global.nc.f32 	%f37, [%rd22];
	sub.f32 	%f38, %f35, %f36;
	mul.f32 	%f39, %f37, %f38;
	fma.rn.f32 	%f44, %f38, %f39, %f44;
	st.shared.f32 	[%r5], %f44;
$L__BB10_9:
	add.s32 	%r44, %r44, %r8;
	setp.lt.s32 	%p8, %r44, %r7;
	@%p8 bra 	$L__BB10_3;
	bra.uni 	$L__BB10_14;
$L__BB10_10:
	mov.f32 	%f47, 0f00000000;
$L__BB10_11:
	setp.ne.s32 	%p3, %r23, 1;
	@%p3 bra 	$L__BB10_13;
	ld.global.nc.f32 	%f8, [%rd5];
	ld.global.nc.f32 	%f9, [%rd4];
	ld.global.nc.f32 	%f10, [%rd3];
	sub.f32 	%f11, %f8, %f8;
	sub.f32 	%f12, %f9, %f9;
	sub.f32 	%f13, %f10, %f10;
	mul.f32 	%f14, %f12, %f12;
	fma.rn.f32 	%f15, %f11, %f11, %f14;
	fma.rn.f32 	%f16, %f13, %f13, %f15;
	sqrt.rn.f32 	%f17, %f16;
	ld.global.nc.f32 	%f18, [%rd2];
	ld.global.nc.f32 	%f19, [%rd1];
	sub.f32 	%f20, %f17, %f18;
	mul.f32 	%f21, %f19, %f20;
	fma.rn.f32 	%f47, %f20, %f21, %f47;
	st.shared.f32 	[%r5], %f47;
$L__BB10_13:
	add.s32 	%r44, %r44, %r8;
	setp.lt.s32 	%p4, %r44, %r7;
	@%p4 bra 	$L__BB10_11;
$L__BB10_14:
	bar.sync 	0;
	setp.lt.u32 	%p9, %r45, 2;
	@%p9 bra 	$L__BB10_18;
$L__BB10_15:
	shr.u32 	%r22, %r45, 1;
	setp.ge.u32 	%p10, %r3, %r22;
	@%p10 bra 	$L__BB10_17;
	shl.b32 	%r37, %r22, 2;
	add.s32 	%r38, %r5, %r37;
	ld.shared.f32 	%f40, [%r38];
	ld.shared.f32 	%f41, [%r5];
	add.f32 	%f42, %f40, %f41;
	st.shared.f32 	[%r5], %f42;
$L__BB10_17:
	bar.sync 	0;
	setp.gt.u32 	%p11, %r45, 3;
	mov.u32 	%r45, %r22;
	@%p11 bra 	$L__BB10_15;
$L__BB10_18:
	setp.ne.s32 	%p12, %r3, 0;
	@%p12 bra 	$L__BB10_20;
	ld.param.u64 	%rd26, [compute_stress_kernel_param_5];
	ld.shared.f32 	%f43, [shared_stress];
	cvta.to.global.u64 	%rd23, %rd26;
	mul.wide.u32 	%rd24, %r1, 4;
	add.s64 	%rd25, %rd23, %rd24;
	st.global.f32 	[%rd25], %f43;
$L__BB10_20:
	ret;

}
	// .globl	stress_majorization_step_kernel
.visible .entry stress_majorization_step_kernel(
	.param .u64 .ptr .align 1 stress_majorization_step_kernel_param_0,
	.param .u64 .ptr .align 1 stress_majorization_step_kernel_param_1,
	.param .u64 .ptr .align 1 stress_majorization_step_kernel_param_2,
	.param .u64 .ptr .align 1 stress_majorization_step_kernel_param_3,
	.param .u64 .ptr .align 1 stress_majorization_step_kernel_param_4,
	.param .u64 .ptr .align 1 stress_majorization_step_kernel_param_5,
	.param .u64 .ptr .align 1 stress_majorization_step_kernel_param_6,
	.param .u64 .ptr .align 1 stress_majorization_step_kernel_param_7,
	.param .u64 .ptr .align 1 stress_majorization_step_kernel_param_8,
	.param .u64 .ptr .align 1 stress_majorization_step_kernel_param_9,
	.param .f32 stress_majorization_step_kernel_param_10,
	.param .u32 stress_majorization_step_kernel_param_11,
	.param .f32 stress_majorization_step_kernel_param_12
)
{
	.reg .pred 	%p<28>;
	.reg .b32 	%r<38>;
	.reg .b32 	%f<230>;
	.reg .b64 	%rd<78>;

	ld.param.u64 	%rd14, [stress_majorization_step_kernel_param_0];
	ld.param.u64 	%rd15, [stress_majorization_step_kernel_param_1];
	ld.param.u64 	%rd16, [stress_majorization_step_kernel_param_2];
	ld.param.u64 	%rd17, [stress_majorization_step_kernel_param_3];
	ld.param.u64 	%rd18, [stress_majorization_step_kernel_param_4];
	ld.param.u64 	%rd19, [stress_majorization_step_kernel_param_5];
	ld.param.u64 	%rd20, [stress_majorization_step_kernel_param_6];
	ld.param.u64 	%rd21, [stress_majorization_step_kernel_param_7];
	ld.param.u64 	%rd13, [stress_majorization_step_kernel_param_9];
	ld.param.u32 	%r21, [stress_majorization_step_kernel_param_11];
	ld.param.f32 	%f95, [stress_majorization_step_kernel_param_12];
	cvta.to.global.u64 	%rd1, %rd20;
	cvta.to.global.u64 	%rd2, %rd21;
	cvta.to.global.u64 	%rd3, %rd13;
	cvta.to.global.u64 	%rd4, %rd19;
	cvta.to.global.u64 	%rd5, %rd18;
	cvta.to.global.u64 	%rd6, %rd17;
	cvta.to.global.u64 	%rd7, %rd16;
	cvta.to.global.u64 	%rd8, %rd15;
	cvta.to.global.u64 	%rd9, %rd14;
	mov.u32 	%r22, %ctaid.x;
	mov.u32 	%r23, %ntid.x;
	mov.u32 	%r24, %tid.x;
	mad.lo.s32 	%r1, %r22, %r23, %r24;
	setp.ge.s32 	%p1, %r1, %r21;
	@%p1 bra 	$L__BB11_26;
	ld.param.u64 	%rd76, [stress_majorization_step_kernel_param_8];
	cvta.to.global.u64 	%rd22, %rd76;
	mul.wide.s32 	%rd23, %r1, 4;
	add.s64 	%rd24, %rd9, %rd23;
	ld.global.nc.f32 	%f1, [%rd24];
	add.s64 	%rd25, %rd8, %rd23;
	ld.global.nc.f32 	%f2, [%rd25];
	add.s64 	%rd26, %rd7, %rd23;
	ld.global.nc.f32 	%f3, [%rd26];
	add.s64 	%rd27, %rd22, %rd23;
	ld.global.nc.u32 	%r2, [%rd27];
	ld.global.nc.u32 	%r3, [%rd27+4];
	setp.ge.s32 	%p2, %r2, %r3;
	mov.f32 	%f214, 0f00000000;
	mov.f32 	%f215, %f214;
	mov.f32 	%f216, %f214;
	mov.f32 	%f217, %f214;
	@%p2 bra 	$L__BB11_23;
	mul.lo.s32 	%r4, %r21, %r1;
	sub.s32 	%r25, %r3, %r2;
	and.b32  	%r5, %r25, 3;
	setp.eq.s32 	%p3, %r5, 0;
	mov.f32 	%f217, 0f00000000;
	mov.u32 	%r35, %r2;
	mov.f32 	%f216, %f217;
	mov.f32 	%f215, %f217;
	mov.f32 	%f214, %f217;
	@%p3 bra 	$L__BB11_8;
	neg.s32 	%r33, %r5;
	mov.f32 	%f217, 0f00000000;
	mov.u32 	%r35, %r2;
$L__BB11_4:
	.pragma "nounroll";
	mul.wide.s32 	%rd28, %r35, 4;
	add.s64 	%rd29, %rd3, %rd28;
	ld.global.nc.u32 	%r9, [%rd29];
	add.s32 	%r26, %r9, %r4;
	mul.wide.s32 	%rd30, %r26, 4;
	add.s64 	%rd31, %rd2, %rd30;
	ld.global.nc.f32 	%f8, [%rd31];
	add.s64 	%rd32, %rd1, %rd30;
	ld.global.nc.f32 	%f100, [%rd32];
	setp.leu.f32 	%p4, %f8, 0f00000000;
	setp.leu.f32 	%p5, %f100, 0f00000000;
	or.pred  	%p6, %p4, %p5;
	@%p6 bra 	$L__BB11_7;
	mul.wide.s32 	%rd33, %r9, 4;
	add.s64 	%rd34, %rd7, %rd33;
	ld.global.nc.f32 	%f101, [%rd34];
	add.s64 	%rd35, %rd8, %rd33;
	ld.global.nc.f32 	%f102, [%rd35];
	add.s64 	%rd36, %rd9, %rd33;
	ld.global.nc.f32 	%f103, [%rd36];
	sub.f32 	%f10, %f1, %f103;
	sub.f32 	%f11, %f2, %f102;
	sub.f32 	%f12, %f3, %f101;
	mul.f32 	%f104, %f10, %f10;
	fma.rn.f32 	%f105, %f11, %f11, %f104;
	fma.rn.f32 	%f106, %f12, %f12, %f105;
	sqrt.rn.f32 	%f13, %f106;
	setp.leu.f32 	%p7, %f13, %f95;
	@%p7 bra 	$L__BB11_7;
	div.rn.f32 	%f107, %f100, %f13;
	mov.f32 	%f108, 0f3F800000;
	sub.f32 	%f109, %f108, %f107;
	mul.f32 	%f110, %f10, %f109;
	sub.f32 	%f111, %f1, %f110;
	mul.f32 	%f112, %f11, %f109;
	sub.f32 	%f113, %f2, %f112;
	mul.f32 	%f114, %f12, %f109;
	sub.f32 	%f115, %f3, %f114;
	fma.rn.f32 	%f214, %f8, %f111, %f214;
	fma.rn.f32 	%f215, %f8, %f113, %f215;
	fma.rn.f32 	%f216, %f8, %f115, %f216;
	add.f32 	%f217, %f217, %f8;
$L__BB11_7:
	add.s32 	%r35, %r35, 1;
	add.s32 	%r33, %r33, 1;
	setp.ne.s32 	%p8, %r33, 0;
	@%p8 bra 	$L__BB11_4;
$L__BB11_8:
	sub.s32 	%r27, %r2, %r3;
	setp.gt.u32 	%p9, %r27, -4;
	@%p9 bra 	$L__BB11_23;
	sub.s32 	%r36, %r35, %r3;
$L__BB11_10:
	ld.param.u64 	%rd77, [stress_majorization_step_kernel_param_9];
	mul.wide.s32 	%rd37, %r35, 4;
	cvta.to.global.u64 	%rd38, %rd77;
	add.s64 	%rd39, %rd38, %rd37;
	add.s64 	%rd10, %rd39, 8;
	ld.global.nc.u32 	%r16, [%rd39];
	add.s32 	%r28, %r16, %r4;
	mul.wide.s32 	%rd40, %r28, 4;
	add.s64 	%rd41, %rd2, %rd40;
	ld.global.nc.f32 	%f34, [%rd41];
	add.s64 	%rd42, %rd1, %rd40;
	ld.global.nc.f32 	%f116, [%rd42];
	setp.leu.f32 	%p10, %f34, 0f00000000;
	setp.leu.f32 	%p11, %f116, 0f00000000;
	or.pred  	%p12, %p10, %p11;
	@%p12 bra 	$L__BB11_13;
	mul.wide.s32 	%rd43, %r16, 4;
	add.s64 	%rd44, %rd7, %rd43;
	ld.global.nc.f32 	%f117, [%rd44];
	add.s64 	%rd45, %rd8, %rd43;
	ld.global.nc.f32 	%f118, [%rd45];
	add.s64 	%rd46, %rd9, %rd43;
	ld.global.nc.f32 	%f119, [%rd46];
	sub.f32 	%f36, %f1, %f119;
	sub.f32 	%f37, %f2, %f118;
	sub.f32 	%f38, %f3, %f117;
	mul.f32 	%f120, %f36, %f36;
	fma.rn.f32 	%f121, %f37, %f37, %f120;
	fma.rn.f32 	%f122, %f38, %f38, %f121;
	sqrt.rn.f32 	%f39, %f122;
	setp.leu.f32 	%p13, %f39, %f95;
	@%p13 bra 	$L__BB11_13;
	div.rn.f32 	%f123, %f116, %f39;
	mov.f32 	%f124, 0f3F800000;
	sub.f32 	%f125, %f124, %f123;
	mul.f32 	%f126, %f36, %f125;
	sub.f32 	%f127, %f1, %f126;
	mul.f32 	%f128, %f37, %f125;
	sub.f32 	%f129, %f2, %f128;
	mul.f32 	%f130, %f38, %f125;
	sub.f32 	%f131, %f3, %f130;
	fma.rn.f32 	%f214, %f34, %f127, %f214;
	fma.rn.f32 	%f215, %f34, %f129, %f215;
	fma.rn.f32 	%f216, %f34, %f131, %f216;
	add.f32 	%f217, %f217, %f34;
$L__BB11_13:
	ld.global.nc.u32 	%r17, [%rd10+-4];
	add.s32 	%r29, %r17, %r4;
	mul.wide.s32 	%rd47, %r29, 4;
	add.s64 	%rd48, %rd2, %rd47;
	ld.global.nc.f32 	%f48, [%rd48];
	add.s64 	%rd49, %rd1, %rd47;
	ld.global.nc.f32 	%f132, [%rd49];
	setp.leu.f32 	%p14, %f48, 0f00000000;
	setp.leu.f32 	%p15, %f132, 0f00000000;
	or.pred  	%p16, %p14, %p15;
	@%p16 bra 	$L__BB11_16;
	mul.wide.s32 	%rd50, %r17, 4;
	add.s64 	%rd51, %rd7, %rd50;
	ld.global.nc.f32 	%f133, [%rd51];
	add.s64 	%rd52, %rd8, %rd50;
	ld.global.nc.f32 	%f134, [%rd52];
	add.s64 	%rd53, %rd9, %rd50;
	ld.global.nc.f32 	%f135, [%rd53];
	sub.f32 	%f50, %f1, %f135;
	sub.f32 	%f51, %f2, %f134;
	sub.f32 	%f52, %f3, %f133;
	mul.f32 	%f136, %f50, %f50;
	fma.rn.f32 	%f137, %f51, %f51, %f136;
	fma.rn.f32 	%f138, %f52, %f52, %f137;
	sqrt.rn.f32 	%f53, %f138;
	setp.leu.f32 	%p17, %f53, %f95;
	@%p17 bra 	$L__BB11_16;
	div.rn.f32 	%f139, %f132, %f53;
	mov.f32 	%f140, 0f3F800000;
	sub.f32 	%f141, %f140, %f139;
	mul.f32 	%f142, %f50, %f141;
	sub.f32 	%f143, %f1, %f142;
	mul.f32 	%f144, %f51, %f141;
	sub.f32 	%f145, %f2, %f144;
	mul.f32 	%f146, %f52, %f141;
	sub.f32 	%f147, %f3, %f146;
	fma.rn.f32 	%f214, %f48, %f143, %f214;
	fma.rn.f32 	%f215, %f48, %f145, %f215;
	fma.rn.f32 	%f216, %f48, %f147, %f216;
	add.f32 	%f217, %f217, %f48;
$L__BB11_16:
	ld.global.nc.u32 	%r18, [%rd10];
	add.s32 	%r30, %r18, %r4;
	mul.wide.s32 	%rd54, %r30, 4;
	add.s64 	%rd55, %rd2, %rd54;
	ld.global.nc.f32 	%f62, [%rd55];
	add.s64 	%rd56, %rd1, %rd54;
	ld.global.nc.f32 	%f148, [%rd56];
	setp.leu.f32 	%p18, %f62, 0f00000000;
	setp.leu.f32 	%p19, %f148, 0f00000000;
	or.pred  	%p20, %p18, %p19;
	@%p20 bra 	$L__BB11_19;
	mul.wide.s32 	%rd57, %r18, 4;
	add.s64 	%rd58, %rd7, %rd57;
	ld.global.nc.f32 	%f149, [%rd58];
	add.s64 	%rd59, %rd8, %rd57;
	ld.global.nc.f32 	%f150, [%rd59];
	add.s64 	%rd60, %rd9, %rd57;
	ld.global.nc.f32 	%f151, [%rd60];
	sub.f32 	%f64, %f1, %f151;
	sub.f32 	%f65, %f2, %f150;
	sub.f32 	%f66, %f3, %f149;
	mul.f32 	%f152, %f64, %f64;
	fma.rn.f32 	%f153, %f65, %f65, %f152;
	fma.rn.f32 	%f154, %f66, %f66, %f153;
	sqrt.rn.f32 	%f67, %f154;
	setp.leu.f32 	%p21, %f67, %f95;
	@%p21 bra 	$L__BB11_19;
	div.rn.f32 	%f155, %f148, %f67;
	mov.f32 	%f156, 0f3F800000;
	sub.f32 	%f157, %f156, %f155;
	mul.f32 	%f158, %f64, %f157;
	sub.f32 	%f159, %f1, %f158;
	mul.f32 	%f160, %f65, %f157;
	sub.f32 	%f161, %f2, %f160;
	mul.f32 	%f162, %f66, %f157;
	sub.f32 	%f163, %f3, %f162;
	fma.rn.f32 	%f214, %f62, %f159, %f214;
	fma.rn.f32 	%f215, %f62, %f161, %f215;
	fma.rn.f32 	%f216, %f62, %f163, %f216;
	add.f32 	%f217, %f217, %f62;
$L__BB11_19:
	ld.global.nc.u32 	%r31, [%rd10+4];
	cvt.s64.s32 	%rd11, %r31;
	add.s32 	%r32, %r31, %r4;
	mul.wide.s32 	%rd61, %r32, 4;
	add.s64 	%rd62, %rd2, %rd61;
	ld.global.nc.f32 	%f76, [%rd62];
	add.s64 	%rd63, %rd1, %rd61;
	ld.global.nc.f32 	%f164, [%rd63];
	setp.leu.f32 	%p22, %f76, 0f00000000;
	setp.leu.f32 	%p23, %f164, 0f00000000;
	or.pred  	%p24, %p22, %p23;
	@%p24 bra 	$L__BB11_22;
	shl.b64 	%rd64, %rd11, 2;
	add.s64 	%rd65, %rd7, %rd64;
	ld.global.nc.f32 	%f165, [%rd65];
	add.s64 	%rd66, %rd8, %rd64;
	ld.global.nc.f32 	%f166, [%rd66];
	add.s64 	%rd67, %rd9, %rd64;
	ld.global.nc.f32 	%f167, [%rd67];
	sub.f32 	%f78, %f1, %f167;
	sub.f32 	%f79, %f2, %f166;
	sub.f32 	%f80, %f3, %f165;
	mul.f32 	%f168, %f78, %f78;
	fma.rn.f32 	%f169, %f79, %f79, %f168;
	fma.rn.f32 	%f170, %f80, %f80, %f169;
	sqrt.rn.f32 	%f81, %f170;
	setp.leu.f32 	%p25, %f81, %f95;
	@%p25 bra 	$L__BB11_22;
	div.rn.f32 	%f171, %f164, %f81;
	mov.f32 	%f172, 0f3F800000;
	sub.f32 	%f173, %f172, %f171;
	mul.f32 	%f174, %f78, %f173;
	sub.f32 	%f175, %f1, %f174;
	mul.f32 	%f176, %f79, %f173;
	sub.f32 	%f177, %f2, %f176;
	mul.f32 	%f178, %f80, %f173;
	sub.f32 	%f179, %f3, %f178;
	fma.rn.f32 	%f214, %f76, %f175, %f214;
	fma.rn.f32 	%f215, %f76, %f177, %f215;
	fma.rn.f32 	%f216, %f76, %f179, %f216;
	add.f32 	%f217, %f217, %f76;
$L__BB11_22:
	add.s32 	%r35, %r35, 4;
	add.s32 	%r36, %r36, 4;
	setp.ne.s32 	%p26, %r36, 0;
	@%p26 bra 	$L__BB11_10;
$L__BB11_23:
	setp.leu.f32 	%p27, %f217, 0f00000000;
	@%p27 bra 	$L__BB11_25;
	ld.param.f32 	%f189, [stress_majorization_step_kernel_param_10];
	div.rn.f32 	%f180, %f214, %f217;
	div.rn.f32 	%f181, %f215, %f217;
	div.rn.f32 	%f182, %f216, %f217;
	sub.f32 	%f183, %f180, %f1;
	fma.rn.f32 	%f184, %f189, %f183, %f1;
	mul.wide.s32 	%rd72, %r1, 4;
	add.s64 	%rd73, %rd6, %rd72;
	st.global.f32 	[%rd73], %f184;
	sub.f32 	%f185, %f181, %f2;
	fma.rn.f32 	%f186, %f189, %f185, %f2;
	add.s64 	%rd74, %rd5, %rd72;
	st.global.f32 	[%rd74], %f186;
	sub.f32 	%f187, %f182, %f3;
	fma.rn.f32 	%f188, %f189, %f187, %f3;
	add.s64 	%rd75, %rd4, %rd72;
	st.global.f32 	[%rd75], %f188;
	bra.uni 	$L__BB11_26;
$L__BB11_25:
	mul.wide.s32 	%rd68, %r1, 4;
	add.s64 	%rd69, %rd6, %rd68;
	st.global.f32 	[%rd69], %f1;
	add.s64 	%rd70, %rd5, %rd68;
	st.global.f32 	[%rd70], %f2;
	add.s64 	%rd71, %rd4, %rd68;
	st.global.f32 	[%rd71], %f3;
$L__BB11_26:
	ret;

}
	// .globl	_ZN3cub18CUB_300001_SM_10006detail11EmptyKernelIvEEvv
.visible .entry _ZN3cub18CUB_300001_SM_10006detail11EmptyKernelIvEEvv()
{


	ret;

}


// ===== COMPILED SASS (sm_100) =====

	.target	sm_100

	.elftype	@"ET_EXEC"


//--------------------- .note.nv.tkinfo           --------------------------
	.section	.note.nv.tkinfo,"",@"SHT_NOTE"
	.sectionflags	@"SHF_NOTE_NV_TKINFO"
	.tkinfo
        /*0018*/ 	.word	0x00000002
        /*0030*/ 	.string	""
        /*0030*/ 	.string	"ptxas"
        /*0030*/ 	.string	"Cuda compilation tools, release 13.0, V13.0.88"
        /*0030*/ 	.string	"Build cuda_13.0.r13.0/compiler.36424714_0"
        /*0030*/ 	.string	"-arch sm_100 -m 64 "



//--------------------- .note.nv.cuinfo           --------------------------
	.section	.note.nv.cuinfo,"",@"SHT_NOTE"
	.sectionflags	@"SHF_NOTE_NV_CUINFO"
        /*0018*/ 	.short	0x0002
        /*001a*/ 	.short	0x0064
        /*001c*/ 	.short	0x0082
	.zero		2


//--------------------- .nv.info                  --------------------------
	.section	.nv.info,"",@"SHT_CUDA_INFO"
	.align	4


	//----- nvinfo : EIATTR_REGCOUNT
	.align		4
        /*0000*/ 	.byte	0x04, 0x2f
        /*0002*/ 	.short	(.L_55 - .L_54)
	.align		4
.L_54:
        /*0004*/ 	.word	index@(init_centroids_kernel)
        /*0008*/ 	.word	0x0000001f


	//----- nvinfo : EIATTR_FRAME_SIZE
	.align		4
.L_55:
        /*000c*/ 	.byte	0x04, 0x11
        /*000e*/ 	.short	(.L_57 - .L_56)
	.align		4
.L_56:
        /*0010*/ 	.word	index@(init_centroids_kernel)
        /*0014*/ 	.word	0x00000030


	//----- nvinfo : EIATTR_REGCOUNT
	.align		4
.L_57:
        /*0018*/ 	.byte	0x04, 0x2f
        /*001a*/ 	.short	(.L_59 - .L_58)
	.align		4
.L_58:
        /*001c*/ 	.word	index@(compute_total_weight_kernel)
        /*0020*/ 	.word	0x0000000a


	//----- nvinfo : EIATTR_FRAME_SIZE
	.align		4
.L_59:
        /*0024*/ 	.byte	0x04, 0x11
        /*0026*/ 	.short	(.L_61 - .L_60)
	.align		4
.L_60:
        /*0028*/ 	.word	index@(compute_total_weight_kernel)
        /*002c*/ 	.word	0x00000000


	//----- nvinfo : EIATTR_REGCOUNT
	.align		4
.L_61:
        /*0030*/ 	.byte	0x04, 0x2f
        /*0032*/ 	.short	(.L_63 - .L_62)
	.align		4
.L_62:
        /*0034*/ 	.word	index@(select_weighted_centroid_kernel)
        /*0038*/ 	.word	0x00000016


	//----- nvinfo : EIATTR_FRAME_SIZE
	.align		4
.L_63:
        /*003c*/ 	.byte	0x04, 0x11
        /*003e*/ 	.short	(.L_65 - .L_64)
	.align		4
.L_64:
        /*0040*/ 	.word	index@(select_weighted_centroid_kernel)
        /*0044*/ 	.word	0x00000000


	//----- nvinfo : EIATTR_REGCOUNT
	.align		4
.L_65:
        /*0048*/ 	.byte	0x04, 0x2f
        /*004a*/ 	.short	(.L_67 - .L_66)
	.align		4
.L_66:
        /*004c*/ 	.word	index@(assign_clusters_kernel)
        /*0050*/ 	.word	0x0000001f


	//----- nvinfo : EIATTR_FRAME_SIZE
	.align		4
.L_67:
        /*0054*/ 	.byte	0x04, 0x11
        /*0056*/ 	.short	(.L_69 - .L_68)
	.align		4
.L_68:
        /*0058*/ 	.word	index@($__internal_9_$__cuda_sm20_sqrt_rn_f32_slowpath)
        /*005c*/ 	.word	0x00000000


	//----- nvinfo : EIATTR_FRAME_SIZE
	.align		4
.L_69:
        /*0060*/ 	.byte	0x04, 0x11
        /*0062*/ 	.short	(.L_71 - .L_70)
	.align		4
.L_70:
        /*0064*/ 	.word	index@(assign_clusters_kernel)
        /*0068*/ 	.word	0x00000000


	//----- nvinfo : EIATTR_REGCOUNT
	.align		4
.L_71:
        /*006c*/ 	.byte	0x04, 0x2f
        /*006e*/ 	.short	(.L_73 - .L_72)
	.align		4
.L_72:
        /*0070*/ 	.word	index@(update_centroids_kernel)
        /*0074*/ 	.word	0x00000020


	//----- nvinfo : EIATTR_FRAME_SIZE
	.align		4
.L_73:
        /*0078*/ 	.byte	0x04, 0x11
        /*007a*/ 	.short	(.L_75 - .L_74)
	.align		4
.L_74:
        /*007c*/ 	.word	index@($__internal_8_$__cuda_sm3x_div_rn_noftz_f32_slowpath)
        /*0080*/ 	.word	0x00000000


	//----- nvinfo : EIATTR_FRAME_SIZE
	.align		4
.L_75:
        /*0084*/ 	.byte	0x04, 0x11
        /*0086*/ 	.short	(.L_77 - .L_76)
	.align		4
.L_76:
        /*0088*/ 	.word	index@(update_centroids_kernel)
        /*008c*/ 	.word	0x00000000


	//----- nvinfo : EIATTR_REGCOUNT
	.align		4
.L_77:
        /*0090*/ 	.byte	0x04, 0x2f
        /*0092*/ 	.short	(.L_79 - .L_78)
	.align		4
.L_78:
        /*0094*/ 	.word	index@(compute_inertia_kernel)
        /*0098*/ 	.word	0x00000018


	//----- nvinfo : EIATTR_FRAME_SIZE
	.align		4
.L_79:
        /*009c*/ 	.byte	0x04, 0x11
        /*009e*/ 	.short	(.L_81 - .L_80)
	.align		4
.L_80:
        /*00a0*/ 	.word	index@(compute_inertia_kernel)
        /*00a4*/ 	.word	0x00000000


	//----- nvinfo : EIATTR_REGCOUNT
	.align		4
.L_81:
        /*00a8*/ 	.byte	0x04, 0x2f
        /*00aa*/ 	.short	(.L_83 - .L_82)
	.align		4
.L_82:
        /*00ac*/ 	.word	index@(compute_lof_kernel)
        /*00b0*/ 	.word	0x0000001f


	//----- nvinfo : EIATTR_FRAME_SIZE
	.align		4
.L_83:
        /*00b4*/ 	.byte	0x04, 0x11
        /*00b6*/ 	.short	(.L_85 - .L_84)
	.align		4
.L_84:
        /*00b8*/ 	.word	index@($__internal_7_$__cuda_sm3x_div_rn_noftz_f32_slowpath)
        /*00bc*/ 	.word	0x00000080


	//----- nvinfo : EIATTR_FRAME_SIZE
	.align		4
.L_85:
        /*00c0*/ 	.byte	0x04, 0x11
        /*00c2*/ 	.short	(.L_87 - .L_86)
	.align		4
.L_86:
        /*00c4*/ 	.word	index@($__internal_6_$__cuda_sm20_sqrt_rn_f32_slowpath)
        /*00c8*/ 	.word	0x00000080


	//----- nvinfo : EIATTR_FRAME_SIZE
	.align		4
.L_87:
        /*00cc*/ 	.byte	0x04, 0x11
        /*00ce*/ 	.short	(.L_89 - .L_88)
	.align		4
.L_88:
        /*00d0*/ 	.word	index@($__internal_5_$__cuda_sm20_rcp_rn_f32_slowpath)
        /*00d4*/ 	.word	0x00000080


	//----- nvinfo : EIATTR_FRAME_SIZE
	.align		4
.L_89:
        /*00d8*/ 	.byte	0x04, 0x11
        /*00da*/ 	.short	(.L_91 - .L_90)
	.align		4
.L_90:
        /*00dc*/ 	.word	index@(compute_lof_kernel)
        /*00e0*/ 	.word	0x00000080


	//----- nvinfo : EIATTR_REGCOUNT
	.align		4
.L_91:
        /*00e4*/ 	.byte	0x04, 0x2f
        /*00e6*/ 	.short	(.L_93 - .L_92)
	.align		4
.L_92:
        /*00e8*/ 	.word	index@(compute_zscore_kernel)
        /*00ec*/ 	.word	0x00000010


	//----- nvinfo : EIATTR_FRAME_SIZE
	.align		4
.L_93:
        /*00f0*/ 	.byte	0x04, 0x11
        /*00f2*/ 	.short	(.L_95 - .L_94)
	.align		4
.L_94:
        /*00f4*/ 	.word	index@($__internal_4_$__cuda_sm3x_div_rn_noftz_f32_slowpath)
        /*00f8*/ 	.word	0x00000000


	//----- nvinfo : EIATTR_FRAME_SIZE
	.align		4
.L_95:
        /*00fc*/ 	.byte	0x04, 0x11
        /*00fe*/ 	.short	(.L_97 - .L_96)
	.align		4
.L_96:
        /*0100*/ 	.word	index@(compute_zscore_kernel)
        /*0104*/ 	.word	0x00000000


	//----- nvinfo : EIATTR_REGCOUNT
	.align		4
.L_97:
        /*0108*/ 	.byte	0x04, 0x2f
        /*010a*/ 	.short	(.L_99 - .L_98)
	.align		4
.L_98:
        /*010c*/ 	.word	index@(init_communities_kernel)
        /*0110*/ 	.word	0x0000000c


	//----- nvinfo : EIATTR_FRAME_SIZE
	.align		4
.L_99:
        /*0114*/ 	.byte	0x04, 0x11
        /*0116*/ 	.short	(.L_101 - .L_100)
	.align		4
.L_100:
        /*0118*/ 	.word	index@(init_communities_kernel)
        /*011c*/ 	.word	0x00000000


	//----- nvinfo : EIATTR_REGCOUNT
	.align		4
.L_101:
        /*0120*/ 	.byte	0x04, 0x2f
        /*0122*/ 	.short	(.L_103 - .L_102)
	.align		4
.L_102:
        /*0124*/ 	.word	index@(louvain_local_pass_kernel)
        /*0128*/ 	.word	0x00000028


	//----- nvinfo : EIATTR_FRAME_SIZE
	.align		4
.L_103:
        /*012c*/ 	.byte	0x04, 0x11
        /*012e*/ 	.short	(.L_105 - .L_104)
	.align		4
.L_104:
        /*0130*/ 	.word	index@($__internal_3_$__cuda_sm3x_div_rn_noftz_f32_slowpath)
        /*0134*/ 	.word	0x00000000


	//----- nvinfo : EIATTR_FRAME_SIZE
	.align		4
.L_105:
        /*0138*/ 	.byte	0x04, 0x11
        /*013a*/ 	.short	(.L_107 - .L_106)
	.align		4
.L_106:
        /*013c*/ 	.word	index@(louvain_local_pass_kernel)
        /*0140*/ 	.word	0x00000000


	//----- nvinfo : EIATTR_REGCOUNT
	.align		4
.L_107:
        /*0144*/ 	.byte	0x04, 0x2f
        /*0146*/ 	.short	(.L_109 - .L_108)
	.align		4
.L_108:
        /*0148*/ 	.word	index@(compute_stress_kernel)
        /*014c*/ 	.word	0x0000001a


	//----- nvinfo : EIATTR_FRAME_SIZE
	.align		4
.L_109:
        /*0150*/ 	.byte	0x04, 0x11
        /*0152*/ 	.short	(.L_111 - .L_110)
	.align		4
.L_110:
        /*0154*/ 	.word	index@($__internal_2_$__cuda_sm20_sqrt_rn_f32_slowpath)
        /*0158*/ 	.word	0x00000000


	//----- nvinfo : EIATTR_FRAME_SIZE
	.align		4
.L_111:
        /*015c*/ 	.byte	0x04, 0x11
        /*015e*/ 	.short	(.L_113 - .L_112)
	.align		4
.L_112:
        /*0160*/ 	.word	index@(compute_stress_kernel)
        /*0164*/ 	.word	0x00000000


	//----- nvinfo : EIATTR_REGCOUNT
	.align		4
.L_113:
        /*0168*/ 	.byte	0x04, 0x2f
        /*016a*/ 	.short	(.L_115 - .L_114)
	.align		4
.L_114:
        /*016c*/ 	.word	index@(stress_majorization_step_kernel)
        /*0170*/ 	.word	0x00000024


	//----- nvinfo : EIATTR_FRAME_SIZE
	.align		4
.L_115:
        /*0174*/ 	.byte	0x04, 0x11
        /*0176*/ 	.short	(.L_117 - .L_116)
	.align		4
.L_116:
        /*0178*/ 	.word	index@($__internal_1_$__cuda_sm3x_div_rn_noftz_f32_slowpath)
        /*017c*/ 	.word	0x00000000


	//----- nvinfo : EIATTR_FRAME_SIZE
	.align		4
.L_117:
        /*0180*/ 	.byte	0x04, 0x11
        /*0182*/ 	.short	(.L_119 - .L_118)
	.align		4
.L_118:
        /*0184*/ 	.word	index@($__internal_0_$__cuda_sm20_sqrt_rn_f32_slowpath)
        /*0188*/ 	.word	0x00000000


	//----- nvinfo : EIATTR_FRAME_SIZE
	.align		4
.L_119:
        /*018c*/ 	.byte	0x04, 0x11
        /*018e*/ 	.short	(.L_121 - .L_120)
	.align		4
.L_120:
        /*0190*/ 	.word	index@(stress_majorization_step_kernel)
        /*0194*/ 	.word	0x00000000


	//----- nvinfo : EIATTR_REGCOUNT
	.align		4
.L_121:
        /*0198*/ 	.byte	0x04, 0x2f
        /*019a*/ 	.short	(.L_123 - .L_122)
	.align		4
.L_122:
        /*019c*/ 	.word	index@(_ZN3cub18CUB_300001_SM_10006detail11EmptyKernelIvEEvv)
        /*01a0*/ 	.word	0x00000004


	//----- nvinfo : EIATTR_FRAME_SIZE
	.align		4
.L_123:
        /*01a4*/ 	.byte	0x04, 0x11
        /*01a6*/ 	.short	(.L_125 - .L_124)
	.align		4
.L_124:
        /*01a8*/ 	.word	index@(_ZN3cub18CUB_300001_SM_10006detail11EmptyKernelIvEEvv)
        /*01ac*/ 	.word	0x00000000


	//----- nvinfo : EIATTR_MIN_STACK_SIZE
	.align		4
.L_125:
        /*01b0*/ 	.byte	0x04, 0x12
        /*01b2*/ 	.short	(.L_127 - .L_126)
	.align		4
.L_126:
        /*01b4*/ 	.word	index@(_ZN3cub18CUB_300001_SM_10006detail11EmptyKernelIvEEvv)
        /*01b8*/ 	.word	0x00000000


	//----- nvinfo : EIATTR_MIN_STACK_SIZE
	.align		4
.L_127:
        /*01bc*/ 	.byte	0x04, 0x12
        /*01be*/ 	.short	(.L_129 - .L_128)
	.align		4
.L_128:
        /*01c0*/ 	.word	index@(stress_majorization_step_kernel)
        /*01c4*/ 	.word	0x00000000


	//----- nvinfo : EIATTR_MIN_STACK_SIZE
	.align		4
.L_129:
        /*01c8*/ 	.byte	0x04, 0x12
        /*01ca*/ 	.short	(.L_131 - .L_130)
	.align		4
.L_130:
        /*01cc*/ 	.word	index@(compute_stress_kernel)
        /*01d0*/ 	.word	0x00000000


	//----- nvinfo : EIATTR_MIN_STACK_SIZE
	.align		4
.L_131:
        /*01d4*/ 	.byte	0x04, 0x12
        /*01d6*/ 	.short	(.L_133 - .L_132)
	.align		4
.L_132:
        /*01d8*/ 	.word	index@(louvain_local_pass_kernel)
        /*01dc*/ 	.word	0x00000000


	//----- nvinfo : EIATTR_MIN_STACK_SIZE
	.align		4
.L_133:
        /*01e0*/ 	.byte	0x04, 0x12
        /*01e2*/ 	.short	(.L_135 - .L_134)
	.align		4
.L_134:
        /*01e4*/ 	.word	index@(init_communities_kernel)
        /*01e8*/ 	.word	0x00000000


	//----- nvinfo : EIATTR_MIN_STACK_SIZE
	.align		4
.L_135:
        /*01ec*/ 	.byte	0x04, 0x12
        /*01ee*/ 	.short	(.L_137 - .L_136)
	.align		4
.L_136:
        /*01f0*/ 	.word	index@(compute_zscore_kernel)
        /*01f4*/ 	.word	0x00000000


	//----- nvinfo : EIATTR_MIN_STACK_SIZE
	.align		4
.L_137:
        /*01f8*/ 	.byte	0x04, 0x12
        /*01fa*/ 	.short	(.L_139 - .L_138)
	.align		4
.L_138:
        /*01fc*/ 	.word	index@(compute_lof_kernel)
        /*0200*/ 	.word	0x00000080


	//----- nvinfo : EIATTR_MIN_STACK_SIZE
	.align		4
.L_139:
        /*0204*/ 	.byte	0x04, 0x12
        /*0206*/ 	.short	(.L_141 - .L_140)
	.align		4
.L_140:
        /*0208*/ 	.word	index@(compute_inertia_kernel)
        /*020c*/ 	.word	0x00000000


	//----- nvinfo : EIATTR_MIN_STACK_SIZE
	.align		4
.L_141:
        /*0210*/ 	.byte	0x04, 0x12
        /*0212*/ 	.short	(.L_143 - .L_142)
	.align		4
.L_142:
        /*0214*/ 	.word	index@(update_centroids_kernel)
        /*0218*/ 	.word	0x00000000


	//----- nvinfo : EIATTR_MIN_STACK_SIZE
	.align		4
.L_143:
        /*021c*/ 	.byte	0x04, 0x12
        /*021e*/ 	.short	(.L_145 - .L_144)
	.align		4
.L_144:
        /*0220*/ 	.word	index@(assign_clusters_kernel)
        /*0224*/ 	.word	0x00000000


	//----- nvinfo : EIATTR_MIN_STACK_SIZE
	.align		4
.L_145:
        /*0228*/ 	.byte	0x04, 0x12
        /*022a*/ 	.short	(.L_147 - .L_146)
	.align		4
.L_146:
        /*022c*/ 	.word	index@(select_weighted_centroid_kernel)
        /*0230*/ 	.word	0x00000000


	//----- nvinfo : EIATTR_MIN_STACK_SIZE
	.align		4
.L_147:
        /*0234*/ 	.byte	0x04, 0x12
        /*0236*/ 	.short	(.L_149 - .L_148)
	.align		4
.L_148:
        /*0238*/ 	.word	index@(compute_total_weight_kernel)
        /*023c*/ 	.word	0x00000000


	//----- nvinfo : EIATTR_MIN_STACK_SIZE
	.align		4
.L_149:
        /*0240*/ 	.byte	0x04, 0x12
        /*0242*/ 	.short	(.L_151 - .L_150)
	.align		4
.L_150:
        /*0244*/ 	.word	index@(init_centroids_kernel)
        /*0248*/ 	.word	0x00000030
.L_151:


//--------------------- .nv.compat                --------------------------
	.section	.nv.compat,"",@"SHT_CUDA_COMPAT_INFO"
	.align	4
        /*0000*/ 	.byte	0x02, 0x09, 0x00, 0x00, 0x02, 0x02, 0x01, 0x00, 0x02, 0x05, 0x05, 0x00, 0x03, 0x07, 0x01, 0x01
        /*0010*/ 	.byte	0x02, 0x03, 0x00, 0x00, 0x02, 0x06, 0x01, 0x00, 0x04, 0x0b, 0x08, 0x00, 0x01, 0x00, 0x00, 0x00
        /*0020*/ 	.byte	0x00, 0x00, 0x00, 0x00


//--------------------- .nv.info._ZN3cub18CUB_300001_SM_10006detail11EmptyKernelIvEEvv --------------------------
	.section	.nv.info._ZN3cub18CUB_300001_SM_10006detail11EmptyKernelIvEEvv,"",@"SHT_CUDA_INFO"
	.sectionflags	@""
	.align	4


	//----- nvinfo : EIATTR_CUDA_API_VERSION
	.align		4
        /*0000*/ 	.byte	0x04, 0x37
        /*0002*/ 	.short	(.L_153 - .L_152)
.L_152:
        /*0004*/ 	.word	0x00000082


	//----- nvinfo : EIATTR_SPARSE_MMA_MASK
	.align		4
.L_153:
        /*0008*/ 	.byte	0x03, 0x50
        /*000a*/ 	.short	0x0000


	//----- nvinfo : EIATTR_MAXREG_COUNT
	.align		4
        /*000c*/ 	.byte	0x03, 0x1b
        /*000e*/ 	.short	0x00ff


	//----- nvinfo : EIATTR_MERCURY_ISA_VERSION
	.align		4
        /*0010*/ 	.byte	0x03, 0x5f
        /*0012*/ 	.short	0x0101


	//----- nvinfo : EIATTR_VRC_CTA_INIT_COUNT
	.align		4
        /*0014*/ 	.byte	0x02, 0x4a
	.zero		1
	.zero		1


	//----- nvinfo : EIATTR_EXIT_INSTR_OFFSETS
	.align		4
        /*0018*/ 	.byte	0x04, 0x1c
        /*001a*/ 	.short	(.L_155 - .L_154)


	//   ....[0]....
.L_154:
        /*001c*/ 	.word	0x00000010


	//----- nvinfo : EIATTR_SW_WAR
	.align		4
.L_155:
        /*0020*/ 	.byte	0x04, 0x36
        /*0022*/ 	.short	(.L_157 - .L_156)
.L_156:
        /*0024*/ 	.word	0x00000008
.L_157:


//--------------------- .nv.info.stress_majorization_step_kernel --------------------------
	.section	.nv.info.stress_majorization_step_kernel,"",@"SHT_CUDA_INFO"
	.sectionflags	@""
	.align	4


	//----- nvinfo : EIATTR_CUDA_API_VERSION
	.align		4
        /*0000*/ 	.byte	0x04, 0x37
        /*0002*/ 	.short	(.L_159 - .L_158)
.L_158:
        /*0004*/ 	.word	0x00000082


	//----- nvinfo : EIATTR_KPARAM_INFO
	.align		4
.L_159:
        /*0008*/ 	.byte	0x04, 0x17
        /*000a*/ 	.short	(.L_161 - .L_160)
.L_160:
        /*000c*/ 	.word	0x00000000
        /*0010*/ 	.short	0x000c
        /*0012*/ 	.short	0x0058
        /*0014*/ 	.byte	0x00, 0xf0, 0x11, 0x00


	//----- nvinfo : EIATTR_KPARAM_INFO
	.align		4
.L_161:
        /*0018*/ 	.byte	0x04, 0x17
        /*001a*/ 	.short	(.L_163 - .L_162)
.L_162:
        /*001c*/ 	.word	0x00000000
        /*0020*/ 	.short	0x000b
        /*0022*/ 	.short	0x0054
        /*0024*/ 	.byte	0x00, 0xf0, 0x11, 0x00


	//----- nvinfo : EIATTR_KPARAM_INFO
	.align		4
.L_163:
        /*0028*/ 	.byte	0x04, 0x17
        /*002a*/ 	.short	(.L_165 - .L_164)
.L_164:
        /*002c*/ 	.word	0x00000000
        /*0030*/ 	.short	0x000a
        /*0032*/ 	.short	0x0050
        /*0034*/ 	.byte	0x00, 0xf0, 0x11, 0x00


	//----- nvinfo : EIATTR_KPARAM_INFO
	.align		4
.L_165:
        /*0038*/ 	.byte	0x04, 0x17
        /*003a*/ 	.short	(.L_167 - .L_166)
.L_166:
        /*003c*/ 	.word	0x00000000
        /*0040*/ 	.short	0x0009
        /*0042*/ 	.short	0x0048
        /*0044*/ 	.byte	0x00, 0xf5, 0x21, 0x00


	//----- nvinfo : EIATTR_KPARAM_INFO
	.align		4
.L_167:
        /*0048*/ 	.byte	0x04, 0x17
        /*004a*/ 	.short	(.L_169 - .L_168)
.L_168:
        /*004c*/ 	.word	0x00000000
        /*0050*/ 	.short	0x0008
        /*0052*/ 	.short	0x0040
        /*0054*/ 	.byte	0x00, 0xf5, 0x21, 0x00


	//----- nvinfo : EIATTR_KPARAM_INFO
	.align		4
.L_169:
        /*0058*/ 	.byte	0x04, 0x17
        /*005a*/ 	.short	(.L_171 - .L_170)
.L_170:
        /*005c*/ 	.word	0x00000000
        /*0060*/ 	.short	0x0007
        /*0062*/ 	.short	0x0038
        /*0064*/ 	.byte	0x00, 0xf5, 0x21, 0x00


	//----- nvinfo : EIATTR_KPARAM_INFO
	.align		4
.L_171:
        /*0068*/ 	.byte	0x04, 0x17
        /*006a*/ 	.short	(.L_173 - .L_172)
.L_172:
        /*006c*/ 	.word	0x00000000
        /*0070*/ 	.short	0x0006
        /*0072*/ 	.short	0x0030
        /*0074*/ 	.byte	0x00, 0xf5, 0x21, 0x00


	//----- nvinfo : EIATTR_KPARAM_INFO
	.align		4
.L_173:
        /*0078*/ 	.byte	0x04, 0x17
        /*007a*/ 	.short	(.L_175 - .L_174)
.L_174:
        /*007c*/ 	.word	0x00000000
        /*0080*/ 	.short	0x0005
        /*0082*/ 	.short	0x0028
        /*0084*/ 	.byte	0x00, 0xf5, 0x21, 0x00


	//----- nvinfo : EIATTR_KPARAM_INFO
	.align		4
.L_175:
        /*0088*/ 	.byte	0x04, 0x17
        /*008a*/ 	.short	(.L_177 - .L_176)
.L_176:
        /*008c*/ 	.word	0x00000000
        /*0090*/ 	.short	0x0004
        /*0092*/ 	.short	0x0020
        /*0094*/ 	.byte	0x00, 0xf5, 0x21, 0x00


	//----- nvinfo : EIATTR_KPARAM_INFO
	.align		4
.L_177:
        /*0098*/ 	.byte	0x04, 0x17
        /*009a*/ 	.short	(.L_179 - .L_178)
.L_178:
        /*009c*/ 	.word	0x00000000
        /*00a0*/ 	.short	0x0003
        /*00a2*/ 	.short	0x0018
        /*00a4*/ 	.byte	0x00, 0xf5, 0x21, 0x00


	//----- nvinfo : EIATTR_KPARAM_INFO
	.align		4
.L_179:
        /*00a8*/ 	.byte	0x04, 0x17
        /*00aa*/ 	.short	(.L_181 - .L_180)
.L_180:
        /*00ac*/ 	.word	0x00000000
        /*00b0*/ 	.short	0x0002
        /*00b2*/ 	.short	0x0010
        /*00b4*/ 	.byte	0x00, 0xf5, 0x21, 0x00


	//----- nvinfo : EIATTR_KPARAM_INFO
	.align		4
.L_181:
        /*00b8*/ 	.byte	0x04, 0x17
        /*00ba*/ 	.short	(.L_183 - .L_182)
.L_182:
        /*00bc*/ 	.word	0x00000000
        /*00c0*/ 	.short	0x0001
        /*00c2*/ 	.short	0x0008
        /*00c4*/ 	.byte	0x00, 0xf5, 0x21, 0x00


	//----- nvinfo : EIATTR_KPARAM_INFO
	.align		4
.L_183:
        /*00c8*/ 	.byte	0x04, 0x17
        /*00ca*/ 	.short	(.L_185 - .L_184)
.L_184:
        /*00cc*/ 	.word	0x00000000
        /*00d0*/ 	.short	0x0000
        /*00d2*/ 	.short	0x0000
        /*00d4*/ 	.byte	0x00, 0xf5, 0x21, 0x00


	//----- nvinfo : EIATTR_SPARSE_MMA_MASK
	.align		4
.L_185:
        /*00d8*/ 	.byte	0x03, 0x50
        /*00da*/ 	.short	0x0000


	//----- nvinfo : EIATTR_MAXREG_COUNT
	.align		4
        /*00dc*/ 	.byte	0x03, 0x1b
        /*00de*/ 	.short	0x00ff


	//----- nvinfo : EIATTR_MERCURY_ISA_VERSION
	.align		4
        /*00e0*/ 	.byte	0x03, 0x5f
        /*00e2*/ 	.short	0x0101


	//----- nvinfo : EIATTR_VRC_CTA_INIT_COUNT
	.align		4
        /*00e4*/ 	.byte	0x02, 0x4a
	.zero		1
	.zero		1


	//----- nvinfo : EIATTR_EXIT_INSTR_OFFSETS
	.align		4
        /*00e8*/ 	.byte	0x04, 0x1c
        /*00ea*/ 	.short	(.L_187 - .L_186)


	//   ....[0]....
.L_186:
        /*00ec*/ 	.word	0x00000070


	//   ....[1]....
        /*00f0*/ 	.word	0x00001ca0


	//   ....[2]....
        /*00f4*/ 	.word	0x00001d40


	//----- nvinfo : EIATTR_CRS_STACK_SIZE
	.align		4
.L_187:
        /*00f8*/ 	.byte	0x04, 0x1e
        /*00fa*/ 	.short	(.L_189 - .L_188)
.L_188:
        /*00fc*/ 	.word	0x00000000


	//----- nvinfo : EIATTR_CBANK_PARAM_SIZE
	.align		4
.L_189:
        /*0100*/ 	.byte	0x03, 0x19
        /*0102*/ 	.short	0x005c


	//----- nvinfo : EIATTR_PARAM_CBANK
	.align		4
        /*0104*/ 	.byte	0x04, 0x0a
        /*0106*/ 	.short	(.L_191 - .L_190)
	.align		4
.L_190:
        /*0108*/ 	.word	index@(.nv.constant0.stress_majorization_step_kernel)
        /*010c*/ 	.short	0x0380
        /*010e*/ 	.short	0x005c


	//----- nvinfo : EIATTR_SW_WAR
	.align		4
.L_191:
        /*0110*/ 	.byte	0x04, 0x36
        /*0112*/ 	.short	(.L_193 - .L_192)
.L_192:
        /*0114*/ 	.word	0x00000008
.L_193:


//--------------------- .nv.info.compute_stress_kernel --------------------------
	.section	.nv.info.compute_stress_kernel,"",@"SHT_CUDA_INFO"
	.sectionflags	@""
	.align	4


	//----- nvinfo : EIATTR_CUDA_API_VERSION
	.align		4
        /*0000*/ 	.byte	0x04, 0x37
        /*0002*/ 	.short	(.L_195 - .L_194)
.L_194:
        /*0004*/ 	.word	0x00000082


	//----- nvinfo : EIATTR_KPARAM_INFO
	.align		4
.L_195:
        /*0008*/ 	.byte	0x04, 0x17
        /*000a*/ 	.short	(.L_197 - .L_196)
.L_196:
        /*000c*/ 	.word	0x00000000
        /*0010*/ 	.short	0x0006
        /*0012*/ 	.short	0x0030
        /*0014*/ 	.byte	0x00, 0xf0, 0x11, 0x00


	//----- nvinfo : EIATTR_KPARAM_INFO
	.align		4
.L_197:
        /*0018*/ 	.byte	0x04, 0x17
        /*001a*/ 	.short	(.L_199 - .L_198)
.L_198:
        /*001c*/ 	.word	0x00000000
        /*0020*/ 	.short	0x0005
        /*0022*/ 	.short	0x0028
        /*0024*/ 	.byte	0x00, 0xf5, 0x21, 0x00


	//----- nvinfo : EIATTR_KPARAM_INFO
	.align		4
.L_199:
        /*0028*/ 	.byte	0x04, 0x17
        /*002a*/ 	.short	(.L_201 - .L_200)
.L_200:
        /*002c*/ 	.word	0x00000000
        /*0030*/ 	.short	0x0004
        /*0032*/ 	.short	0x0020
        /*0034*/ 	.byte	0x00, 0xf5, 0x21, 0x00


	//----- nvinfo : EIATTR_KPARAM_INFO
	.align		4
.L_201:
        /*0038*/ 	.byte	0x04, 0x17
        /*003a*/ 	.short	(.L_203 - .L_202)
.L_202:
        /*003c*/ 	.word	0x00000000
        /*0040*/ 	.short	0x0003
        /*0042*/ 	.short	0x0018
        /*0044*/ 	.byte	0x00, 0xf5, 0x21, 0x00


	//----- nvinfo : EIATTR_KPARAM_INFO
	.align		4
.L_203:
        /*0048*/ 	.byte	0x04, 0x17
        /*004a*/ 	.short	(.L_205 - .L_204)
.L_204:
        /*004c*/ 	.word	0x00000000
        /*0050*/ 	.short	0x0002
        /*0052*/ 	.short	0x0010
        /*0054*/ 	.byte	0x00, 0xf5, 0x21, 0x00


	//----- nvinfo : EIATTR_KPARAM_INFO
	.align		4
.L_205:
        /*0058*/ 	.byte	0x04, 0x17
        /*005a*/ 	.short	(.L_207 - .L_206)
.L_206:
        /*005c*/ 	.word	0x00000000
        /*0060*/ 	.short	0x0001
        /*0062*/ 	.short	0x0008
        /*0064*/ 	.byte	0x00, 0xf5, 0x21, 0x00


	//----- nvinfo : EIATTR_KPARAM_INFO
	.align		4
.L_207:
        /*0068*/ 	.byte	0x04, 0x17
        /*006a*/ 	.short	(.L_209 - .L_208)
.L_208:
        /*006c*/ 	.word	0x00000000
        /*0070*/ 	.short	0x0000
        /*0072*/ 	.short	0x0000
        /*0074*/ 	.byte	0x00, 0xf5, 0x21, 0x00


	//----- nvinfo : EIATTR_SPARSE_MMA_MASK
	.align		4
.L_209:
        /*0078*/ 	.byte	0x03, 0x50
        /*007a*/ 	.short	0x0000


	//----- nvinfo : EIATTR_MAXREG_COUNT
	.align		4
        /*007c*/ 	.byte	0x03, 0x1b
        /*007e*/ 	.short	0x00ff


	//----- nvinfo : EIATTR_NUM_BARRIERS
	.align		4
        /*0080*/ 	.byte	0x02, 0x4c
        /*0082*/ 	.byte	0x01
	.zero		1


	//----- nvinfo : EIATTR_MERCURY_ISA_VERSION
	.align		4
        /*0084*/ 	.byte	0x03, 0x5f
        /*0086*/ 	.short	0x0101


	//----- nvinfo : EIATTR_VRC_CTA_INIT_COUNT
	.align		4
        /*0088*/ 	.byte	0x02, 0x4a
	.zero		1
	.zero		1


	//----- nvinfo : EIATTR_EXIT_INSTR_OFFSETS
	.align		4
        /*008c*/ 	.byte	0x04, 0x1c
        /*008e*/ 	.short	(.L_211 - .L_210)


	//   ....[0]....
.L_210:
        /*0090*/ 	.word	0x00000a20


	//   ....[1]....
        /*0094*/ 	.word	0x00000aa0


	//----- nvinfo : EIATTR_CRS_STACK_SIZE
	.align		4
.L_211:
        /*0098*/ 	.byte	0x04, 0x1e
        /*009a*/ 	.short	(.L_213 - .L_212)
.L_212:
        /*009c*/ 	.word	0x00000000


	//----- nvinfo : EIATTR_CBANK_PARAM_SIZE
	.align		4
.L_213:
        /*00a0*/ 	.byte	0x03, 0x19
        /*00a2*/ 	.short	0x0034


	//----- nvinfo : EIATTR_PARAM_CBANK
	.align		4
        /*00a4*/ 	.byte	0x04, 0x0a
        /*00a6*/ 	.short	(.L_215 - .L_214)
	.align		4
.L_214:
        /*00a8*/ 	.word	index@(.nv.constant0.compute_stress_kernel)
        /*00ac*/ 	.short	0x0380
        /*00ae*/ 	.short	0x0034


	//----- nvinfo : EIATTR_SW_WAR
	.align		4
.L_215:
        /*00b0*/ 	.byte	0x04, 0x36
        /*00b2*/ 	.short	(.L_217 - .L_216)
.L_216:
        /*00b4*/ 	.word	0x00000008
.L_217:


//--------------------- .nv.info.louvain_local_pass_kernel --------------------------
	.section	.nv.info.louvain_local_pass_kernel,"",@"SHT_CUDA_INFO"
	.sectionflags	@""
	.align	4


	//----- nvinfo : EIATTR_CUDA_API_VERSION
	.align		4
        /*0000*/ 	.byte	0x04, 0x37
        /*0002*/ 	.short	(.L_219 - .L_218)
.L_218:
        /*0004*/ 	.word	0x00000082


	//----- nvinfo : EIATTR_KPARAM_INFO
	.align		4
.L_219:
        /*0008*/ 	.byte	0x04, 0x17
        /*000a*/ 	.short	(.L_221 - .L_220)
.L_220:
        /*000c*/ 	.word	0x00000000
        /*0010*/ 	.short	0x0009
        /*0012*/ 	.short	0x0040
        /*0014*/ 	.byte	0x00, 0xf0, 0x11, 0x00


	//----- nvinfo : EIATTR_KPARAM_INFO
	.align		4
.L_221:
        /*0018*/ 	.byte	0x04, 0x17
        /*001a*/ 	.short	(.L_223 - .L_222)
.L_222:
        /*001c*/ 	.word	0x00000000
        /*0020*/ 	.short	0x0008
        /*0022*/ 	.short	0x003c
        /*0024*/ 	.byte	0x00, 0xf0, 0x11, 0x00


	//----- nvinfo : EIATTR_KPARAM_INFO
	.align		4
.L_223:
        /*0028*/ 	.byte	0x04, 0x17
        /*002a*/ 	.short	(.L_225 - .L_224)
.L_224:
        /*002c*/ 	.word	0x00000000
        /*0030*/ 	.short	0x0007
        /*0032*/ 	.short	0x0038
        /*0034*/ 	.byte	0x00, 0xf0, 0x11, 0x00


	//----- nvinfo : EIATTR_KPARAM_INFO
	.align		4
.L_225:
        /*0038*/ 	.byte	0x04, 0x17
        /*003a*/ 	.short	(.L_227 - .L_226)
.L_226:
        /*003c*/ 	.word	0x00000000
        /*0040*/ 	.short	0x0006
        /*0042*/ 	.short	0x0030
        /*0044*/ 	.byte	0x00, 0xf5, 0x21, 0x00


	//----- nvinfo : EIATTR_KPARAM_INFO
	.align		4
.L_227:
        /*0048*/ 	.byte	0x04, 0x17
        /*004a*/ 	.short	(.L_229 - .L_228)
.L_228:
        /*004c*/ 	.word	0x00000000
        /*0050*/ 	.short	0x0005
        /*0052*/ 	.short	0x0028
        /*0054*/ 	.byte	0x00, 0xf5, 0x21, 0x00


	//----- nvinfo : EIATTR_KPARAM_INFO
	.align		4
.L_229:
        /*0058*/ 	.byte	0x04, 0x17
        /*005a*/ 	.short	(.L_231 - .L_230)
.L_230:
        /*005c*/ 	.word	0x00000000
        /*0060*/ 	.short	0x0004
        /*0062*/ 	.short	0x0020
        /*0064*/ 	.byte	0x00, 0xf5, 0x21, 0x00


	//----- nvinfo : EIATTR_KPARAM_INFO
	.align		4
.L_231:
        /*0068*/ 	.byte	0x04, 0x17
        /*006a*/ 	.short	(.L_233 - .L_232)
.L_232:
        /*006c*/ 	.word	0x00000000
        /*0070*/ 	.short	0x0003
        /*0072*/ 	.short	0x0018
        /*0074*/ 	.byte	0x00, 0xf5, 0x21, 0x00


	//----- nvinfo : EIATTR_KPARAM_INFO
	.align		4
.L_233:
        /*0078*/ 	.byte	0x04, 0x17
        /*007a*/ 	.short	(.L_235 - .L_234)
.L_234:
        /*007c*/ 	.word	0x00000000
        /*0080*/ 	.short	0x0002
        /*0082*/ 	.short	0x0010
        /*0084*/ 	.byte	0x00, 0xf5, 0x21, 0x00


	//----- nvinfo : EIATTR_KPARAM_INFO
	.align		4
.L_235:
        /*0088*/ 	.byte	0x04, 0x17
        /*008a*/ 	.short	(.L_237 - .L_236)
.L_236:
        /*008c*/ 	.word	0x00000000
        /*0090*/ 	.short	0x0001
        /*0092*/ 	.short	0x0008
        /*0094*/ 	.byte	0x00, 0xf5, 0x21, 0x00


	//----- nvinfo : EIATTR_KPARAM_INFO
	.align		4
.L_237:
        /*0098*/ 	.byte	0x04, 0x17
        /*009a*/ 	.short	(.L_239 - .L_238)
.L_238:
        /*009c*/ 	.word	0x00000000
        /*00a0*/ 	.short	0x0000
        /*00a2*/ 	.short	0x0000
        /*00a4*/ 	.byte	0x00, 0xf5, 0x21, 0x00


	//----- nvinfo : EIATTR_SPARSE_MMA_MASK
	.align		4
.L_239:
        /*00a8*/ 	.byte	0x03, 0x50
        /*00aa*/ 	.short	0x0000


	//----- nvinfo : EIATTR_MAXREG_COUNT
	.align		4
        /*00ac*/ 	.byte	0x03, 0x1b
        /*00ae*/ 	.short	0x00ff


	//----- nvinfo : EIATTR_MERCURY_ISA_VERSION
	.align		4
        /*00b0*/ 	.byte	0x03, 0x5f
        /*00b2*/ 	.short	0x0101


	//----- nvinfo : EIATTR_VRC_CTA_INIT_COUNT
	.align		4
        /*00b4*/ 	.byte	0x02, 0x4a
	.zero		1
	.zero		1


	//----- nvinfo : EIATTR_EXIT_INSTR_OFFSETS
	.align		4
        /*00b8*/ 	.byte	0x04, 0x1c
        /*00ba*/ 	.short	(.L_241 - .L_240)


	//   ....[0]....
.L_240:
        /*00bc*/ 	.word	0x00000070


	//   ....[1]....
        /*00c0*/ 	.word	0x00001270


	//   ....[2]....
        /*00c4*/ 	.word	0x00001340


	//----- nvinfo : EIATTR_CRS_STACK_SIZE
	.align		4
.L_241:
        /*00c8*/ 	.byte	0x04, 0x1e
        /*00ca*/ 	.short	(.L_243 - .L_242)
.L_242:
        /*00cc*/ 	.word	0x00000000


	//----- nvinfo : EIATTR_CBANK_PARAM_SIZE
	.align		4
.L_243:
        /*00d0*/ 	.byte	0x03, 0x19
        /*00d2*/ 	.short	0x0044


	//----- nvinfo : EIATTR_PARAM_CBANK
	.align		4
        /*00d4*/ 	.byte	0x04, 0x0a
        /*00d6*/ 	.short	(.L_245 - .L_244)
	.align		4
.L_244:
        /*00d8*/ 	.word	index@(.nv.constant0.louvain_local_pass_kernel)
        /*00dc*/ 	.short	0x0380
        /*00de*/ 	.short	0x0044


	//----- nvinfo : EIATTR_SW_WAR
	.align		4
.L_245:
        /*00e0*/ 	.byte	0x04, 0x36
        /*00e2*/ 	.short	(.L_247 - .L_246)
.L_246:
        /*00e4*/ 	.word	0x00000008
.L_247:


//--------------------- .nv.info.init_communities_kernel --------------------------
	.section	.nv.info.init_communities_kernel,"",@"SHT_CUDA_INFO"
	.sectionflags	@""
	.align	4


	//----- nvinfo : EIATTR_CUDA_API_VERSION
	.align		4
        /*0000*/ 	.byte	0x04, 0x37
        /*0002*/ 	.short	(.L_249 - .L_248)
.L_248:
        /*0004*/ 	.word	0x00000082


	//----- nvinfo : EIATTR_KPARAM_INFO
	.align		4
.L_249:
        /*0008*/ 	.byte	0x04, 0x17
        /*000a*/ 	.short	(.L_251 - .L_250)
.L_250:
        /*000c*/ 	.word	0x00000000
        /*0010*/ 	.short	0x0003
        /*0012*/ 	.short	0x0018
        /*0014*/ 	.byte	0x00, 0xf0, 0x11, 0x00


	//----- nvinfo : EIATTR_KPARAM_INFO
	.align		4
.L_251:
        /*0018*/ 	.byte	0x04, 0x17
        /*001a*/ 	.short	(.L_253 - .L_252)
.L_252:
        /*001c*/ 	.word	0x00000000
        /*0020*/ 	.short	0x0002
        /*0022*/ 	.short	0x0010
        /*0024*/ 	.byte	0x00, 0xf5, 0x21, 0x00


	//----- nvinfo : EIATTR_KPARAM_INFO
	.align		4
.L_253:
        /*0028*/ 	.byte	0x04, 0x17
        /*002a*/ 	.short	(.L_255 - .L_254)
.L_254:
        /*002c*/ 	.word	0x00000000
        /*0030*/ 	.short	0x0001
        /*0032*/ 	.short	0x0008
        /*0034*/ 	.byte	0x00, 0xf5, 0x21, 0x00


	//----- nvinfo : EIATTR_KPARAM_INFO
	.align		4
.L_255:
        /*0038*/ 	.byte	0x04, 0x17
        /*003a*/ 	.short	(.L_257 - .L_256)
.L_256:
        /*003c*/ 	.word	0x00000000
        /*0040*/ 	.short	0x0000
        /*0042*/ 	.short	0x0000
        /*0044*/ 	.byte	0x00, 0xf5, 0x21, 0x00


	//----- nvinfo : EIATTR_SPARSE_MMA_MASK
	.align		4
.L_257:
        /*0048*/ 	.byte	0x03, 0x50
        /*004a*/ 	.short	0x0000


	//----- nvinfo : EIATTR_MAXREG_COUNT
	.align		4
        /*004c*/ 	.byte	0x03, 0x1b
        /*004e*/ 	.short	0x00ff


	//----- nvinfo : EIATTR_MERCURY_ISA_VERSION
	.align		4
        /*0050*/ 	.byte	0x03, 0x5f
        /*0052*/ 	.short	0x0101


	//----- nvinfo : EIATTR_VRC_CTA_INIT_COUNT
	.align		4
        /*0054*/ 	.byte	0x02, 0x4a
	.zero		1
	.zero		1


	//----- nvinfo : EIATTR_EXIT_INSTR_OFFSETS
	.align		4
        /*0058*/ 	.byte	0x04, 0x1c
        /*005a*/ 	.short	(.L_259 - .L_258)


	//   ....[0]....
.L_258:
        /*005c*/ 	.word	0x00000070


	//   ....[1]....
        /*0060*/ 	.word	0x00000120


	//----- nvinfo : EIATTR_CBANK_PARAM_SIZE
	.align		4
.L_259:
        /*0064*/ 	.byte	0x03, 0x19
        /*0066*/ 	.short	0x001c


	//----- nvinfo : EIATTR_PARAM_CBANK
	.align		4
        /*0068*/ 	.byte	0x04, 0x0a
        /*006a*/ 	.short	(.L_261 - .L_260)
	.align		4
.L_260:
        /*006c*/ 	.word	index@(.nv.constant0.init_communities_kernel)
        /*0070*/ 	.short	0x0380
        /*0072*/ 	.short	0x001c


	//----- nvinfo : EIATTR_SW_WAR
	.align		4
.L_261:
        /*0074*/ 	.byte	0x04, 0x36
        /*0076*/ 	.short	(.L_263 - .L_262)
.L_262:
        /*0078*/ 	.word	0x00000008
.L_263:


//--------------------- .nv.info.compute_zscore_kernel --------------------------
	.section	.nv.info.compute_zscore_kernel,"",@"SHT_CUDA_INFO"
	.sectionflags	@""
	.align	4


	//----- nvinfo : EIATTR_CUDA_API_VERSION
	.align		4
        /*0000*/ 	.byte	0x04, 0x37
        /*0002*/ 	.short	(.L_265 - .L_264)
.L_264:
        /*0004*/ 	.word	0x00000082


	//----- nvinfo : EIATTR_KPARAM_INFO
	.align		4
.L_265:
        /*0008*/ 	.byte	0x04, 0x17
        /*000a*/ 	.short	(.L_267 - .L_266)
.L_266:
        /*000c*/ 	.word	0x00000000
        /*0010*/ 	.short	0x0004
        /*0012*/ 	.short	0x0018
        /*0014*/ 	.byte	0x00, 0xf0, 0x11, 0x00


	//----- nvinfo : EIATTR_KPARAM_INFO
	.align		4
.L_267:
        /*0018*/ 	.byte	0x04, 0x17
        /*001a*/ 	.short	(.L_269 - .L_268)
.L_268:
        /*001c*/ 	.word	0x00000000
        /*0020*/ 	.short	0x0003
        /*0022*/ 	.short	0x0014
        /*0024*/ 	.byte	0x00, 0xf0, 0x11, 0x00


	//----- nvinfo : EIATTR_KPARAM_INFO
	.align		4
.L_269:
        /*0028*/ 	.byte	0x04, 0x17
        /*002a*/ 	.short	(.L_271 - .L_270)
.L_270:
        /*002c*/ 	.word	0x00000000
        /*0030*/ 	.short	0x0002
        /*0032*/ 	.short	0x0010
        /*0034*/ 	.byte	0x00, 0xf0, 0x11, 0x00


	//----- nvinfo : EIATTR_KPARAM_INFO
	.align		4
.L_271:
        /*0038*/ 	.byte	0x04, 0x17
        /*003a*/ 	.short	(.L_273 - .L_272)
.L_272:
        /*003c*/ 	.word	0x00000000
        /*0040*/ 	.short	0x0001
        /*0042*/ 	.short	0x0008
        /*0044*/ 	.byte	0x00, 0xf5, 0x21, 0x00


	//----- nvinfo : EIATTR_KPARAM_INFO
	.align		4
.L_273:
        /*0048*/ 	.byte	0x04, 0x17
        /*004a*/ 	.short	(.L_275 - .L_274)
.L_274:
        /*004c*/ 	.word	0x00000000
        /*0050*/ 	.short	0x0000
        /*0052*/ 	.short	0x0000
        /*0054*/ 	.byte	0x00, 0xf5, 0x21, 0x00


	//----- nvinfo : EIATTR_SPARSE_MMA_MASK
	.align		4
.L_275:
        /*0058*/ 	.byte	0x03, 0x50
        /*005a*/ 	.short	0x0000


	//----- nvinfo : EIATTR_MAXREG_COUNT
	.align		4
        /*005c*/ 	.byte	0x03, 0x1b
        /*005e*/ 	.short	0x00ff


	//----- nvinfo : EIATTR_MERCURY_ISA_VERSION
	.align		4
        /*0060*/ 	.byte	0x03, 0x5f
        /*0062*/ 	.short	0x0101


	//----- nvinfo : EIATTR_VRC_CTA_INIT_COUNT
	.align		4
        /*0064*/ 	.byte	0x02, 0x4a
	.zero		1
	.zero		1


	//----- nvinfo : EIATTR_EXIT_INSTR_OFFSETS
	.align		4
        /*0068*/ 	.byte	0x04, 0x1c
        /*006a*/ 	.short	(.L_277 - .L_276)


	//   ....[0]....
.L_276:
        /*006c*/ 	.word	0x00000070


	//   ....[1]....
        /*0070*/ 	.word	0x00000210


	//   ....[2]....
        /*0074*/ 	.word	0x00000250


	//----- nvinfo : EIATTR_CRS_STACK_SIZE
	.align		4
.L_277:
        /*0078*/ 	.byte	0x04, 0x1e
        /*007a*/ 	.short	(.L_279 - .L_278)
.L_278:
        /*007c*/ 	.word	0x00000000


	//----- nvinfo : EIATTR_CBANK_PARAM_SIZE
	.align		4
.L_279:
        /*0080*/ 	.byte	0x03, 0x19
        /*0082*/ 	.short	0x001c


	//----- nvinfo : EIATTR_PARAM_CBANK
	.align		4
        /*0084*/ 	.byte	0x04, 0x0a
        /*0086*/ 	.short	(.L_281 - .L_280)
	.align		4
.L_280:
        /*0088*/ 	.word	index@(.nv.constant0.compute_zscore_kernel)
        /*008c*/ 	.short	0x0380
        /*008e*/ 	.short	0x001c


	//----- nvinfo : EIATTR_SW_WAR
	.align		4
.L_281:
        /*0090*/ 	.byte	0x04, 0x36
        /*0092*/ 	.short	(.L_283 - .L_282)
.L_282:
        /*0094*/ 	.word	0x00000008
.L_283:


//--------------------- .nv.info.compute_lof_kernel --------------------------
	.section	.nv.info.compute_lof_kernel,"",@"SHT_CUDA_INFO"
	.sectionflags	@""
	.align	4


	//----- nvinfo : EIATTR_CUDA_API_VERSION
	.align		4
        /*0000*/ 	.byte	0x04, 0x37
        /*0002*/ 	.short	(.L_285 - .L_284)
.L_284:
        /*0004*/ 	.word	0x00000082


	//----- nvinfo : EIATTR_KPARAM_INFO
	.align		4
.L_285:
        /*0008*/ 	.byte	0x04, 0x17
        /*000a*/ 	.short	(.L_287 - .L_286)
.L_286:
        /*000c*/ 	.word	0x00000000
        /*0010*/ 	.short	0x0010
        /*0012*/ 	.short	0x0070
        /*0014*/ 	.byte	0x00, 0xf0, 0x11, 0x00


	//----- nvinfo : EIATTR_KPARAM_INFO
	.align		4
.L_287:
        /*0018*/ 	.byte	0x04, 0x17
        /*001a*/ 	.short	(.L_289 - .L_288)
.L_288:
        /*001c*/ 	.word	0x00000000
        /*0020*/ 	.short	0x000f
        /*0022*/ 	.short	0x006c
        /*0024*/ 	.byte	0x00, 0xf0, 0x11, 0x00


	//----- nvinfo : EIATTR_KPARAM_INFO
	.align		4
.L_289:
        /*0028*/ 	.byte	0x04, 0x17
        /*002a*/ 	.short	(.L_291 - .L_290)
.L_290:
        /*002c*/ 	.word	0x00000000
        /*0030*/ 	.short	0x000e
        /*0032*/ 	.short	0x0068
        /*0034*/ 	.byte	0x00, 0xf0, 0x11, 0x00


	//----- nvinfo : EIATTR_KPARAM_INFO
	.align		4
.L_291:
        /*0038*/ 	.byte	0x04, 0x17
        /*003a*/ 	.short	(.L_293 - .L_292)
.L_292:
        /*003c*/ 	.word	0x00000000
        /*0040*/ 	.short	0x000d
        /*0042*/ 	.short	0x0064
        /*0044*/ 	.byte	0x00, 0xf0, 0x11, 0x00


	//----- nvinfo : EIATTR_KPARAM_INFO
	.align		4
.L_293:
        /*0048*/ 	.byte	0x04, 0x17
        /*004a*/ 	.short	(.L_295 - .L_294)
.L_294:
        /*004c*/ 	.word	0x00000000
        /*0050*/ 	.short	0x000c
        /*0052*/ 	.short	0x0060
        /*0054*/ 	.byte	0x00, 0xf0, 0x11, 0x00


	//----- nvinfo : EIATTR_KPARAM_INFO
	.align		4
.L_295:
        /*0058*/ 	.byte	0x04, 0x17
        /*005a*/ 	.short	(.L_297 - .L_296)
.L_296:
        /*005c*/ 	.word	0x00000000
        /*0060*/ 	.short	0x000b
        /*0062*/ 	.short	0x005c
        /*0064*/ 	.byte	0x00, 0xf0, 0x11, 0x00


	//----- nvinfo : EIATTR_KPARAM_INFO
	.align		4
.L_297:
        /*0068*/ 	.byte	0x04, 0x17
        /*006a*/ 	.short	(.L_299 - .L_298)
.L_298:
        /*006c*/ 	.word	0x00000000
        /*0070*/ 	.short	0x000a
        /*0072*/ 	.short	0x0058
        /*0074*/ 	.byte	0x00, 0xf0, 0x11, 0x00


	//----- nvinfo : EIATTR_KPARAM_INFO
	.align		4
.L_299:
        /*0078*/ 	.byte	0x04, 0x17
        /*007a*/ 	.short	(.L_301 - .L_300)
.L_300:
        /*007c*/ 	.word	0x00000000
        /*0080*/ 	.short	0x0009
        /*0082*/ 	.short	0x0050
        /*0084*/ 	.byte	0x00, 0xf5, 0x21, 0x00


	//----- nvinfo : EIATTR_KPARAM_INFO
	.align		4
.L_301:
        /*0088*/ 	.byte	0x04, 0x17
        /*008a*/ 	.short	(.L_303 - .L_302)
.L_302:
        /*008c*/ 	.word	0x00000000
        /*0090*/ 	.short	0x0008
        /*0092*/ 	.short	0x0048
        /*0094*/ 	.byte	0x00, 0xf5, 0x21, 0x00


	//----- nvinfo : EIATTR_KPARAM_INFO
	.align		4
.L_303:
        /*0098*/ 	.byte	0x04, 0x17
        /*009a*/ 	.short	(.L_305 - .L_304)
.L_304:
        /*009c*/ 	.word	0x00000000
        /*00a0*/ 	.short	0x0007
        /*00a2*/ 	.short	0x0038
        /*00a4*/ 	.byte	0x00, 0xf0, 0x31, 0x00


	//----- nvinfo : EIATTR_KPARAM_INFO
	.align		4
.L_305:
        /*00a8*/ 	.byte	0x04, 0x17
        /*00aa*/ 	.short	(.L_307 - .L_306)
.L_306:
        /*00ac*/ 	.word	0x00000000
        /*00b0*/ 	.short	0x0006
        /*00b2*/ 	.short	0x0030
        /*00b4*/ 	.byte	0x00, 0xf5, 0x21, 0x00


	//----- nvinfo : EIATTR_KPARAM_INFO
	.align		4
.L_307:
        /*00b8*/ 	.byte	0x04, 0x17
        /*00ba*/ 	.short	(.L_309 - .L_308)
.L_308:
        /*00bc*/ 	.word	0x00000000
        /*00c0*/ 	.short	0x0005
        /*00c2*/ 	.short	0x0028
        /*00c4*/ 	.byte	0x00, 0xf5, 0x21, 0x00


	//----- nvinfo : EIATTR_KPARAM_INFO
	.align		4
.L_309:
        /*00c8*/ 	.byte	0x04, 0x17
        /*00ca*/ 	.short	(.L_311 - .L_310)
.L_310:
        /*00cc*/ 	.word	0x00000000
        /*00d0*/ 	.short	0x0004
        /*00d2*/ 	.short	0x0020
        /*00d4*/ 	.byte	0x00, 0xf5, 0x21, 0x00


	//----- nvinfo : EIATTR_KPARAM_INFO
	.align		4
.L_311:
        /*00d8*/ 	.byte	0x04, 0x17
        /*00da*/ 	.short	(.L_313 - .L_312)
.L_312:
        /*00dc*/ 	.word	0x00000000
        /*00e0*/ 	.short	0x0003
        /*00e2*/ 	.short	0x0018
        /*00e4*/ 	.byte	0x00, 0xf5, 0x21, 0x00


	//----- nvinfo : EIATTR_KPARAM_INFO
	.align		4
.L_313:
        /*00e8*/ 	.byte	0x04, 0x17
        /*00ea*/ 	.short	(.L_315 - .L_314)
.L_314:
        /*00ec*/ 	.word	0x00000000
        /*00f0*/ 	.short	0x0002
        /*00f2*/ 	.short	0x0010
        /*00f4*/ 	.byte	0x00, 0xf5, 0x21, 0x00


	//----- nvinfo : EIATTR_KPARAM_INFO
	.align		4
.L_315:
        /*00f8*/ 	.byte	0x04, 0x17
        /*00fa*/ 	.short	(.L_317 - .L_316)
.L_316:
        /*00fc*/ 	.word	0x00000000
        /*0100*/ 	.short	0x0001
        /*0102*/ 	.short	0x0008
        /*0104*/ 	.byte	0x00, 0xf5, 0x21, 0x00


	//----- nvinfo : EIATTR_KPARAM_INFO
	.align		4
.L_317:
        /*0108*/ 	.byte	0x04, 0x17
        /*010a*/ 	.short	(.L_319 - .L_318)
.L_318:
        /*010c*/ 	.word	0x00000000
        /*0110*/ 	.short	0x0000
        /*0112*/ 	.short	0x0000
        /*0114*/ 	.byte	0x00, 0xf5, 0x21, 0x00


	//----- nvinfo : EIATTR_SPARSE_MMA_MASK
	.align		4
.L_319:
        /*0118*/ 	.byte	0x03, 0x50
        /*011a*/ 	.short	0x0000


	//----- nvinfo : EIATTR_MAXREG_COUNT
	.align		4
        /*011c*/ 	.byte	0x03, 0x1b
        /*011e*/ 	.short	0x00ff


	//----- nvinfo : EIATTR_MERCURY_ISA_VERSION
	.align		4
        /*0120*/ 	.byte	0x03, 0x5f
        /*0122*/ 	.short	0x0101


	//----- nvinfo : EIATTR_VRC_CTA_INIT_COUNT
	.align		4
        /*0124*/ 	.byte	0x02, 0x4a
	.zero		1
	.zero		1


	//----- nvinfo : EIATTR_EXIT_INSTR_OFFSETS
	.align		4
        /*0128*/ 	.byte	0x04, 0x1c
        /*012a*/ 	.short	(.L_321 - .L_320)


	//   ....[0]....
.L_320:
        /*012c*/ 	.word	0x00000080


	//   ....[1]....
        /*0130*/ 	.word	0x00006500


	//----- nvinfo : EIATTR_CRS_STACK_SIZE
	.align		4
.L_321:
        /*0134*/ 	.byte	0x04, 0x1e
        /*0136*/ 	.short	(.L_323 - .L_322)
.L_322:
        /*0138*/ 	.word	0x00000000


	//----- nvinfo : EIATTR_CBANK_PARAM_SIZE
	.align		4
.L_323:
        /*013c*/ 	.byte	0x03, 0x19
        /*013e*/ 	.short	0x0074


	//----- nvinfo : EIATTR_PARAM_CBANK
	.align		4
        /*0140*/ 	.byte	0x04, 0x0a
        /*0142*/ 	.short	(.L_325 - .L_324)
	.align		4
.L_324:
        /*0144*/ 	.word	index@(.nv.constant0.compute_lof_kernel)
        /*0148*/ 	.short	0x0380
        /*014a*/ 	.short	0x0074


	//----- nvinfo : EIATTR_SW_WAR
	.align		4
.L_325:
        /*014c*/ 	.byte	0x04, 0x36
        /*014e*/ 	.short	(.L_327 - .L_326)
.L_326:
        /*0150*/ 	.word	0x00000008
.L_327:


//--------------------- .nv.info.compute_inertia_kernel --------------------------
	.section	.nv.info.compute_inertia_kernel,"",@"SHT_CUDA_INFO"
	.sectionflags	@""
	.align	4


	//----- nvinfo : EIATTR_CUDA_API_VERSION
	.align		4
        /*0000*/ 	.byte	0x04, 0x37
        /*0002*/ 	.short	(.L_329 - .L_328)
.L_328:
        /*0004*/ 	.word	0x00000082


	//----- nvinfo : EIATTR_KPARAM_INFO
	.align		4
.L_329:
        /*0008*/ 	.byte	0x04, 0x17
        /*000a*/ 	.short	(.L_331 - .L_330)
.L_330:
        /*000c*/ 	.word	0x00000000
        /*0010*/ 	.short	0x0008
        /*0012*/ 	.short	0x0040
        /*0014*/ 	.byte	0x00, 0xf0, 0x11, 0x00


	//----- nvinfo : EIATTR_KPARAM_INFO
	.align		4
.L_331:
        /*0018*/ 	.byte	0x04, 0x17
        /*001a*/ 	.short	(.L_333 - .L_332)
.L_332:
        /*001c*/ 	.word	0x00000000
        /*0020*/ 	.short	0x0007
        /*0022*/ 	.short	0x0038
        /*0024*/ 	.byte	0x00, 0xf5, 0x21, 0x00


	//----- nvinfo : EIATTR_KPARAM_INFO
	.align		4
.L_333:
        /*0028*/ 	.byte	0x04, 0x17
        /*002a*/ 	.short	(.L_335 - .L_334)
.L_334:
        /*002c*/ 	.word	0x00000000
        /*0030*/ 	.short	0x0006
        /*0032*/ 	.short	0x0030
        /*0034*/ 	.byte	0x00, 0xf5, 0x21, 0x00


	//----- nvinfo : EIATTR_KPARAM_INFO
	.align		4
.L_335:
        /*0038*/ 	.byte	0x04, 0x17
        /*003a*/ 	.short	(.L_337 - .L_336)
.L_336:
        /*003c*/ 	.word	0x00000000
        /*0040*/ 	.short	0x0005
        /*0042*/ 	.short	0x0028
        /*0044*/ 	.byte	0x00, 0xf5, 0x21, 0x00


	//----- nvinfo : EIATTR_KPARAM_INFO
	.align		4
.L_337:
        /*0048*/ 	.byte	0x04, 0x17
        /*004a*/ 	.short	(.L_339 - .L_338)
.L_338:
        /*004c*/ 	.word	0x00000000
        /*0050*/ 	.short	0x0004
        /*0052*/ 	.short	0x0020
        /*0054*/ 	.byte	0x00, 0xf5, 0x21, 0x00


	//----- nvinfo : EIATTR_KPARAM_INFO
	.align		4
.L_339:
        /*0058*/ 	.byte	0x04, 0x17
        /*005a*/ 	.short	(.L_341 - .L_340)
.L_340:
        /*005c*/ 	.word	0x00000000
        /*0060*/ 	.short	0x0003
        /*0062*/ 	.short	0x0018
        /*0064*/ 	.byte	0x00, 0xf5, 0x21, 0x00


	//----- nvinfo : EIATTR_KPARAM_INFO
	.align		4
.L_341:
        /*0068*/ 	.byte	0x04, 0x17
        /*006a*/ 	.short	(.L_343 - .L_342)
.L_342:
        /*006c*/ 	.word	0x00000000
        /*0070*/ 	.short	0x0002
        /*0072*/ 	.short	0x0010
        /*0074*/ 	.byte	0x00, 0xf5, 0x21, 0x00


	//----- nvinfo : EIATTR_KPARAM_INFO
	.align		4
.L_343:
        /*0078*/ 	.byte	0x04, 0x17
        /*007a*/ 	.short	(.L_345 - .L_344)
.L_344:
        /*007c*/ 	.word	0x00000000
        /*0080*/ 	.short	0x0001
        /*0082*/ 	.short	0x0008
        /*0084*/ 	.byte	0x00, 0xf5, 0x21, 0x00


	//----- nvinfo : EIATTR_KPARAM_INFO
	.align		4
.L_345:
        /*0088*/ 	.byte	0x04, 0x17
        /*008a*/ 	.short	(.L_347 - .L_346)
.L_346:
        /*008c*/ 	.word	0x00000000
        /*0090*/ 	.short	0x0000
        /*0092*/ 	.short	0x0000
        /*0094*/ 	.byte	0x00, 0xf5, 0x21, 0x00


	//----- nvinfo : EIATTR_SPARSE_MMA_MASK
	.align		4
.L_347:
        /*0098*/ 	.byte	0x03, 0x50
        /*009a*/ 	.short	0x0000


	//----- nvinfo : EIATTR_MAXREG_COUNT
	.align		4
        /*009c*/ 	.byte	0x03, 0x1b
        /*009e*/ 	.short	0x00ff


	//----- nvinfo : EIATTR_NUM_BARRIERS
	.align		4
        /*00a0*/ 	.byte	0x02, 0x4c
        /*00a2*/ 	.byte	0x01
	.zero		1


	//----- nvinfo : EIATTR_MERCURY_ISA_VERSION
	.align		4
        /*00a4*/ 	.byte	0x03, 0x5f
        /*00a6*/ 	.short	0x0101


	//----- nvinfo : EIATTR_VRC_CTA_INIT_COUNT
	.align		4
        /*00a8*/ 	.byte	0x02, 0x4a
	.zero		1
	.zero		1


	//----- nvinfo : EIATTR_EXIT_INSTR_OFFSETS
	.align		4
        /*00ac*/ 	.byte	0x04, 0x1c
        /*00ae*/ 	.short	(.L_349 - .L_348)


	//   ....[0]....
.L_348:
        /*00b0*/ 	.word	0x00000450


	//   ....[1]....
        /*00b4*/ 	.word	0x000004d0


	//----- nvinfo : EIATTR_CRS_STACK_SIZE
	.align		4
.L_349:
        /*00b8*/ 	.byte	0x04, 0x1e
        /*00ba*/ 	.short	(.L_351 - .L_350)
.L_350:
        /*00bc*/ 	.word	0x00000000


	//----- nvinfo : EIATTR_CBANK_PARAM_SIZE
	.align		4
.L_351:
        /*00c0*/ 	.byte	0x03, 0x19
        /*00c2*/ 	.short	0x0044


	//----- nvinfo : EIATTR_PARAM_CBANK
	.align		4
        /*00c4*/ 	.byte	0x04, 0x0a
        /*00c6*/ 	.short	(.L_353 - .L_352)
	.align		4
.L_352:
        /*00c8*/ 	.word	index@(.nv.constant0.compute_inertia_kernel)
        /*00cc*/ 	.short	0x0380
        /*00ce*/ 	.short	0x0044


	//----- nvinfo : EIATTR_SW_WAR
	.align		4
.L_353:
        /*00d0*/ 	.byte	0x04, 0x36
        /*00d2*/ 	.short	(.L_355 - .L_354)
.L_354:
        /*00d4*/ 	.word	0x00000008
.L_355:


//--------------------- .nv.info.update_centroids_kernel --------------------------
	.section	.nv.info.update_centroids_kernel,"",@"SHT_CUDA_INFO"
	.sectionflags	@""
	.align	4


	//----- nvinfo : EIATTR_CUDA_API_VERSION
	.align		4
        /*0000*/ 	.byte	0x04, 0x37
        /*0002*/ 	.short	(.L_357 - .L_356)
.L_356:
        /*0004*/ 	.word	0x00000082


	//----- nvinfo : EIATTR_KPARAM_INFO
	.align		4
.L_357:
        /*0008*/ 	.byte	0x04, 0x17
        /*000a*/ 	.short	(.L_359 - .L_358)
.L_358:
        /*000c*/ 	.word	0x00000000
        /*0010*/ 	.short	0x0009
        /*0012*/ 	.short	0x0044
        /*0014*/ 	.byte	0x00, 0xf0, 0x11, 0x00


	//----- nvinfo : EIATTR_KPARAM_INFO
	.align		4
.L_359:
        /*0018*/ 	.byte	0x04, 0x17
        /*001a*/ 	.short	(.L_361 - .L_360)
.L_360:
        /*001c*/ 	.word	0x00000000
        /*0020*/ 	.short	0x0008
        /*0022*/ 	.short	0x0040
        /*0024*/ 	.byte	0x00, 0xf0, 0x11, 0x00


	//----- nvinfo : EIATTR_KPARAM_INFO
	.align		4
.L_361:
        /*0028*/ 	.byte	0x04, 0x17
        /*002a*/ 	.short	(.L_363 - .L_362)
.L_362:
        /*002c*/ 	.word	0x00000000
        /*0030*/ 	.short	0x0007
        /*0032*/ 	.short	0x0038
        /*0034*/ 	.byte	0x00, 0xf5, 0x21, 0x00


	//----- nvinfo : EIATTR_KPARAM_INFO
	.align		4
.L_363:
        /*0038*/ 	.byte	0x04, 0x17
        /*003a*/ 	.short	(.L_365 - .L_364)
.L_364:
        /*003c*/ 	.word	0x00000000
        /*0040*/ 	.short	0x0006
        /*0042*/ 	.short	0x0030
        /*0044*/ 	.byte	0x00, 0xf5, 0x21, 0x00


	//----- nvinfo : EIATTR_KPARAM_INFO
	.align		4
.L_365:
        /*0048*/ 	.byte	0x04, 0x17
        /*004a*/ 	.short	(.L_367 - .L_366)
.L_366:
        /*004c*/ 	.word	0x00000000
        /*0050*/ 	.short	0x0005
        /*0052*/ 	.short	0x0028
        /*0054*/ 	.byte	0x00, 0xf5, 0x21, 0x00


	//----- nvinfo : EIATTR_KPARAM_INFO
	.align		4
.L_367:
        /*0058*/ 	.byte	0x04, 0x17
        /*005a*/ 	.short	(.L_369 - .L_368)
.L_368:
        /*005c*/ 	.word	0x00000000
        /*0060*/ 	.short	0x0004
        /*0062*/ 	.short	0x0020
        /*0064*/ 	.byte	0x00, 0xf5, 0x21, 0x00


	//----- nvinfo : EIATTR_KPARAM_INFO
	.align		4
.L_369:
        /*0068*/ 	.byte	0x04, 0x17
        /*006a*/ 	.short	(.L_371 - .L_370)
.L_370:
        /*006c*/ 	.word	0x00000000
        /*0070*/ 	.short	0x0003
        /*0072*/ 	.short	0x0018
        /*0074*/ 	.byte	0x00, 0xf5, 0x21, 0x00


	//----- nvinfo : EIATTR_KPARAM_INFO
	.align		4
.L_371:
        /*0078*/ 	.byte	0x04, 0x17
        /*007a*/ 	.short	(.L_373 - .L_372)
.L_372:
        /*007c*/ 	.word	0x00000000
        /*0080*/ 	.short	0x0002
        /*0082*/ 	.short	0x0010
        /*0084*/ 	.byte	0x00, 0xf5, 0x21, 0x00


	//----- nvinfo : EIATTR_KPARAM_INFO
	.align		4
.L_373:
        /*0088*/ 	.byte	0x04, 0x17
        /*008a*/ 	.short	(.L_375 - .L_374)
.L_374:
        /*008c*/ 	.word	0x00000000
        /*0090*/ 	.short	0x0001
        /*0092*/ 	.short	0x0008
        /*0094*/ 	.byte	0x00, 0xf5, 0x21, 0x00


	//----- nvinfo : EIATTR_KPARAM_INFO
	.align		4
.L_375:
        /*0098*/ 	.byte	0x04, 0x17
        /*009a*/ 	.short	(.L_377 - .L_376)
.L_376:
        /*009c*/ 	.word	0x00000000
        /*00a0*/ 	.short	0x0000
        /*00a2*/ 	.short	0x0000
        /*00a4*/ 	.byte	0x00, 0xf5, 0x21, 0x00


	//----- nvinfo : EIATTR_SPARSE_MMA_MASK
	.align		4
.L_377:
        /*00a8*/ 	.byte	0x03, 0x50
        /*00aa*/ 	.short	0x0000


	//----- nvinfo : EIATTR_MAXREG_COUNT
	.align		4
        /*00ac*/ 	.byte	0x03, 0x1b
        /*00ae*/ 	.short	0x00ff


	//----- nvinfo : EIATTR_NUM_BARRIERS
	.align		4
        /*00b0*/ 	.byte	0x02, 0x4c
        /*00b2*/ 	.byte	0x01
	.zero		1


	//----- nvinfo : EIATTR_MERCURY_ISA_VERSION
	.align		4
        /*00b4*/ 	.byte	0x03, 0x5f
        /*00b6*/ 	.short	0x0101


	//----- nvinfo : EIATTR_VRC_CTA_INIT_COUNT
	.align		4
        /*00b8*/ 	.byte	0x02, 0x4a
	.zero		1
	.zero		1


	//----- nvinfo : EIATTR_EXIT_INSTR_OFFSETS
	.align		4
        /*00bc*/ 	.byte	0x04, 0x1c
        /*00be*/ 	.short	(.L_379 - .L_378)


	//   ....[0]....
.L_378:
        /*00c0*/ 	.word	0x00000040


	//   ....[1]....
        /*00c4*/ 	.word	0x00000e10


	//   ....[2]....
        /*00c8*/ 	.word	0x00000e40


	//   ....[3]....
        /*00cc*/ 	.word	0x000011b0


	//----- nvinfo : EIATTR_CRS_STACK_SIZE
	.align		4
.L_379:
        /*00d0*/ 	.byte	0x04, 0x1e
        /*00d2*/ 	.short	(.L_381 - .L_380)
.L_380:
        /*00d4*/ 	.word	0x00000000


	//----- nvinfo : EIATTR_CBANK_PARAM_SIZE
	.align		4
.L_381:
        /*00d8*/ 	.byte	0x03, 0x19
        /*00da*/ 	.short	0x0048


	//----- nvinfo : EIATTR_PARAM_CBANK
	.align		4
        /*00dc*/ 	.byte	0x04, 0x0a
        /*00de*/ 	.short	(.L_383 - .L_382)
	.align		4
.L_382:
        /*00e0*/ 	.word	index@(.nv.constant0.update_centroids_kernel)
        /*00e4*/ 	.short	0x0380
        /*00e6*/ 	.short	0x0048


	//----- nvinfo : EIATTR_SW_WAR
	.align		4
.L_383:
        /*00e8*/ 	.byte	0x04, 0x36
        /*00ea*/ 	.short	(.L_385 - .L_384)
.L_384:
        /*00ec*/ 	.word	0x00000008
.L_385:


//--------------------- .nv.info.assign_clusters_kernel --------------------------
	.section	.nv.info.assign_clusters_kernel,"",@"SHT_CUDA_INFO"
	.sectionflags	@""
	.align	4


	//----- nvinfo : EIATTR_CUDA_API_VERSION
	.align		4
        /*0000*/ 	.byte	0x04, 0x37
        /*0002*/ 	.short	(.L_387 - .L_386)
.L_386:
        /*0004*/ 	.word	0x00000082


	//----- nvinfo : EIATTR_KPARAM_INFO
	.align		4
.L_387:
        /*0008*/ 	.byte	0x04, 0x17
        /*000a*/ 	.short	(.L_389 - .L_388)
.L_388:
        /*000c*/ 	.word	0x00000000
        /*0010*/ 	.short	0x0009
        /*0012*/ 	.short	0x0044
        /*0014*/ 	.byte	0x00, 0xf0, 0x11, 0x00


	//----- nvinfo : EIATTR_KPARAM_INFO
	.align		4
.L_389:
        /*0018*/ 	.byte	0x04, 0x17
        /*001a*/ 	.short	(.L_391 - .L_390)
.L_390:
        /*001c*/ 	.word	0x00000000
        /*0020*/ 	.short	0x0008
        /*0022*/ 	.short	0x0040
        /*0024*/ 	.byte	0x00, 0xf0, 0x11, 0x00


	//----- nvinfo : EIATTR_KPARAM_INFO
	.align		4
.L_391:
        /*0028*/ 	.byte	0x04, 0x17
        /*002a*/ 	.short	(.L_393 - .L_392)
.L_392:
        /*002c*/ 	.word	0x00000000
        /*0030*/ 	.short	0x0007
        /*0032*/ 	.short	0x0038
        /*0034*/ 	.byte	0x00, 0xf5, 0x21, 0x00


	//----- nvinfo : EIATTR_KPARAM_INFO
	.align		4
.L_393:
        /*0038*/ 	.byte	0x04, 0x17
        /*003a*/ 	.short	(.L_395 - .L_394)
.L_394:
        /*003c*/ 	.word	0x00000000
        /*0040*/ 	.short	0x0006
        /*0042*/ 	.short	0x0030
        /*0044*/ 	.byte	0x00, 0xf5, 0x21, 0x00


	//----- nvinfo : EIATTR_KPARAM_INFO
	.align		4
.L_395:
        /*0048*/ 	.byte	0x04, 0x17
        /*004a*/ 	.short	(.L_397 - .L_396)
.L_396:
        /*004c*/ 	.word	0x00000000
        /*0050*/ 	.short	0x0005
        /*0052*/ 	.short	0x0028
        /*0054*/ 	.byte	0x00, 0xf5, 0x21, 0x00


	//----- nvinfo : EIATTR_KPARAM_INFO
	.align		4
.L_397:
        /*0058*/ 	.byte	0x04, 0x17
        /*005a*/ 	.short	(.L_399 - .L_398)
.L_398:
        /*005c*/ 	.word	0x00000000
        /*0060*/ 	.short	0x0004
        /*0062*/ 	.short	0x0020
        /*0064*/ 	.byte	0x00, 0xf5, 0x21, 0x00


	//----- nvinfo : EIATTR_KPARAM_INFO
	.align		4
.L_399:
        /*0068*/ 	.byte	0x04, 0x17
        /*006a*/ 	.short	(.L_401 - .L_400)
.L_400:
        /*006c*/ 	.word	0x00000000
        /*0070*/ 	.short	0x0003
        /*0072*/ 	.short	0x0018
        /*0074*/ 	.byte	0x00, 0xf5, 0x21, 0x00


	//----- nvinfo : EIATTR_KPARAM_INFO
	.align		4
.L_401:
        /*0078*/ 	.byte	0x04, 0x17
        /*007a*/ 	.short	(.L_403 - .L_402)
.L_402:
        /*007c*/ 	.word	0x00000000
        /*0080*/ 	.short	0x0002
        /*0082*/ 	.short	0x0010
        /*0084*/ 	.byte	0x00, 0xf5, 0x21, 0x00


	//----- nvinfo : EIATTR_KPARAM_INFO
	.align		4
.L_403:
        /*0088*/ 	.byte	0x04, 0x17
        /*008a*/ 	.short	(.L_405 - .L_404)
.L_404:
        /*008c*/ 	.word	0x00000000
        /*0090*/ 	.short	0x0001
        /*0092*/ 	.short	0x0008
        /*0094*/ 	.byte	0x00, 0xf5, 0x21, 0x00


	//----- nvinfo : EIATTR_KPARAM_INFO
	.align		4
.L_405:
        /*0098*/ 	.byte	0x04, 0x17
        /*009a*/ 	.short	(.L_407 - .L_406)
.L_406:
        /*009c*/ 	.word	0x00000000
        /*00a0*/ 	.short	0x0000
        /*00a2*/ 	.short	0x0000
        /*00a4*/ 	.byte	0x00, 0xf5, 0x21, 0x00


	//----- nvinfo : EIATTR_SPARSE_MMA_MASK
	.align		4
.L_407:
        /*00a8*/ 	.byte	0x03, 0x50
        /*00aa*/ 	.short	0x0000


	//----- nvinfo : EIATTR_MAXREG_COUNT
	.align		4
        /*00ac*/ 	.byte	0x03, 0x1b
        /*00ae*/ 	.short	0x00ff


	//----- nvinfo : EIATTR_MERCURY_ISA_VERSION
	.align		4
        /*00b0*/ 	.byte	0x03, 0x5f
        /*00b2*/ 	.short	0x0101


	//----- nvinfo : EIATTR_VRC_CTA_INIT_COUNT
	.align		4
        /*00b4*/ 	.byte	0x02, 0x4a
	.zero		1
	.zero		1


	//----- nvinfo : EIATTR_EXIT_INSTR_OFFSETS
	.align		4
        /*00b8*/ 	.byte	0x04, 0x1c
        /*00ba*/ 	.short	(.L_409 - .L_408)


	//   ....[0]....
.L_408:
        /*00bc*/ 	.word	0x00000070


	//   ....[1]....
        /*00c0*/ 	.word	0x00001350


	//----- nvinfo : EIATTR_CRS_STACK_SIZE
	.align		4
.L_409:
        /*00c4*/ 	.byte	0x04, 0x1e
        /*00c6*/ 	.short	(.L_411 - .L_410)
.L_410:
        /*00c8*/ 	.word	0x00000000


	//----- nvinfo : EIATTR_CBANK_PARAM_SIZE
	.align		4
.L_411:
        /*00cc*/ 	.byte	0x03, 0x19
        /*00ce*/ 	.short	0x0048


	//----- nvinfo : EIATTR_PARAM_CBANK
	.align		4
        /*00d0*/ 	.byte	0x04, 0x0a
        /*00d2*/ 	.short	(.L_413 - .L_412)
	.align		4
.L_412:
        /*00d4*/ 	.word	index@(.nv.constant0.assign_clusters_kernel)
        /*00d8*/ 	.short	0x0380
        /*00da*/ 	.short	0x0048


	//----- nvinfo : EIATTR_SW_WAR
	.align		4
.L_413:
        /*00dc*/ 	.byte	0x04, 0x36
        /*00de*/ 	.short	(.L_415 - .L_414)
.L_414:
        /*00e0*/ 	.word	0x00000008
.L_415:


//--------------------- .nv.info.select_weighted_centroid_kernel --------------------------
	.section	.nv.info.select_weighted_centroid_kernel,"",@"SHT_CUDA_INFO"
	.sectionflags	@""
	.align	4


	//----- nvinfo : EIATTR_CUDA_API_VERSION
	.align		4
        /*0000*/ 	.byte	0x04, 0x37
        /*0002*/ 	.short	(.L_417 - .L_416)
.L_416:
        /*0004*/ 	.word	0x00000082


	//----- nvinfo : EIATTR_KPARAM_INFO
	.align		4
.L_417:
        /*0008*/ 	.byte	0x04, 0x17
        /*000a*/ 	.short	(.L_419 - .L_418)
.L_418:
        /*000c*/ 	.word	0x00000000
        /*0010*/ 	.short	0x000b
        /*0012*/ 	.short	0x004c
        /*0014*/ 	.byte	0x00, 0xf0, 0x11, 0x00


	//----- nvinfo : EIATTR_KPARAM_INFO
	.align		4
.L_419:
        /*0018*/ 	.byte	0x04, 0x17
        /*001a*/ 	.short	(.L_421 - .L_420)
.L_420:
        /*001c*/ 	.word	0x00000000
        /*0020*/ 	.short	0x000a
        /*0022*/ 	.short	0x0048
        /*0024*/ 	.byte	0x00, 0xf0, 0x11, 0x00


	//----- nvinfo : EIATTR_KPARAM_INFO
	.align		4
.L_421:
        /*0028*/ 	.byte	0x04, 0x17
        /*002a*/ 	.short	(.L_423 - .L_422)
.L_422:
        /*002c*/ 	.word	0x00000000
        /*0030*/ 	.short	0x0009
        /*0032*/ 	.short	0x0044
        /*0034*/ 	.byte	0x00, 0xf0, 0x11, 0x00


	//----- nvinfo : EIATTR_KPARAM_INFO
	.align		4
.L_423:
        /*0038*/ 	.byte	0x04, 0x17
        /*003a*/ 	.short	(.L_425 - .L_424)
.L_424:
        /*003c*/ 	.word	0x00000000
        /*0040*/ 	.short	0x0008
        /*0042*/ 	.short	0x0040
        /*0044*/ 	.byte	0x00, 0xf0, 0x11, 0x00


	//----- nvinfo : EIATTR_KPARAM_INFO
	.align		4
.L_425:
        /*0048*/ 	.byte	0x04, 0x17
        /*004a*/ 	.short	(.L_427 - .L_426)
.L_426:
        /*004c*/ 	.word	0x00000000
        /*0050*/ 	.short	0x0007
        /*0052*/ 	.short	0x0038
        /*0054*/ 	.byte	0x00, 0xf5, 0x21, 0x00


	//----- nvinfo : EIATTR_KPARAM_INFO
	.align		4
.L_427:
        /*0058*/ 	.byte	0x04, 0x17
        /*005a*/ 	.short	(.L_429 - .L_428)
.L_428:
        /*005c*/ 	.word	0x00000000
        /*0060*/ 	.short	0x0006
        /*0062*/ 	.short	0x0030
        /*0064*/ 	.byte	0x00, 0xf5, 0x21, 0x00


	//----- nvinfo : EIATTR_KPARAM_INFO
	.align		4
.L_429:
        /*0068*/ 	.byte	0x04, 0x17
        /*006a*/ 	.short	(.L_431 - .L_430)
.L_430:
        /*006c*/ 	.word	0x00000000
        /*0070*/ 	.short	0x0005
        /*0072*/ 	.short	0x0028
        /*0074*/ 	.byte	0x00, 0xf5, 0x21, 0x00


	//----- nvinfo : EIATTR_KPARAM_INFO
	.align		4
.L_431:
        /*0078*/ 	.byte	0x04, 0x17
        /*007a*/ 	.short	(.L_433 - .L_432)
.L_432:
        /*007c*/ 	.word	0x00000000
        /*0080*/ 	.short	0x0004
        /*0082*/ 	.short	0x0020
        /*0084*/ 	.byte	0x00, 0xf5, 0x21, 0x00


	//----- nvinfo : EIATTR_KPARAM_INFO
	.align		4
.L_433:
        /*0088*/ 	.byte	0x04, 0x17
        /*008a*/ 	.short	(.L_435 - .L_434)
.L_434:
        /*008c*/ 	.word	0x00000000
        /*0090*/ 	.short	0x0003
        /*0092*/ 	.short	0x0018
        /*0094*/ 	.byte	0x00, 0xf5, 0x21, 0x00


	//----- nvinfo : EIATTR_KPARAM_INFO
	.align		4
.L_435:
        /*0098*/ 	.byte	0x04, 0x17
        /*009a*/ 	.short	(.L_437 - .L_436)
.L_436:
        /*009c*/ 	.word	0x00000000
        /*00a0*/ 	.short	0x0002
        /*00a2*/ 	.short	0x0010
        /*00a4*/ 	.byte	0x00, 0xf5, 0x21, 0x00


	//----- nvinfo : EIATTR_KPARAM_INFO
	.align		4
.L_437:
        /*00a8*/ 	.byte	0x04, 0x17
        /*00aa*/ 	.short	(.L_439 - .L_438)
.L_438:
        /*00ac*/ 	.word	0x00000000
        /*00b0*/ 	.short	0x0001
        /*00b2*/ 	.short	0x0008
        /*00b4*/ 	.byte	0x00, 0xf5, 0x21, 0x00


	//----- nvinfo : EIATTR_KPARAM_INFO
	.align		4
.L_439:
        /*00b8*/ 	.byte	0x04, 0x17
        /*00ba*/ 	.short	(.L_441 - .L_440)
.L_440:
        /*00bc*/ 	.word	0x00000000
        /*00c0*/ 	.short	0x0000
        /*00c2*/ 	.short	0x0000
        /*00c4*/ 	.byte	0x00, 0xf5, 0x21, 0x00


	//----- nvinfo : EIATTR_SPARSE_MMA_MASK
	.align		4
.L_441:
        /*00c8*/ 	.byte	0x03, 0x50
        /*00ca*/ 	.short	0x0000


	//----- nvinfo : EIATTR_MAXREG_COUNT
	.align		4
        /*00cc*/ 	.byte	0x03, 0x1b
        /*00ce*/ 	.short	0x00ff


	//----- nvinfo : EIATTR_MERCURY_ISA_VERSION
	.align		4
        /*00d0*/ 	.byte	0x03, 0x5f
        /*00d2*/ 	.short	0x0101


	//----- nvinfo : EIATTR_VRC_CTA_INIT_COUNT
	.align		4
        /*00d4*/ 	.byte	0x02, 0x4a
	.zero		1
	.zero		1


	//----- nvinfo : EIATTR_EXIT_INSTR_OFFSETS
	.align		4
        /*00d8*/ 	.byte	0x04, 0x1c
        /*00da*/ 	.short	(.L_443 - .L_442)


	//   ....[0]....
.L_442:
        /*00dc*/ 	.word	0x00000030


	//   ....[1]....
        /*00e0*/ 	.word	0x00000130


	//   ....[2]....
        /*00e4*/ 	.word	0x00000170


	//   ....[3]....
        /*00e8*/ 	.word	0x000002e0


	//----- nvinfo : EIATTR_CBANK_PARAM_SIZE
	.align		4
.L_443:
        /*00ec*/ 	.byte	0x03, 0x19
        /*00ee*/ 	.short	0x0050


	//----- nvinfo : EIATTR_PARAM_CBANK
	.align		4
        /*00f0*/ 	.byte	0x04, 0x0a
        /*00f2*/ 	.short	(.L_445 - .L_444)
	.align		4
.L_444:
        /*00f4*/ 	.word	index@(.nv.constant0.select_weighted_centroid_kernel)
        /*00f8*/ 	.short	0x0380
        /*00fa*/ 	.short	0x0050


	//----- nvinfo : EIATTR_SW_WAR
	.align		4
.L_445:
        /*00fc*/ 	.byte	0x04, 0x36
        /*00fe*/ 	.short	(.L_447 - .L_446)
.L_446:
        /*0100*/ 	.word	0x00000008
.L_447:


//--------------------- .nv.info.compute_total_weight_kernel --------------------------
	.section	.nv.info.compute_total_weight_kernel,"",@"SHT_CUDA_INFO"
	.sectionflags	@""
	.align	4


	//----- nvinfo : EIATTR_CUDA_API_VERSION
	.align		4
        /*0000*/ 	.byte	0x04, 0x37
        /*0002*/ 	.short	(.L_449 - .L_448)
.L_448:
        /*0004*/ 	.word	0x00000082


	//----- nvinfo : EIATTR_KPARAM_INFO
	.align		4
.L_449:
        /*0008*/ 	.byte	0x04, 0x17
        /*000a*/ 	.short	(.L_451 - .L_450)
.L_450:
        /*000c*/ 	.word	0x00000000
        /*0010*/ 	.short	0x0002
        /*0012*/ 	.short	0x0010
        /*0014*/ 	.byte	0x00, 0xf0, 0x11, 0x00


	//----- nvinfo : EIATTR_KPARAM_INFO
	.align		4
.L_451:
        /*0018*/ 	.byte	0x04, 0x17
        /*001a*/ 	.short	(.L_453 - .L_452)
.L_452:
        /*001c*/ 	.word	0x00000000
        /*0020*/ 	.short	0x0001
        /*0022*/ 	.short	0x0008
        /*0024*/ 	.byte	0x00, 0xf5, 0x21, 0x00


	//----- nvinfo : EIATTR_KPARAM_INFO
	.align		4
.L_453:
        /*0028*/ 	.byte	0x04, 0x17
        /*002a*/ 	.short	(.L_455 - .L_454)
.L_454:
        /*002c*/ 	.word	0x00000000
        /*0030*/ 	.short	0x0000
        /*0032*/ 	.short	0x0000
        /*0034*/ 	.byte	0x00, 0xf5, 0x21, 0x00


	//----- nvinfo : EIATTR_SPARSE_MMA_MASK
	.align		4
.L_455:
        /*0038*/ 	.byte	0x03, 0x50
        /*003a*/ 	.short	0x0000


	//----- nvinfo : EIATTR_MAXREG_COUNT
	.align		4
        /*003c*/ 	.byte	0x03, 0x1b
        /*003e*/ 	.short	0x00ff


	//----- nvinfo : EIATTR_NUM_BARRIERS
	.align		4
        /*0040*/ 	.byte	0x02, 0x4c
        /*0042*/ 	.byte	0x01
	.zero		1


	//----- nvinfo : EIATTR_MERCURY_ISA_VERSION
	.align		4
        /*0044*/ 	.byte	0x03, 0x5f
        /*0046*/ 	.short	0x0101


	//----- nvinfo : EIATTR_VRC_CTA_INIT_COUNT
	.align		4
        /*0048*/ 	.byte	0x02, 0x4a
	.zero		1
	.zero		1


	//----- nvinfo : EIATTR_EXIT_INSTR_OFFSETS
	.align		4
        /*004c*/ 	.byte	0x04, 0x1c
        /*004e*/ 	.short	(.L_457 - .L_456)


	//   ....[0]....
.L_456:
        /*0050*/ 	.word	0x00000200


	//   ....[1]....
        /*0054*/ 	.word	0x00000270


	//----- nvinfo : EIATTR_CBANK_PARAM_SIZE
	.align		4
.L_457:
        /*0058*/ 	.byte	0x03, 0x19
        /*005a*/ 	.short	0x0014


	//----- nvinfo : EIATTR_PARAM_CBANK
	.align		4
        /*005c*/ 	.byte	0x04, 0x0a
        /*005e*/ 	.short	(.L_459 - .L_458)
	.align		4
.L_458:
        /*0060*/ 	.word	index@(.nv.constant0.compute_total_weight_kernel)
        /*0064*/ 	.short	0x0380
        /*0066*/ 	.short	0x0014


	//----- nvinfo : EIATTR_SW_WAR
	.align		4
.L_459:
        /*0068*/ 	.byte	0x04, 0x36
        /*006a*/ 	.short	(.L_461 - .L_460)
.L_460:
        /*006c*/ 	.word	0x00000008
.L_461:


//--------------------- .nv.info.init_centroids_kernel --------------------------
	.section	.nv.info.init_centroids_kernel,"",@"SHT_CUDA_INFO"
	.sectionflags	@""
	.align	4


	//----- nvinfo : EIATTR_CUDA_API_VERSION
	.align		4
        /*0000*/ 	.byte	0x04, 0x37
        /*0002*/ 	.short	(.L_463 - .L_462)
.L_462:
        /*0004*/ 	.word	0x00000082


	//----- nvinfo : EIATTR_KPARAM_INFO
	.align		4
.L_463:
        /*0008*/ 	.byte	0x04, 0x17
        /*000a*/ 	.short	(.L_465 - .L_464)
.L_464:
        /*000c*/ 	.word	0x00000000
        /*0010*/ 	.short	0x000b
        /*0012*/ 	.short	0x004c
        /*0014*/ 	.byte	0x00, 0xf0, 0x11, 0x00


	//----- nvinfo : EIATTR_KPARAM_INFO
	.align		4
.L_465:
        /*0018*/ 	.byte	0x04, 0x17
        /*001a*/ 	.short	(.L_467 - .L_466)
.L_466:
        /*001c*/ 	.word	0x00000000
        /*0020*/ 	.short	0x000a
        /*0022*/ 	.short	0x0048
        /*0024*/ 	.byte	0x00, 0xf0, 0x11, 0x00


	//----- nvinfo : EIATTR_KPARAM_INFO
	.align		4
.L_467:
        /*0028*/ 	.byte	0x04, 0x17
        /*002a*/ 	.short	(.L_469 - .L_468)
.L_468:
        /*002c*/ 	.word	0x00000000
        /*0030*/ 	.short	0x0009
        /*0032*/ 	.short	0x0044
        /*0034*/ 	.byte	0x00, 0xf0, 0x11, 0x00


	//----- nvinfo : EIATTR_KPARAM_INFO
	.align		4
.L_469:
        /*0038*/ 	.byte	0x04, 0x17
        /*003a*/ 	.short	(.L_471 - .L_470)
.L_470:
        /*003c*/ 	.word	0x00000000
        /*0040*/ 	.short	0x0008
        /*0042*/ 	.short	0x0040
        /*0044*/ 	.byte	0x00, 0xf0, 0x11, 0x00


	//----- nvinfo : EIATTR_KPARAM_INFO
	.align		4
.L_471:
        /*0048*/ 	.byte	0x04, 0x17
        /*004a*/ 	.short	(.L_473 - .L_472)
.L_472:
        /*004c*/ 	.word	0x00000000
        /*0050*/ 	.short	0x0007
        /*0052*/ 	.short	0x0038
        /*0054*/ 	.byte	0x00, 0xf5, 0x21, 0x00


	//----- nvinfo : EIATTR_KPARAM_INFO
	.align		4
.L_473:
        /*0058*/ 	.byte	0x04, 0x17
        /*005a*/ 	.short	(.L_475 - .L_474)
.L_474:
        /*005c*/ 	.word	0x00000000
        /*0060*/ 	.short	0x0006
        /*0062*/ 	.short	0x0030
        /*0064*/ 	.byte	0x00, 0xf5, 0x21, 0x00


	//----- nvinfo : EIATTR_KPARAM_INFO
	.align		4
.L_475:
        /*0068*/ 	.byte	0x04, 0x17
        /*006a*/ 	.short	(.L_477 - .L_476)
.L_476:
        /*006c*/ 	.word	0x00000000
        /*0070*/ 	.short	0x0005
        /*0072*/ 	.short	0x0028
        /*0074*/ 	.byte	0x00, 0xf5, 0x21, 0x00


	//----- nvinfo : EIATTR_KPARAM_INFO
	.align		4
.L_477:
        /*0078*/ 	.byte	0x04, 0x17
        /*007a*/ 	.short	(.L_479 - .L_478)
.L_478:
        /*007c*/ 	.word	0x00000000
        /*0080*/ 	.short	0x0004
        /*0082*/ 	.short	0x0020
        /*0084*/ 	.byte	0x00, 0xf5, 0x21, 0x00


	//----- nvinfo : EIATTR_KPARAM_INFO
	.align		4
.L_479:
        /*0088*/ 	.byte	0x04, 0x17
        /*008a*/ 	.short	(.L_481 - .L_480)
.L_480:
        /*008c*/ 	.word	0x00000000
        /*0090*/ 	.short	0x0003
        /*0092*/ 	.short	0x0018
        /*0094*/ 	.byte	0x00, 0xf5, 0x21, 0x00


	//----- nvinfo : EIATTR_KPARAM_INFO
	.align		4
.L_481:
        /*0098*/ 	.byte	0x04, 0x17
        /*009a*/ 	.short	(.L_483 - .L_482)
.L_482:
        /*009c*/ 	.word	0x00000000
        /*00a0*/ 	.short	0x0002
        /*00a2*/ 	.short	0x0010
        /*00a4*/ 	.byte	0x00, 0xf5, 0x21, 0x00


	//----- nvinfo : EIATTR_KPARAM_INFO
	.align		4
.L_483:
        /*00a8*/ 	.byte	0x04, 0x17
        /*00aa*/ 	.short	(.L_485 - .L_484)
.L_484:
        /*00ac*/ 	.word	0x00000000
        /*00b0*/ 	.short	0x0001
        /*00b2*/ 	.short	0x0008
        /*00b4*/ 	.byte	0x00, 0xf5, 0x21, 0x00


	//----- nvinfo : EIATTR_KPARAM_INFO
	.align		4
.L_485:
        /*00b8*/ 	.byte	0x04, 0x17
        /*00ba*/ 	.short	(.L_487 - .L_486)
.L_486:
        /*00bc*/ 	.word	0x00000000
        /*00c0*/ 	.short	0x0000
        /*00c2*/ 	.short	0x0000
        /*00c4*/ 	.byte	0x00, 0xf5, 0x21, 0x00


	//----- nvinfo : EIATTR_SPARSE_MMA_MASK
	.align		4
.L_487:
        /*00c8*/ 	.byte	0x03, 0x50
        /*00ca*/ 	.short	0x0000


	//----- nvinfo : EIATTR_MAXREG_COUNT
	.align		4
        /*00cc*/ 	.byte	0x03, 0x1b
        /*00ce*/ 	.short	0x00ff


	//----- nvinfo : EIATTR_MERCURY_ISA_VERSION
	.align		4
        /*00d0*/ 	.byte	0x03, 0x5f
        /*00d2*/ 	.short	0x0101


	//----- nvinfo : EIATTR_VRC_CTA_INIT_COUNT
	.align		4
        /*00d4*/ 	.byte	0x02, 0x4a
	.zero		1
	.zero		1


	//----- nvinfo : EIATTR_EXIT_INSTR_OFFSETS
	.align		4
        /*00d8*/ 	.byte	0x04, 0x1c
        /*00da*/ 	.short	(.L_489 - .L_488)


	//   ....[0]....
.L_488:
        /*00dc*/ 	.word	0x00000080


	//   ....[1]....
        /*00e0*/ 	.word	0x000026d0


	//   ....[2]....
        /*00e4*/ 	.word	0x000029b0


	//   ....[3]....
        /*00e8*/ 	.word	0x00003800


	//----- nvinfo : EIATTR_CRS_STACK_SIZE
	.align		4
.L_489:
        /*00ec*/ 	.byte	0x04, 0x1e
        /*00ee*/ 	.short	(.L_491 - .L_490)
.L_490:
        /*00f0*/ 	.word	0x00000000


	//----- nvinfo : EIATTR_CBANK_PARAM_SIZE
	.align		4
.L_491:
        /*00f4*/ 	.byte	0x03, 0x19
        /*00f6*/ 	.short	0x0050


	//----- nvinfo : EIATTR_PARAM_CBANK
	.align		4
        /*00f8*/ 	.byte	0x04, 0x0a
        /*00fa*/ 	.short	(.L_493 - .L_492)
	.align		4
.L_492:
        /*00fc*/ 	.word	index@(.nv.constant0.init_centroids_kernel)
        /*0100*/ 	.short	0x0380
        /*0102*/ 	.short	0x0050


	//----- nvinfo : EIATTR_SW_WAR
	.align		4
.L_493:
        /*0104*/ 	.byte	0x04, 0x36
        /*0106*/ 	.short	(.L_495 - .L_494)
.L_494:
        /*0108*/ 	.word	0x00000008
.L_495:


//--------------------- .nv.callgraph             --------------------------
	.section	.nv.callgraph,"",@"SHT_CUDA_CALLGRAPH"
	.align	4
	.sectionentsize	8
	.align		4
        /*0000*/ 	.word	0x00000000
	.align		4
        /*0004*/ 	.word	0xffffffff
	.align		4
        /*0008*/ 	.word	0x00000000
	.align		4
        /*000c*/ 	.word	0xfffffffe
	.align		4
        /*0010*/ 	.word	0x00000000
	.align		4
        /*0014*/ 	.word	0xfffffffd
	.align		4
        /*0018*/ 	.word	0x00000000
	.align		4
        /*001c*/ 	.word	0xfffffffc


//--------------------- .nv.constant4             --------------------------
	.section	.nv.constant4,"a",@progbits
	.align	8
	.align		8
.nv.constant4:
        /*0000*/ 	.dword	precalc_xorwow_matrix
	.align		8
        /*0008*/ 	.dword	precalc_xorwow_offset_matrix
	.align		8
        /*0010*/ 	.dword	mrg32k3aM1
	.align		8
        /*0018*/ 	.dword	mrg32k3aM2
	.align		8
        /*0020*/ 	.dword	mrg32k3aM1SubSeq
	.align		8
        /*0028*/ 	.dword	mrg32k3aM2SubSeq
	.align		8
        /*0030*/ 	.dword	mrg32k3aM1Seq
	.align		8
        /*0038*/ 	.dword	mrg32k3aM2Seq
	.align		8
        /*0040*/ 	.dword	_ZN34_INTERNAL_35a7ef0e_4_k_cu_352aafc74cuda3std3__45__cpo5beginE
	.align		8
        /*0048*/ 	.dword	_ZN34_INTERNAL_35a7ef0e_4_k_cu_352aafc74cuda3std3__45__cpo3endE
	.align		8
        /*0050*/ 	.dword	_ZN34_INTERNAL_35a7ef0e_4_k_cu_352aafc74cuda3std3__45__cpo6cbeginE
	.align		8
        /*0058*/ 	.dword	_ZN34_INTERNAL_35a7ef0e_4_k_cu_352aafc74cuda3std3__45__cpo4cendE
	.align		8
        /*0060*/ 	.dword	_ZN34_INTERNAL_35a7ef0e_4_k_cu_352aafc74cuda3std3__45__cpo6rbeginE
	.align		8
        /*0068*/ 	.dword	_ZN34_INTERNAL_35a7ef0e_4_k_cu_352aafc74cuda3std3__45__cpo4rendE
	.align		8
        /*0070*/ 	.dword	_ZN34_INTERNAL_35a7ef0e_4_k_cu_352aafc74cuda3std3__45__cpo7crbeginE
	.align		8
        /*0078*/ 	.dword	_ZN34_INTERNAL_35a7ef0e_4_k_cu_352aafc74cuda3std3__45__cpo5crendE
	.align		8
        /*0080*/ 	.dword	_ZN34_INTERNAL_35a7ef0e_4_k_cu_352aafc74cuda3std3__436_GLOBAL__N__35a7ef0e_4_k_cu_352aafc76ignoreE
	.align		8
        /*0088*/ 	.dword	_ZN34_INTERNAL_35a7ef0e_4_k_cu_352aafc74cuda3std3__419piecewise_constructE
	.align		8
        /*0090*/ 	.dword	_ZN34_INTERNAL_35a7ef0e_4_k_cu_352aafc74cuda3std3__48in_placeE
	.align		8
        /*0098*/ 	.dword	_ZN34_INTERNAL_35a7ef0e_4_k_cu_352aafc74cuda3std3__420unreachable_sentinelE
	.align		8
        /*00a0*/ 	.dword	_ZN34_INTERNAL_35a7ef0e_4_k_cu_352aafc74cuda3std3__47nulloptE
	.align		8
        /*00a8*/ 	.dword	_ZN34_INTERNAL_35a7ef0e_4_k_cu_352aafc74cuda3std3__48unexpectE
	.align		8
        /*00b0*/ 	.dword	_ZN34_INTERNAL_35a7ef0e_4_k_cu_352aafc74cuda3std6ranges3__45__cpo4swapE
	.align		8
        /*00b8*/ 	.dword	_ZN34_INTERNAL_35a7ef0e_4_k_cu_352aafc74cuda3std6ranges3__45__cpo9iter_moveE
	.align		8
        /*00c0*/ 	.dword	_ZN34_INTERNAL_35a7ef0e_4_k_cu_352aafc74cuda3std6ranges3__45__cpo5beginE
	.align		8
        /*00c8*/ 	.dword	_ZN34_INTERNAL_35a7ef0e_4_k_cu_352aafc74cuda3std6ranges3__45__cpo3endE
	.align		8
        /*00d0*/ 	.dword	_ZN34_INTERNAL_35a7ef0e_4_k_cu_352aafc74cuda3std6ranges3__45__cpo6cbeginE
	.align		8
        /*00d8*/ 	.dword	_ZN34_INTERNAL_35a7ef0e_4_k_cu_352aafc74cuda3std6ranges3__45__cpo4cendE
	.align		8
        /*00e0*/ 	.dword	_ZN34_INTERNAL_35a7ef0e_4_k_cu_352aafc74cuda3std6ranges3__45__cpo7advanceE
	.align		8
        /*00e8*/ 	.dword	_ZN34_INTERNAL_35a7ef0e_4_k_cu_352aafc74cuda3std6ranges3__45__cpo9iter_swapE
	.align		8
        /*00f0*/ 	.dword	_ZN34_INTERNAL_35a7ef0e_4_k_cu_352aafc74cuda3std6ranges3__45__cpo4nextE
	.align		8
        /*00f8*/ 	.dword	_ZN34_INTERNAL_35a7ef0e_4_k_cu_352aafc74cuda3std6ranges3__45__cpo4prevE
	.align		8
        /*0100*/ 	.dword	_ZN34_INTERNAL_35a7ef0e_4_k_cu_352aafc74cuda3std6ranges3__45__cpo4dataE
	.align		8
        /*0108*/ 	.dword	_ZN34_INTERNAL_35a7ef0e_4_k_cu_352aafc74cuda3std6ranges3__45__cpo5cdataE
	.align		8
        /*0110*/ 	.dword	_ZN34_INTERNAL_35a7ef0e_4_k_cu_352aafc74cuda3std6ranges3__45__cpo4sizeE
	.align		8
        /*0118*/ 	.dword	_ZN34_INTERNAL_35a7ef0e_4_k_cu_352aafc74cuda3std6ranges3__45__cpo5ssizeE
	.align		8
        /*0120*/ 	.dword	_ZN34_INTERNAL_35a7ef0e_4_k_cu_352aafc74cuda3std6ranges3__45__cpo8distanceE
	.align		8
        /*0128*/ 	.dword	_ZN34_INTERNAL_35a7ef0e_4_k_cu_352aafc76thrust24THRUST_300001_SM_1000_NS8cuda_cub3parE
	.align		8
        /*0130*/ 	.dword	_ZN34_INTERNAL_35a7ef0e_4_k_cu_352aafc76thrust24THRUST_300001_SM_1000_NS8cuda_cub10par_nosyncE
	.align		8
        /*0138*/ 	.dword	_ZN34_INTERNAL_35a7ef0e_4_k_cu_352aafc76thrust24THRUST_300001_SM_1000_NS6system6detail10sequential3seqE
	.align		8
        /*0140*/ 	.dword	_ZN34_INTERNAL_35a7ef0e_4_k_cu_352aafc76thrust24THRUST_300001_SM_1000_NS6system3cpp3parE
	.align		8
        /*0148*/ 	.dword	_ZN34_INTERNAL_35a7ef0e_4_k_cu_352aafc76thrust24THRUST_300001_SM_1000_NS12placeholders2_1E
	.align		8
        /*0150*/ 	.dword	_ZN34_INTERNAL_35a7ef0e_4_k_cu_352aafc76thrust24THRUST_300001_SM_1000_NS12placeholders2_2E
	.align		8
        /*0158*/ 	.dword	_ZN34_INTERNAL_35a7ef0e_4_k_cu_352aafc76thrust24THRUST_300001_SM_1000_NS12placeholders2_3E
	.align		8
        /*0160*/ 	.dword	_ZN34_INTERNAL_35a7ef0e_4_k_cu_352aafc76thrust24THRUST_300001_SM_1000_NS12placeholders2_4E
	.align		8
        /*0168*/ 	.dword	_ZN34_INTERNAL_35a7ef0e_4_k_cu_352aafc76thrust24THRUST_300001_SM_1000_NS12placeholders2_5E
	.align		8
        /*0170*/ 	.dword	_ZN34_INTERNAL_35a7ef0e_4_k_cu_352aafc76thrust24THRUST_300001_SM_1000_NS12placeholders2_6E
	.align		8
        /*0178*/ 	.dword	_ZN34_INTERNAL_35a7ef0e_4_k_cu_352aafc76thrust24THRUST_300001_SM_1000_NS12placeholders2_7E
	.align		8
        /*0180*/ 	.dword	_ZN34_INTERNAL_35a7ef0e_4_k_cu_352aafc76thrust24THRUST_300001_SM_1000_NS12placeholders2_8E
	.align		8
        /*0188*/ 	.dword	_ZN34_INTERNAL_35a7ef0e_4_k_cu_352aafc76thrust24THRUST_300001_SM_1000_NS12placeholders2_9E
	.align		8
        /*0190*/ 	.dword	_ZN34_INTERNAL_35a7ef0e_4_k_cu_352aafc76thrust24THRUST_300001_SM_1000_NS12placeholders3_10E
	.align		8
        /*0198*/ 	.dword	_ZN34_INTERNAL_35a7ef0e_4_k_cu_352aafc76thrust24THRUST_300001_SM_1000_NS3seqE
	.align		8
        /*01a0*/ 	.dword	_ZN34_INTERNAL_35a7ef0e_4_k_cu_352aafc76thrust24THRUST_300001_SM_1000_NS6deviceE


//--------------------- .nv.constant3             --------------------------
	.section	.nv.constant3,"a",@progbits
	.align	8
.nv.constant3:
	.type		__cr_lgamma_table,@object
	.size		__cr_lgamma_table,(.L_8 - __cr_lgamma_table)
__cr_lgamma_table:
        /*0000*/ 	.byte	0x00, 0x00, 0x00, 0x00, 0x00, 0x00, 0x00, 0x00, 0x00, 0x00, 0x00, 0x00, 0x00, 0x00, 0x00, 0x00
        /*0010*/ 	.byte	0xef, 0x39, 0xfa, 0xfe, 0x42, 0x2e, 0xe6, 0x3f, 0x02, 0x20, 0x2a, 0xfa, 0x0b, 0xab, 0xfc, 0x3f
        /*0020*/ 	.byte	0xf9, 0x2c, 0x92, 0x7c, 0xa7, 0x6c, 0x09, 0x40, 0xc9, 0x79, 0x44, 0x3c, 0x64, 0x26, 0x13, 0x40
        /*0030*/ 	.byte	0xca, 0x01, 0xcf, 0x3a, 0x27, 0x51, 0x1a, 0x40, 0x30, 0xcc, 0x2d, 0xf3, 0xe1, 0x0c, 0x21, 0x40
        /*0040*/ 	.byte	0x0d, 0xb7, 0xfc, 0x82, 0x8e, 0x35, 0x25, 0x40
.L_8:


//--------------------- .text._ZN3cub18CUB_300001_SM_10006detail11EmptyKernelIvEEvv --------------------------
	.section	.text._ZN3cub18CUB_300001_SM_10006detail11EmptyKernelIvEEvv,"ax",@progbits
	.align	128
        .global         _ZN3cub18CUB_300001_SM_10006detail11EmptyKernelIvEEvv
        .type           _ZN3cub18CUB_300001_SM_10006detail11EmptyKernelIvEEvv,@function
        .size           _ZN3cub18CUB_300001_SM_10006detail11EmptyKernelIvEEvv,(.L_x_518 - _ZN3cub18CUB_300001_SM_10006detail11EmptyKernelIvEEvv)
        .other          _ZN3cub18CUB_300001_SM_10006detail11EmptyKernelIvEEvv,@"STO_CUDA_ENTRY STV_DEFAULT"
_ZN3cub18CUB_300001_SM_10006detail11EmptyKernelIvEEvv:
.text._ZN3cub18CUB_300001_SM_10006detail11EmptyKernelIvEEvv:
[----:B------:R-:W-:Y:S01]  /*0000*/  LDC R1, c[0x0][0x37c] ;  /* 0x0000df00ff017b82 */ /* 0x000fe20000000800 */
[----:B------:R-:W-:Y:S05]  /*0010*/  EXIT ;  /* 0x000000000000794d */ /* 0x000fea0003800000 */
.L_x_0:
[----:B------:R-:W-:-:S00]  /*0020*/  BRA `(.L_x_0) ;  /* 0xfffffffc00fc7947 */ /* 0x000fc0000383ffff */
[----:B------:R-:W-:-:S00]  /*0030*/  NOP ;  /* 0x0000000000007918 */ /* 0x000fc00000000000 */
        /* <DEDUP_REMOVED lines=12> */
.L_x_518:


//--------------------- .text.stress_majorization_step_kernel --------------------------
	.section	.text.stress_majorization_step_kernel,"ax",@progbits
	.align	128
        .global         stress_majorization_step_kernel
        .type           stress_majorization_step_kernel,@function
        .size           stress_majorization_step_kernel,(.L_x_509 - stress_majorization_step_kernel)
        .other          stress_majorization_step_kernel,@"STO_CUDA_ENTRY STV_DEFAULT"
stress_majorization_step_kernel:
.text.stress_majorization_step_kernel:
[----:B------:R-:W-:Y:S01]  /*0000*/  LDC R1, c[0x0][0x37c] ;  /* 0x0000df00ff017b82 */ /* 0x000fe20000000800 */
[----:B------:R-:W0:Y:S07]  /*0010*/  S2R R3, SR_TID.X ;  /* 0x0000000000037919 */ /* 0x000e2e0000002100 */
[----:B------:R-:W0:Y:S01]  /*0020*/  S2UR UR4, SR_CTAID.X ;  /* 0x00000000000479c3 */ /* 0x000e220000002500 */
[----:B------:R-:W1:Y:S07]  /*0030*/  LDCU UR5, c[0x0][0x3d4] ;  /* 0x00007a80ff0577ac */ /* 0x000e6e0008000800 */
[----:B------:R-:W0:Y:S02]  /*0040*/  LDC R12, c[0x0][0x360] ;  /* 0x0000d800ff0c7b82 */ /* 0x000e240000000800 */
[----:B0-----:R-:W-:-:S05]  /*0050*/  IMAD R12, R12, UR4, R3 ;  /* 0x000000040c0c7c24 */ /* 0x001fca000f8e0203 */
[----:B-1----:R-:W-:-:S13]  /*0060*/  ISETP.GE.AND P0, PT, R12, UR5, PT ;  /* 0x000000050c007c0c */ /* 0x002fda000bf06270 */
[----:B------:R-:W-:Y:S05]  /*0070*/  @P0 EXIT ;  /* 0x000000000000094d */ /* 0x000fea0003800000 */
[----:B------:R-:W0:Y:S01]  /*0080*/  LDC.64 R18, c[0x0][0x3c0] ;  /* 0x0000f000ff127b82 */ /* 0x000e220000000a00 */
[----:B------:R-:W1:Y:S01]  /*0090*/  LDCU.64 UR4, c[0x0][0x358] ;  /* 0x00006b00ff0477ac */ /* 0x000e620008000a00 */
[----:B------:R-:W2:Y:S06]  /*00a0*/  LDCU UR11, c[0x0][0x3d4] ;  /* 0x00007a80ff0b77ac */ /* 0x000eac0008000800 */
[----:B------:R-:W3:Y:S01]  /*00b0*/  LDC.64 R2, c[0x0][0x380] ;  /* 0x0000e000ff027b82 */ /* 0x000ee20000000a00 */
[----:B------:R-:W4:Y:S01]  /*00c0*/  LDCU UR7, c[0x0][0x3d4] ;  /* 0x00007a80ff0777ac */ /* 0x000f220008000800 */
[----:B------:R-:W0:Y:S06]  /*00d0*/  LDCU UR6, c[0x0][0x3d8] ;  /* 0x00007b00ff0677ac */ /* 0x000e2c0008000800 */
[----:B------:R-:W2:Y:S01]  /*00e0*/  LDC.64 R14, c[0x0][0x390] ;  /* 0x0000e400ff0e7b82 */ /* 0x000ea20000000a00 */
[----:B------:R-:W0:Y:S01]  /*00f0*/  LDCU UR10, c[0x0][0x3d8] ;  /* 0x00007b00ff0a77ac */ /* 0x000e220008000800 */
[----:B------:R-:W0:Y:S02]  /*0100*/  LDCU.64 UR8, c[0x0][0x390] ;  /* 0x00007200ff0877ac */ /* 0x000e240008000a00 */
[----:B0-----:R-:W-:-:S04]  /*0110*/  IMAD.WIDE R18, R12, 0x4, R18 ;  /* 0x000000040c127825 */ /* 0x001fc800078e0212 */
[----:B------:R-:W0:Y:S01]  /*0120*/  LDC.64 R4, c[0x0][0x388] ;  /* 0x0000e200ff047b82 */ /* 0x000e220000000a00 */
[----:B------:R-:W0:Y:S01]  /*0130*/  LDCU.128 UR12, c[0x0][0x380] ;  /* 0x00007000ff0c77ac */ /* 0x000e220008000c00 */
[----:B-1----:R-:W4:Y:S04]  /*0140*/  LDG.E.CONSTANT R22, desc[UR4][R18.64] ;  /* 0x0000000412167981 */ /* 0x002f28000c1e9900 */
[----:B------:R-:W4:Y:S01]  /*0150*/  LDG.E.CONSTANT R17, desc[UR4][R18.64+0x4] ;  /* 0x0000040412117981 */ /* 0x000f22000c1e9900 */
[----:B---3--:R-:W-:-:S05]  /*0160*/  IMAD.WIDE R2, R12, 0x4, R2 ;  /* 0x000000040c027825 */ /* 0x008fca00078e0202 */
[----:B------:R-:W5:Y:S01]  /*0170*/  LDG.E.CONSTANT R11, desc[UR4][R2.64] ;  /* 0x00000004020b7981 */ /* 0x000f62000c1e9900 */
[----:B--2---:R-:W-:-:S05]  /*0180*/  IMAD.WIDE R14, R12, 0x4, R14 ;  /* 0x000000040c0e7825 */ /* 0x004fca00078e020e */
[----:B------:R-:W5:Y:S01]  /*0190*/  LDG.E.CONSTANT R7, desc[UR4][R14.64] ;  /* 0x000000040e077981 */ /* 0x000f62000c1e9900 */
[----:B------:R-:W-:Y:S01]  /*01a0*/  BSSY.RECONVERGENT B0, `(.L_x_1) ;  /* 0x0000171000007945 */ /* 0x000fe20003800200 */
[----:B0-----:R-:W-:-:S04]  /*01b0*/  IMAD.WIDE R4, R12, 0x4, R4 ;  /* 0x000000040c047825 */ /* 0x001fc800078e0204 */
[----:B------:R-:W-:Y:S02]  /*01c0*/  HFMA2 R10, -RZ, RZ, 0, 0 ;  /* 0x00000000ff0a7431 */ /* 0x000fe400000001ff */
[----:B------:R-:W-:Y:S01]  /*01d0*/  HFMA2 R6, -RZ, RZ, 0, 0 ;  /* 0x00000000ff067431 */ /* 0x000fe200000001ff */
[----:B------:R-:W-:Y:S01]  /*01e0*/  MOV R8, RZ ;  /* 0x000000ff00087202 */ /* 0x000fe20000000f00 */
[----:B------:R0:W5:Y:S02]  /*01f0*/  LDG.E.CONSTANT R9, desc[UR4][R4.64] ;  /* 0x0000000404097981 */ /* 0x000164000c1e9900 */
[----:B0-----:R-:W-:Y:S02]  /*0200*/  MOV R5, RZ ;  /* 0x000000ff00057202 */ /* 0x001fe40000000f00 */
[----:B----4-:R-:W-:-:S13]  /*0210*/  ISETP.GE.AND P0, PT, R22, R17, PT ;  /* 0x000000111600720c */ /* 0x010fda0003f06270 */
[----:B------:R-:W-:Y:S05]  /*0220*/  @P0 BRA `(.L_x_2) ;  /* 0x0000001400a00947 */ /* 0x000fea0003800000 */
[----:B------:R-:W-:Y:S01]  /*0230*/  IADD3 R0, PT, PT, -R22, R17, RZ ;  /* 0x0000001116007210 */ /* 0x000fe20007ffe1ff */
[----:B------:R-:W-:Y:S01]  /*0240*/  BSSY.RECONVERGENT B3, `(.L_x_3) ;  /* 0x0000053000037945 */ /* 0x000fe20003800200 */
[----:B------:R-:W-:Y:S02]  /*0250*/  MOV R5, RZ ;  /* 0x000000ff00057202 */ /* 0x000fe40000000f00 */
[----:B------:R-:W-:Y:S02]  /*0260*/  LOP3.LUT P0, R0, R0, 0x3, RZ, 0xc0, !PT ;  /* 0x0000000300007812 */ /* 0x000fe4000780c0ff */
[----:B------:R-:W-:Y:S02]  /*0270*/  MOV R4, R22 ;  /* 0x0000001600047202 */ /* 0x000fe40000000f00 */
[----:B------:R-:W-:Y:S02]  /*0280*/  MOV R6, RZ ;  /* 0x000000ff00067202 */ /* 0x000fe40000000f00 */
[----:B------:R-:W-:-:S02]  /*0290*/  MOV R8, RZ ;  /* 0x000000ff00087202 */ /* 0x000fc40000000f00 */
[----:B------:R-:W-:-:S05]  /*02a0*/  MOV R10, RZ ;  /* 0x000000ff000a7202 */ /* 0x000fca0000000f00 */
[----:B------:R-:W-:Y:S05]  /*02b0*/  @!P0 BRA `(.L_x_4) ;  /* 0x00000004002c8947 */ /* 0x000fea0003800000 */
[----:B------:R-:W0:Y:S01]  /*02c0*/  LDC.64 R32, c[0x0][0x390] ;  /* 0x0000e400ff207b82 */ /* 0x000e220000000a00 */
[----:B------:R-:W-:Y:S01]  /*02d0*/  HFMA2 R5, -RZ, RZ, 0, 0 ;  /* 0x00000000ff057431 */ /* 0x000fe200000001ff */
[----:B------:R-:W-:Y:S02]  /*02e0*/  IADD3 R20, PT, PT, -R0, RZ, RZ ;  /* 0x000000ff00147210 */ /* 0x000fe40007ffe1ff */
[----:B------:R-:W-:-:S07]  /*02f0*/  MOV R4, R22 ;  /* 0x0000001600047202 */ /* 0x000fce0000000f00 */
.L_x_12:
[----:B------:R-:W1:Y:S08]  /*0300*/  LDC.64 R2, c[0x0][0x3c8] ;  /* 0x0000f200ff027b82 */ /* 0x000e700000000a00 */
[----:B------:R-:W2:Y:S08]  /*0310*/  LDC.64 R24, c[0x0][0x3b0] ;  /* 0x0000ec00ff187b82 */ /* 0x000eb00000000a00 */
[----:B------:R-:W3:Y:S01]  /*0320*/  LDC.64 R14, c[0x0][0x3b8] ;  /* 0x0000ee00ff0e7b82 */ /* 0x000ee20000000a00 */
[----:B-1----:R-:W-:-:S06]  /*0330*/  IMAD.WIDE R2, R4, 0x4, R2 ;  /* 0x0000000404027825 */ /* 0x002fcc00078e0202 */
[----:B------:R-:W4:Y:S02]  /*0340*/  LDG.E.CONSTANT R3, desc[UR4][R2.64] ;  /* 0x0000000402037981 */ /* 0x000f24000c1e9900 */
[----:B----4-:R-:W-:-:S04]  /*0350*/  IMAD R13, R12, UR7, R3 ;  /* 0x000000070c0d7c24 */ /* 0x010fc8000f8e0203 */
[----:B--2---:R-:W-:-:S04]  /*0360*/  IMAD.WIDE R24, R13, 0x4, R24 ;  /* 0x000000040d187825 */ /* 0x004fc800078e0218 */
[----:B---3--:R-:W-:Y:S01]  /*0370*/  IMAD.WIDE R14, R13, 0x4, R14 ;  /* 0x000000040d0e7825 */ /* 0x008fe200078e020e */
[----:B------:R-:W2:Y:S04]  /*0380*/  LDG.E.CONSTANT R21, desc[UR4][R24.64] ;  /* 0x0000000418157981 */ /* 0x000ea8000c1e9900 */
[----:B------:R-:W3:Y:S01]  /*0390*/  LDG.E.CONSTANT R19, desc[UR4][R14.64] ;  /* 0x000000040e137981 */ /* 0x000ee2000c1e9900 */
[----:B------:R-:W-:Y:S01]  /*03a0*/  IADD3 R20, PT, PT, R20, 0x1, RZ ;  /* 0x0000000114147810 */ /* 0x000fe20007ffe0ff */
[----:B------:R-:W-:Y:S03]  /*03b0*/  BSSY.RECONVERGENT B4, `(.L_x_5) ;  /* 0x0000039000047945 */ /* 0x000fe60003800200 */
[----:B------:R-:W-:-:S02]  /*03c0*/  ISETP.NE.AND P2, PT, R20, RZ, PT ;  /* 0x000000ff1400720c */ /* 0x000fc40003f45270 */
[----:B--2---:R-:W-:-:S04]  /*03d0*/  FSETP.GT.AND P0, PT, R21, RZ, PT ;  /* 0x000000ff1500720b */ /* 0x004fc80003f04000 */
[----:B---3--:R-:W-:-:S13]  /*03e0*/  FSETP.LEU.OR P0, PT, R19, RZ, !P0 ;  /* 0x000000ff1300720b */ /* 0x008fda000470b400 */
[----:B------:R-:W-:Y:S05]  /*03f0*/  @P0 BRA `(.L_x_6) ;  /* 0x0000000000d00947 */ /* 0x000fea0003800000 */
[----:B------:R-:W1:Y:S08]  /*0400*/  LDC.64 R26, c[0x0][0x380] ;  /* 0x0000e000ff1a7b82 */ /* 0x000e700000000a00 */
[----:B------:R-:W2:Y:S01]  /*0410*/  LDC.64 R14, c[0x0][0x388] ;  /* 0x0000e200ff0e7b82 */ /* 0x000ea20000000a00 */
[----:B0-----:R-:W-:-:S05]  /*0420*/  IMAD.WIDE R24, R3, 0x4, R32 ;  /* 0x0000000403187825 */ /* 0x001fca00078e0220 */
[----:B------:R-:W3:Y:S01]  /*0430*/  LDG.E.CONSTANT R2, desc[UR4][R24.64] ;  /* 0x0000000418027981 */ /* 0x000ee2000c1e9900 */
[----:B-1----:R-:W-:-:S05]  /*0440*/  IMAD.WIDE R26, R3, 0x4, R26 ;  /* 0x00000004031a7825 */ /* 0x002fca00078e021a */
[----:B------:R-:W4:Y:S01]  /*0450*/  LDG.E.CONSTANT R18, desc[UR4][R26.64] ;  /* 0x000000041a127981 */ /* 0x000f22000c1e9900 */
[----:B--2---:R-:W-:-:S06]  /*0460*/  IMAD.WIDE R14, R3, 0x4, R14 ;  /* 0x00000004030e7825 */ /* 0x004fcc00078e020e */
[----:B------:R-:W2:Y:S01]  /*0470*/  LDG.E.CONSTANT R14, desc[UR4][R14.64] ;  /* 0x000000040e0e7981 */ /* 0x000ea2000c1e9900 */
[----:B------:R-:W-:Y:S01]  /*0480*/  BSSY.RECONVERGENT B1, `(.L_x_7) ;  /* 0x0000013000017945 */ /* 0x000fe20003800200 */
[----:B---3-5:R-:W-:Y:S01]  /*0490*/  FADD R2, R7, -R2 ;  /* 0x8000000207027221 */ /* 0x028fe20000000000 */
[----:B----4-:R-:W-:-:S04]  /*04a0*/  FADD R18, R11, -R18 ;  /* 0x800000120b127221 */ /* 0x010fc80000000000 */
[----:B------:R-:W-:Y:S01]  /*04b0*/  FMUL R3, R18, R18 ;  /* 0x0000001212037220 */ /* 0x000fe20000400000 */
[----:B--2---:R-:W-:-:S04]  /*04c0*/  FADD R16, R9, -R14 ;  /* 0x8000000e09107221 */ /* 0x004fc80000000000 */
[----:B------:R-:W-:-:S04]  /*04d0*/  FFMA R3, R16, R16, R3 ;  /* 0x0000001010037223 */ /* 0x000fc80000000003 */
[----:B------:R-:W-:-:S05]  /*04e0*/  FFMA R3, R2, R2, R3 ;  /* 0x0000000202037223 */ /* 0x000fca0000000003 */
[----:B------:R-:W-:Y:S01]  /*04f0*/  IADD3 R0, PT, PT, R3, -0xd000000, RZ ;  /* 0xf300000003007810 */ /* 0x000fe20007ffe0ff */
[----:B------:R0:W1:Y:S03]  /*0500*/  MUFU.RSQ R26, R3 ;  /* 0x00000003001a7308 */ /* 0x0000660000001400 */
[----:B------:R-:W-:-:S13]  /*0510*/  ISETP.GT.U32.AND P0, PT, R0, 0x727fffff, PT ;  /* 0x727fffff0000780c */ /* 0x000fda0003f04070 */
[----:B0-----:R-:W-:Y:S05]  /*0520*/  @!P0 BRA `(.L_x_8) ;  /* 0x0000000000108947 */ /* 0x001fea0003800000 */
[----:B------:R-:W-:-:S07]  /*0530*/  MOV R0, 0x550 ;  /* 0x0000055000007802 */ /* 0x000fce0000000f00 */
[----:B-1----:R-:W-:Y:S05]  /*0540*/  CALL.REL.NOINC `($__internal_0_$__cuda_sm20_sqrt_rn_f32_slowpath) ;  /* 0x0000001800007944 */ /* 0x002fea0003c00000 */
[----:B------:R-:W-:Y:S01]  /*0550*/  MOV R0, R14 ;  /* 0x0000000e00007202 */ /* 0x000fe20000000f00 */
[----:B------:R-:W-:Y:S06]  /*0560*/  BRA `(.L_x_9) ;  /* 0x0000000000107947 */ /* 0x000fec0003800000 */
.L_x_8:
[----:B-1----:R-:W-:Y:S01]  /*0570*/  FMUL.FTZ R0, R3, R26 ;  /* 0x0000001a03007220 */ /* 0x002fe20000410000 */
[----:B------:R-:W-:-:S03]  /*0580*/  FMUL.FTZ R13, R26, 0.5 ;  /* 0x3f0000001a0d7820 */ /* 0x000fc60000410000 */
[----:B------:R-:W-:-:S04]  /*0590*/  FFMA R3, -R0, R0, R3 ;  /* 0x0000000000037223 */ /* 0x000fc80000000103 */
[----:B------:R-:W-:-:S07]  /*05a0*/  FFMA R0, R3, R13, R0 ;  /* 0x0000000d03007223 */ /* 0x000fce0000000000 */
.L_x_9:
[----:B------:R-:W-:Y:S05]  /*05b0*/  BSYNC.RECONVERGENT B1 ;  /* 0x0000000000017941 */ /* 0x000fea0003800200 */
.L_x_7:
[----:B------:R-:W-:-:S13]  /*05c0*/  FSETP.GT.AND P0, PT, R0, UR6, PT ;  /* 0x0000000600007c0b */ /* 0x000fda000bf04000 */
[----:B------:R-:W-:Y:S05]  /*05d0*/  @!P0 BRA `(.L_x_6) ;  /* 0x0000000000588947 */ /* 0x000fea0003800000 */
[----:B------:R-:W0:Y:S01]  /*05e0*/  MUFU.RCP R3, R0 ;  /* 0x0000000000037308 */ /* 0x000e220000001000 */
[----:B------:R-:W-:Y:S07]  /*05f0*/  BSSY.RECONVERGENT B5, `(.L_x_10) ;  /* 0x000000c000057945 */ /* 0x000fee0003800200 */
[----:B------:R-:W1:Y:S01]  /*0600*/  FCHK P0, R21, R0 ;  /* 0x0000000015007302 */ /* 0x000e620000000000 */
[----:B0-----:R-:W-:-:S04]  /*0610*/  FFMA R14, R3, -R0, 1 ;  /* 0x3f800000030e7423 */ /* 0x001fc80000000800 */
[----:B------:R-:W-:-:S04]  /*0620*/  FFMA R14, R3, R14, R3 ;  /* 0x0000000e030e7223 */ /* 0x000fc80000000003 */
[----:B------:R-:W-:-:S04]  /*0630*/  FFMA R3, R21, R14, RZ ;  /* 0x0000000e15037223 */ /* 0x000fc800000000ff */
[----:B------:R-:W-:-:S04]  /*0640*/  FFMA R13, R3, -R0, R21 ;  /* 0x80000000030d7223 */ /* 0x000fc80000000015 */
[----:B------:R-:W-:Y:S01]  /*0650*/  FFMA R3, R14, R13, R3 ;  /* 0x0000000d0e037223 */ /* 0x000fe20000000003 */
[----:B-1----:R-:W-:Y:S06]  /*0660*/  @!P0 BRA `(.L_x_11) ;  /* 0x0000000000108947 */ /* 0x002fec0003800000 */
[----:B------:R-:W-:Y:S02]  /*0670*/  MOV R3, R21 ;  /* 0x0000001500037202 */ /* 0x000fe40000000f00 */
[----:B------:R-:W-:-:S07]  /*0680*/  MOV R14, 0x6a0 ;  /* 0x000006a0000e7802 */ /* 0x000fce0000000f00 */
[----:B------:R-:W-:Y:S05]  /*0690*/  CALL.REL.NOINC `($__internal_1_$__cuda_sm3x_div_rn_noftz_f32_slowpath) ;  /* 0x0000001800047944 */ /* 0x000fea0003c00000 */
[----:B------:R-:W-:-:S07]  /*06a0*/  MOV R3, R0 ;  /* 0x0000000000037202 */ /* 0x000fce0000000f00 */
.L_x_11:
[----:B------:R-:W-:Y:S05]  /*06b0*/  BSYNC.RECONVERGENT B5 ;  /* 0x0000000000057941 */ /* 0x000fea0003800200 */
.L_x_10:
[----:B------:R-:W-:Y:S01]  /*06c0*/  FADD R3, -R3, 1 ;  /* 0x3f80000003037421 */ /* 0x000fe20000000100 */
[----:B------:R-:W-:-:S03]  /*06d0*/  FADD R5, R5, R19 ;  /* 0x0000001305057221 */ /* 0x000fc60000000000 */
[-C--:B------:R-:W-:Y:S01]  /*06e0*/  FFMA R18, -R18, R3.reuse, R11 ;  /* 0x0000000312127223 */ /* 0x080fe2000000010b */
[-C--:B------:R-:W-:Y:S01]  /*06f0*/  FFMA R13, -R16, R3.reuse, R9 ;  /* 0x00000003100d7223 */ /* 0x080fe20000000109 */
[----:B------:R-:W-:Y:S02]  /*0700*/  FFMA R3, -R2, R3, R7 ;  /* 0x0000000302037223 */ /* 0x000fe40000000107 */
[C---:B------:R-:W-:Y:S01]  /*0710*/  FFMA R10, R19.reuse, R18, R10 ;  /* 0x00000012130a7223 */ /* 0x040fe2000000000a */
[C---:B------:R-:W-:Y:S01]  /*0720*/  FFMA R8, R19.reuse, R13, R8 ;  /* 0x0000000d13087223 */ /* 0x040fe20000000008 */
[----:B------:R-:W-:-:S07]  /*0730*/  FFMA R6, R19, R3, R6 ;  /* 0x0000000313067223 */ /* 0x000fce0000000006 */
.L_x_6:
[----:B------:R-:W-:Y:S05]  /*0740*/  BSYNC.RECONVERGENT B4 ;  /* 0x0000000000047941 */ /* 0x000fea0003800200 */
.L_x_5:
[----:B------:R-:W-:Y:S01]  /*0750*/  IADD3 R4, PT, PT, R4, 0x1, RZ ;  /* 0x0000000104047810 */ /* 0x000fe20007ffe0ff */
[----:B------:R-:W-:Y:S06]  /*0760*/  @P2 BRA `(.L_x_12) ;  /* 0xfffffff800e42947 */ /* 0x000fec000383ffff */
.L_x_4:
[----:B------:R-:W-:Y:S05]  /*0770*/  BSYNC.RECONVERGENT B3 ;  /* 0x0000000000037941 */ /* 0x000fea0003800200 */
.L_x_3:
[----:B------:R-:W-:-:S04]  /*0780*/  IADD3 R0, PT, PT, R22, -R17, RZ ;  /* 0x8000001116007210 */ /* 0x000fc80007ffe0ff */
[----:B------:R-:W-:-:S13]  /*0790*/  ISETP.GT.U32.AND P0, PT, R0, -0x4, PT ;  /* 0xfffffffc0000780c */ /* 0x000fda0003f04070 */
[----:B------:R-:W-:Y:S05]  /*07a0*/  @P0 BRA `(.L_x_2) ;  /* 0x0000001000400947 */ /* 0x000fea0003800000 */
[----:B------:R-:W1:Y:S01]  /*07b0*/  LDC.64 R20, c[0x0][0x390] ;  /* 0x0000e400ff147b82 */ /* 0x000e620000000a00 */
[----:B------:R-:W-:-:S07]  /*07c0*/  IADD3 R2, PT, PT, -R17, R4, RZ ;  /* 0x0000000411027210 */ /* 0x000fce0007ffe1ff */
[----:B------:R-:W2:Y:S02]  /*07d0*/  LDC.64 R18, c[0x0][0x3c8] ;  /* 0x0000f200ff127b82 */ /* 0x000ea40000000a00 */
.L_x_41:
[----:B--2---:R-:W-:Y:S01]  /*07e0*/  IMAD.WIDE R16, R4, 0x4, R18 ;  /* 0x0000000404107825 */ /* 0x004fe200078e0212 */
[----:B------:R-:W2:Y:S04]  /*07f0*/  LDC.64 R24, c[0x0][0x3b0] ;  /* 0x0000ec00ff187b82 */ /* 0x000ea80000000a00 */
[----:B------:R-:W3:Y:S04]  /*0800*/  LDG.E.CONSTANT R29, desc[UR4][R16.64] ;  /* 0x00000004101d7981 */ /* 0x000ee8000c1e9900 */
[----:B------:R-:W4:Y:S01]  /*0810*/  LDC.64 R14, c[0x0][0x3b8] ;  /* 0x0000ee00ff0e7b82 */ /* 0x000f220000000a00 */
[----:B---3--:R-:W-:-:S04]  /*0820*/  IMAD R3, R12, UR11, R29 ;  /* 0x0000000b0c037c24 */ /* 0x008fc8000f8e021d */
[----:B--2---:R-:W-:-:S04]  /*0830*/  IMAD.WIDE R24, R3, 0x4, R24 ;  /* 0x0000000403187825 */ /* 0x004fc800078e0218 */
[----:B----4-:R-:W-:Y:S01]  /*0840*/  IMAD.WIDE R14, R3, 0x4, R14 ;  /* 0x00000004030e7825 */ /* 0x010fe200078e020e */
        /* <DEDUP_REMOVED lines=8> */
[----:B------:R-:W2:Y:S08]  /*08d0*/  LDC.64 R30, c[0x0][0x380] ;  /* 0x0000e000ff1e7b82 */ /* 0x000eb00000000a00 */
[----:B------:R-:W3:Y:S01]  /*08e0*/  LDC.64 R14, c[0x0][0x388] ;  /* 0x0000e200ff0e7b82 */ /* 0x000ee20000000a00 */
[----:B--2---:R-:W-:-:S05]  /*08f0*/  IMAD.WIDE R30, R29, 0x4, R30 ;  /* 0x000000041d1e7825 */ /* 0x004fca00078e021e */
[----:B------:R-:W2:Y:S01]  /*0900*/  LDG.E.CONSTANT R26, desc[UR4][R30.64] ;  /* 0x000000041e1a7981 */ /* 0x000ea2000c1e9900 */
[----:B---3--:R-:W-:-:S04]  /*0910*/  IMAD.WIDE R14, R29, 0x4, R14 ;  /* 0x000000041d0e7825 */ /* 0x008fc800078e020e */
[----:B-1----:R-:W-:Y:S02]  /*0920*/  IMAD.WIDE R28, R29, 0x4, R20 ;  /* 0x000000041d1c7825 */ /* 0x002fe400078e0214 */
[----:B------:R-:W3:Y:S04]  /*0930*/  LDG.E.CONSTANT R14, desc[UR4][R14.64] ;  /* 0x000000040e0e7981 */ /* 0x000ee8000c1e9900 */
[----:B------:R-:W4:Y:S01]  /*0940*/  LDG.E.CONSTANT R22, desc[UR4][R28.64] ;  /* 0x000000041c167981 */ /* 0x000f22000c1e9900 */
[----:B------:R-:W-:Y:S01]  /*0950*/  BSSY.RECONVERGENT B1, `(.L_x_15) ;  /* 0x0000013000017945 */ /* 0x000fe20003800200 */
[----:B--2--5:R-:W-:-:S04]  /*0960*/  FADD R26, R11, -R26 ;  /* 0x8000001a0b1a7221 */ /* 0x024fc80000000000 */
[----:B------:R-:W-:Y:S01]  /*0970*/  FMUL R3, R26, R26 ;  /* 0x0000001a1a037220 */ /* 0x000fe20000400000 */
[----:B---3--:R-:W-:Y:S01]  /*0980*/  FADD R24, R9, -R14 ;  /* 0x8000000e09187221 */ /* 0x008fe20000000000 */
[----:B----4-:R-:W-:-:S03]  /*0990*/  FADD R22, R7, -R22 ;  /* 0x8000001607167221 */ /* 0x010fc60000000000 */
[----:B------:R-:W-:-:S04]  /*09a0*/  FFMA R3, R24, R24, R3 ;  /* 0x0000001818037223 */ /* 0x000fc80000000003 */
[----:B------:R-:W-:-:S05]  /*09b0*/  FFMA R3, R22, R22, R3 ;  /* 0x0000001616037223 */ /* 0x000fca0000000003 */
[----:B------:R-:W-:Y:S01]  /*09c0*/  IADD3 R0, PT, PT, R3, -0xd000000, RZ ;  /* 0xf300000003007810 */ /* 0x000fe20007ffe0ff */
[----:B------:R1:W2:Y:S03]  /*09d0*/  MUFU.RSQ R30, R3 ;  /* 0x00000003001e7308 */ /* 0x0002a60000001400 */
[----:B------:R-:W-:-:S13]  /*09e0*/  ISETP.GT.U32.AND P0, PT, R0, 0x727fffff, PT ;  /* 0x727fffff0000780c */ /* 0x000fda0003f04070 */
[----:B-1----:R-:W-:Y:S05]  /*09f0*/  @!P0 BRA `(.L_x_16) ;  /* 0x0000000000108947 */ /* 0x002fea0003800000 */
[----:B------:R-:W-:-:S07]  /*0a00*/  MOV R0, 0xa20 ;  /* 0x00000a2000007802 */ /* 0x000fce0000000f00 */
[----:B0-2---:R-:W-:Y:S05]  /*0a10*/  CALL.REL.NOINC `($__internal_0_$__cuda_sm20_sqrt_rn_f32_slowpath) ;  /* 0x0000001000cc7944 */ /* 0x005fea0003c00000 */
[----:B------:R-:W-:Y:S01]  /*0a20*/  MOV R0, R14 ;  /* 0x0000000e00007202 */ /* 0x000fe20000000f00 */
[----:B------:R-:W-:Y:S06]  /*0a30*/  BRA `(.L_x_17) ;  /* 0x0000000000107947 */ /* 0x000fec0003800000 */
.L_x_16:
[----:B--2---:R-:W-:Y:S01]  /*0a40*/  FMUL.FTZ R0, R3, R30 ;  /* 0x0000001e03007220 */ /* 0x004fe20000410000 */
[----:B------:R-:W-:-:S03]  /*0a50*/  FMUL.FTZ R13, R30, 0.5 ;  /* 0x3f0000001e0d7820 */ /* 0x000fc60000410000 */
[----:B------:R-:W-:-:S04]  /*0a60*/  FFMA R3, -R0, R0, R3 ;  /* 0x0000000000037223 */ /* 0x000fc80000000103 */
[----:B------:R-:W-:-:S07]  /*0a70*/  FFMA R0, R3, R13, R0 ;  /* 0x0000000d03007223 */ /* 0x000fce0000000000 */
.L_x_17:
[----:B------:R-:W-:Y:S05]  /*0a80*/  BSYNC.RECONVERGENT B1 ;  /* 0x0000000000017941 */ /* 0x000fea0003800200 */
.L_x_15:
[----:B------:R-:W-:-:S13]  /*0a90*/  FSETP.GT.AND P0, PT, R0, UR10, PT ;  /* 0x0000000a00007c0b */ /* 0x000fda000bf04000 */
[----:B------:R-:W-:Y:S05]  /*0aa0*/  @!P0 BRA `(.L_x_14) ;  /* 0x0000000000588947 */ /* 0x000fea0003800000 */
[----:B------:R-:W1:Y:S01]  /*0ab0*/  MUFU.RCP R3, R0 ;  /* 0x0000000000037308 */ /* 0x000e620000001000 */
[----:B------:R-:W-:Y:S07]  /*0ac0*/  BSSY.RECONVERGENT B4, `(.L_x_18) ;  /* 0x000000c000047945 */ /* 0x000fee0003800200 */
[----:B------:R-:W2:Y:S01]  /*0ad0*/  FCHK P0, R27, R0 ;  /* 0x000000001b007302 */ /* 0x000ea20000000000 */
[----:B-1----:R-:W-:-:S04]  /*0ae0*/  FFMA R14, R3, -R0, 1 ;  /* 0x3f800000030e7423 */ /* 0x002fc80000000800 */
[----:B------:R-:W-:-:S04]  /*0af0*/  FFMA R14, R3, R14, R3 ;  /* 0x0000000e030e7223 */ /* 0x000fc80000000003 */
[----:B------:R-:W-:-:S04]  /*0b00*/  FFMA R3, R27, R14, RZ ;  /* 0x0000000e1b037223 */ /* 0x000fc800000000ff */
[----:B------:R-:W-:-:S04]  /*0b10*/  FFMA R13, R3, -R0, R27 ;  /* 0x80000000030d7223 */ /* 0x000fc8000000001b */
[----:B------:R-:W-:Y:S01]  /*0b20*/  FFMA R3, R14, R13, R3 ;  /* 0x0000000d0e037223 */ /* 0x000fe20000000003 */
[----:B--2---:R-:W-:Y:S06]  /*0b30*/  @!P0 BRA `(.L_x_19) ;  /* 0x0000000000108947 */ /* 0x004fec0003800000 */
[----:B------:R-:W-:Y:S02]  /*0b40*/  MOV R3, R27 ;  /* 0x0000001b00037202 */ /* 0x000fe40000000f00 */
[----:B------:R-:W-:-:S07]  /*0b50*/  MOV R14, 0xb70 ;  /* 0x00000b70000e7802 */ /* 0x000fce0000000f00 */
[----:B0-----:R-:W-:Y:S05]  /*0b60*/  CALL.REL.NOINC `($__internal_1_$__cuda_sm3x_div_rn_noftz_f32_slowpath) ;  /* 0x0000001000d07944 */ /* 0x001fea0003c00000 */
[----:B------:R-:W-:-:S07]  /*0b70*/  MOV R3, R0 ;  /* 0x0000000000037202 */ /* 0x000fce0000000f00 */
.L_x_19:
[----:B------:R-:W-:Y:S05]  /*0b80*/  BSYNC.RECONVERGENT B4 ;  /* 0x0000000000047941 */ /* 0x000fea0003800200 */
.L_x_18:
        /* <DEDUP_REMOVED lines=8> */
.L_x_14:
[----:B------:R-:W-:Y:S05]  /*0c10*/  BSYNC.RECONVERGENT B3 ;  /* 0x0000000000037941 */ /* 0x000fea0003800200 */
.L_x_13:
[----:B------:R-:W2:Y:S01]  /*0c20*/  LDG.E.CONSTANT R29, desc[UR4][R16.64+0x4] ;  /* 0x00000404101d7981 */ /* 0x000ea2000c1e9900 */
[----:B------:R-:W3:Y:S08]  /*0c30*/  LDC.64 R24, c[0x0][0x3b0] ;  /* 0x0000ec00ff187b82 */ /* 0x000ef00000000a00 */
[----:B------:R-:W4:Y:S01]  /*0c40*/  LDC.64 R14, c[0x0][0x3b8] ;  /* 0x0000ee00ff0e7b82 */ /* 0x000f220000000a00 */
[----:B--2---:R-:W-:-:S04]  /*0c50*/  IMAD R3, R12, UR11, R29 ;  /* 0x0000000b0c037c24 */ /* 0x004fc8000f8e021d */
[----:B---3--:R-:W-:-:S04]  /*0c60*/  IMAD.WIDE R24, R3, 0x4, R24 ;  /* 0x0000000403187825 */ /* 0x008fc800078e0218 */
[----:B----4-:R-:W-:Y:S01]  /*0c70*/  IMAD.WIDE R14, R3, 0x4, R14 ;  /* 0x00000004030e7825 */ /* 0x010fe200078e020e */
[----:B------:R-:W2:Y:S04]  /*0c80*/  LDG.E.CONSTANT R27, desc[UR4][R24.64] ;  /* 0x00000004181b7981 */ /* 0x000ea8000c1e9900 */
[----:B------:R-:W3:Y:S01]  /*0c90*/  LDG.E.CONSTANT R23, desc[UR4][R14.64] ;  /* 0x000000040e177981 */ /* 0x000ee2000c1e9900 */
[----:B------:R-:W-:Y:S01]  /*0ca0*/  BSSY.RECONVERGENT B3, `(.L_x_20) ;  /* 0x0000038000037945 */ /* 0x000fe20003800200 */
        /* <DEDUP_REMOVED lines=26> */
.L_x_23:
[----:B--2---:R-:W-:Y:S01]  /*0e50*/  FMUL.FTZ R0, R3, R30 ;  /* 0x0000001e03007220 */ /* 0x004fe20000410000 */
[----:B------:R-:W-:-:S03]  /*0e60*/  FMUL.FTZ R13, R30, 0.5 ;  /* 0x3f0000001e0d7820 */ /* 0x000fc60000410000 */
[----:B------:R-:W-:-:S04]  /*0e70*/  FFMA R3, -R0, R0, R3 ;  /* 0x0000000000037223 */ /* 0x000fc80000000103 */
[----:B------:R-:W-:-:S07]  /*0e80*/  FFMA R0, R3, R13, R0 ;  /* 0x0000000d03007223 */ /* 0x000fce0000000000 */
.L_x_24:
[----:B------:R-:W-:Y:S05]  /*0e90*/  BSYNC.RECONVERGENT B1 ;  /* 0x0000000000017941 */ /* 0x000fea0003800200 */
.L_x_22:
        /* <DEDUP_REMOVED lines=15> */
.L_x_26:
[----:B------:R-:W-:Y:S05]  /*0f90*/  BSYNC.RECONVERGENT B4 ;  /* 0x0000000000047941 */ /* 0x000fea0003800200 */
.L_x_25:
        /* <DEDUP_REMOVED lines=8> */
.L_x_21:
[----:B------:R-:W-:Y:S05]  /*1020*/  BSYNC.RECONVERGENT B3 ;  /* 0x0000000000037941 */ /* 0x000fea0003800200 */
.L_x_20:
        /* <DEDUP_REMOVED lines=35> */
.L_x_30:
[----:B--2---:R-:W-:Y:S01]  /*1260*/  FMUL.FTZ R0, R3, R30 ;  /* 0x0000001e03007220 */ /* 0x004fe20000410000 */
[----:B------:R-:W-:-:S03]  /*1270*/  FMUL.FTZ R13, R30, 0.5 ;  /* 0x3f0000001e0d7820 */ /* 0x000fc60000410000 */
[----:B------:R-:W-:-:S04]  /*1280*/  FFMA R3, -R0, R0, R3 ;  /* 0x0000000000037223 */ /* 0x000fc80000000103 */
[----:B------:R-:W-:-:S07]  /*1290*/  FFMA R0, R3, R13, R0 ;  /* 0x0000000d03007223 */ /* 0x000fce0000000000 */
.L_x_31:
[----:B------:R-:W-:Y:S05]  /*12a0*/  BSYNC.RECONVERGENT B1 ;  /* 0x0000000000017941 */ /* 0x000fea0003800200 */
.L_x_29:
        /* <DEDUP_REMOVED lines=15> */
.L_x_33:
[----:B------:R-:W-:Y:S05]  /*13a0*/  BSYNC.RECONVERGENT B4 ;  /* 0x0000000000047941 */ /* 0x000fea0003800200 */
.L_x_32:
        /* <DEDUP_REMOVED lines=8> */
.L_x_28:
[----:B------:R-:W-:Y:S05]  /*1430*/  BSYNC.RECONVERGENT B3 ;  /* 0x0000000000037941 */ /* 0x000fea0003800200 */
.L_x_27:
[----:B------:R-:W2:Y:S01]  /*1440*/  LDG.E.CONSTANT R17, desc[UR4][R16.64+0xc] ;  /* 0x00000c0410117981 */ /* 0x000ea2000c1e9900 */
[----:B------:R-:W3:Y:S08]  /*1450*/  LDC.64 R26, c[0x0][0x3b0] ;  /* 0x0000ec00ff1a7b82 */ /* 0x000ef00000000a00 */
[----:B------:R-:W4:Y:S01]  /*1460*/  LDC.64 R14, c[0x0][0x3b8] ;  /* 0x0000ee00ff0e7b82 */ /* 0x000f220000000a00 */
[----:B--2---:R-:W-:-:S04]  /*1470*/  IMAD R3, R12, UR11, R17 ;  /* 0x0000000b0c037c24 */ /* 0x004fc8000f8e0211 */
[----:B---3--:R-:W-:-:S04]  /*1480*/  IMAD.WIDE R26, R3, 0x4, R26 ;  /* 0x00000004031a7825 */ /* 0x008fc800078e021a */
[----:B----4-:R-:W-:Y:S02]  /*1490*/  IMAD.WIDE R14, R3, 0x4, R14 ;  /* 0x00000004030e7825 */ /* 0x010fe400078e020e */
[----:B------:R-:W2:Y:S04]  /*14a0*/  LDG.E.CONSTANT R26, desc[UR4][R26.64] ;  /* 0x000000041a1a7981 */ /* 0x000ea8000c1e9900 */
[----:B------:R-:W3:Y:S01]  /*14b0*/  LDG.E.CONSTANT R23, desc[UR4][R14.64] ;  /* 0x000000040e177981 */ /* 0x000ee2000c1e9900 */
[----:B------:R-:W-:Y:S01]  /*14c0*/  BSSY.RECONVERGENT B3, `(.L_x_34) ;  /* 0x000003c000037945 */ /* 0x000fe20003800200 */
[----:B--2---:R-:W-:-:S04]  /*14d0*/  FSETP.GT.AND P0, PT, R26, RZ, PT ;  /* 0x000000ff1a00720b */ /* 0x004fc80003f04000 */
[----:B---3--:R-:W-:-:S13]  /*14e0*/  FSETP.LEU.OR P0, PT, R23, RZ, !P0 ;  /* 0x000000ff1700720b */ /* 0x008fda000470b400 */
[----:B------:R-:W-:Y:S05]  /*14f0*/  @P0 BRA `(.L_x_35) ;  /* 0x0000000000e00947 */ /* 0x000fea0003800000 */
[----:B------:R-:W-:Y:S02]  /*1500*/  SHF.R.S32.HI R0, RZ, 0x1f, R17 ;  /* 0x0000001fff007819 */ /* 0x000fe40000011411 */
[C---:B------:R-:W-:Y:S02]  /*1510*/  SHF.L.U32 R14, R17.reuse, 0x2, RZ ;  /* 0x00000002110e7819 */ /* 0x040fe400000006ff */
[----:B------:R-:W-:Y:S02]  /*1520*/  SHF.L.U64.HI R0, R17, 0x2, R0 ;  /* 0x0000000211007819 */ /* 0x000fe40000010200 */
[C---:B------:R-:W-:Y:S02]  /*1530*/  IADD3 R30, P0, PT, R14.reuse, UR12, RZ ;  /* 0x0000000c0e1e7c10 */ /* 0x040fe4000ff1e0ff */
[----:B------:R-:W-:Y:S02]  /*1540*/  IADD3 R28, P1, PT, R14, UR14, RZ ;  /* 0x0000000e0e1c7c10 */ /* 0x000fe4000ff3e0ff */
[----:B------:R-:W-:-:S02]  /*1550*/  IADD3.X R31, PT, PT, R0, UR13, RZ, P0, !PT ;  /* 0x0000000d001f7c10 */ /* 0x000fc400087fe4ff */
[----:B------:R-:W-:Y:S02]  /*1560*/  IADD3 R14, P0, PT, R14, UR8, RZ ;  /* 0x000000080e0e7c10 */ /* 0x000fe4000ff1e0ff */
[C---:B------:R-:W-:Y:S01]  /*1570*/  IADD3.X R29, PT, PT, R0.reuse, UR15, RZ, P1, !PT ;  /* 0x0000000f001d7c10 */ /* 0x040fe20008ffe4ff */
[----:B------:R-:W2:Y:S01]  /*1580*/  LDG.E.CONSTANT R24, desc[UR4][R30.64] ;  /* 0x000000041e187981 */ /* 0x000ea2000c1e9900 */
[----:B------:R-:W-:-:S03]  /*1590*/  IADD3.X R15, PT, PT, R0, UR9, RZ, P0, !PT ;  /* 0x00000009000f7c10 */ /* 0x000fc600087fe4ff */
[----:B------:R-:W3:Y:S04]  /*15a0*/  LDG.E.CONSTANT R16, desc[UR4][R28.64] ;  /* 0x000000041c107981 */ /* 0x000ee8000c1e9900 */
[----:B------:R-:W4:Y:S01]  /*15b0*/  LDG.E.CONSTANT R14, desc[UR4][R14.64] ;  /* 0x000000040e0e7981 */ /* 0x000f22000c1e9900 */
[----:B------:R-:W-:Y:S01]  /*15c0*/  BSSY.RECONVERGENT B1, `(.L_x_36) ;  /* 0x0000013000017945 */ /* 0x000fe20003800200 */
[----:B--2--5:R-:W-:Y:S01]  /*15d0*/  FADD R24, R11, -R24 ;  /* 0x800000180b187221 */ /* 0x024fe20000000000 */
[----:B---3--:R-:W-:-:S03]  /*15e0*/  FADD R16, R9, -R16 ;  /* 0x8000001009107221 */ /* 0x008fc60000000000 */
[----:B------:R-:W-:Y:S01]  /*15f0*/  FMUL R3, R24, R24 ;  /* 0x0000001818037220 */ /* 0x000fe20000400000 */
[----:B----4-:R-:W-:-:S03]  /*1600*/  FADD R22, R7, -R14 ;  /* 0x8000000e07167221 */ /* 0x010fc60000000000 */
[----:B------:R-:W-:-:S04]  /*1610*/  FFMA R3, R16, R16, R3 ;  /* 0x0000001010037223 */ /* 0x000fc80000000003 */
[----:B------:R-:W-:-:S04]  /*1620*/  FFMA R3, R22, R22, R3 ;  /* 0x0000001616037223 */ /* 0x000fc80000000003 */
[----:B------:R2:W3:Y:S01]  /*1630*/  MUFU.RSQ R30, R3 ;  /* 0x00000003001e7308 */ /* 0x0004e20000001400 */
[----:B------:R-:W-:-:S04]  /*1640*/  IADD3 R0, PT, PT, R3, -0xd000000, RZ ;  /* 0xf300000003007810 */ /* 0x000fc80007ffe0ff */
[----:B------:R-:W-:-:S13]  /*1650*/  ISETP.GT.U32.AND P0, PT, R0, 0x727fffff, PT ;  /* 0x727fffff0000780c */ /* 0x000fda0003f04070 */
[----:B--23--:R-:W-:Y:S05]  /*1660*/  @!P0 BRA `(.L_x_37) ;  /* 0x0000000000108947 */ /* 0x00cfea0003800000 */
[----:B------:R-:W-:-:S07]  /*1670*/  MOV R0, 0x1690 ;  /* 0x0000169000007802 */ /* 0x000fce0000000f00 */
[----:B01----:R-:W-:Y:S05]  /*1680*/  CALL.REL.NOINC `($__internal_0_$__cuda_sm20_sqrt_rn_f32_slowpath) ;  /* 0x0000000400b07944 */ /* 0x003fea0003c00000 */
[----:B------:R-:W-:Y:S01]  /*1690*/  MOV R0, R14 ;  /* 0x0000000e00007202 */ /* 0x000fe20000000f00 */
[----:B------:R-:W-:Y:S06]  /*16a0*/  BRA `(.L_x_38) ;  /* 0x0000000000107947 */ /* 0x000fec0003800000 */
.L_x_37:
[----:B------:R-:W-:Y:S01]  /*16b0*/  FMUL.FTZ R0, R3, R30 ;  /* 0x0000001e03007220 */ /* 0x000fe20000410000 */
[----:B------:R-:W-:-:S03]  /*16c0*/  FMUL.FTZ R13, R30, 0.5 ;  /* 0x3f0000001e0d7820 */ /* 0x000fc60000410000 */
[----:B------:R-:W-:-:S04]  /*16d0*/  FFMA R3, -R0, R0, R3 ;  /* 0x0000000000037223 */ /* 0x000fc80000000103 */
[----:B------:R-:W-:-:S07]  /*16e0*/  FFMA R0, R3, R13, R0 ;  /* 0x0000000d03007223 */ /* 0x000fce0000000000 */
.L_x_38:
[----:B------:R-:W-:Y:S05]  /*16f0*/  BSYNC.RECONVERGENT B1 ;  /* 0x0000000000017941 */ /* 0x000fea0003800200 */
.L_x_36:
[----:B------:R-:W-:-:S13]  /*1700*/  FSETP.GT.AND P0, PT, R0, UR10, PT ;  /* 0x0000000a00007c0b */ /* 0x000fda000bf04000 */
[----:B------:R-:W-:Y:S05]  /*1710*/  @!P0 BRA `(.L_x_35) ;  /* 0x0000000000588947 */ /* 0x000fea0003800000 */
[----:B------:R-:W2:Y:S01]  /*1720*/  MUFU.RCP R3, R0 ;  /* 0x0000000000037308 */ /* 0x000ea20000001000 */
[----:B------:R-:W-:Y:S07]  /*1730*/  BSSY.RECONVERGENT B4, `(.L_x_39) ;  /* 0x000000c000047945 */ /* 0x000fee0003800200 */
[----:B------:R-:W3:Y:S01]  /*1740*/  FCHK P0, R26, R0 ;  /* 0x000000001a007302 */ /* 0x000ee20000000000 */
[----:B--2---:R-:W-:-:S04]  /*1750*/  FFMA R14, R3, -R0, 1 ;  /* 0x3f800000030e7423 */ /* 0x004fc80000000800 */
[----:B------:R-:W-:-:S04]  /*1760*/  FFMA R3, R3, R14, R3 ;  /* 0x0000000e03037223 */ /* 0x000fc80000000003 */
[----:B------:R-:W-:-:S04]  /*1770*/  FFMA R13, R26, R3, RZ ;  /* 0x000000031a0d7223 */ /* 0x000fc800000000ff */
[----:B------:R-:W-:-:S04]  /*1780*/  FFMA R14, R13, -R0, R26 ;  /* 0x800000000d0e7223 */ /* 0x000fc8000000001a */
[----:B------:R-:W-:Y:S01]  /*1790*/  FFMA R3, R3, R14, R13 ;  /* 0x0000000e03037223 */ /* 0x000fe2000000000d */
[----:B---3--:R-:W-:Y:S06]  /*17a0*/  @!P0 BRA `(.L_x_40) ;  /* 0x0000000000108947 */ /* 0x008fec0003800000 */
[----:B------:R-:W-:Y:S02]  /*17b0*/  MOV R3, R26 ;  /* 0x0000001a00037202 */ /* 0x000fe40000000f00 */
[----:B------:R-:W-:-:S07]  /*17c0*/  MOV R14, 0x17e0 ;  /* 0x000017e0000e7802 */ /* 0x000fce0000000f00 */
[----:B01----:R-:W-:Y:S05]  /*17d0*/  CALL.REL.NOINC `($__internal_1_$__cuda_sm3x_div_rn_noftz_f32_slowpath) ;  /* 0x0000000400b47944 */ /* 0x003fea0003c00000 */
[----:B------:R-:W-:-:S07]  /*17e0*/  MOV R3, R0 ;  /* 0x0000000000037202 */ /* 0x000fce0000000f00 */
.L_x_40:
[----:B------:R-:W-:Y:S05]  /*17f0*/  BSYNC.RECONVERGENT B4 ;  /* 0x0000000000047941 */ /* 0x000fea0003800200 */
.L_x_39:
        /* <DEDUP_REMOVED lines=8> */
.L_x_35:
[----:B------:R-:W-:Y:S05]  /*1880*/  BSYNC.RECONVERGENT B3 ;  /* 0x0000000000037941 */ /* 0x000fea0003800200 */
.L_x_34:
[----:B------:R-:W-:Y:S01]  /*1890*/  IADD3 R4, PT, PT, R4, 0x4, RZ ;  /* 0x0000000404047810 */ /* 0x000fe20007ffe0ff */
[----:B------:R-:W-:Y:S06]  /*18a0*/  @P2 BRA `(.L_x_41) ;  /* 0xffffffec00cc2947 */ /* 0x000fec000383ffff */
.L_x_2:
[----:B------:R-:W-:Y:S05]  /*18b0*/  BSYNC.RECONVERGENT B0 ;  /* 0x0000000000007941 */ /* 0x000fea0003800200 */
.L_x_1:
[----:B------:R-:W-:-:S13]  /*18c0*/  FSETP.GT.AND P0, PT, R5, RZ, PT ;  /* 0x000000ff0500720b */ /* 0x000fda0003f04000 */
        /* <DEDUP_REMOVED lines=11> */
[----:B------:R-:W-:Y:S02]  /*1980*/  MOV R0, R5 ;  /* 0x0000000500007202 */ /* 0x000fe40000000f00 */
[----:B------:R-:W-:-:S07]  /*1990*/  MOV R14, 0x19b0 ;  /* 0x000019b0000e7802 */ /* 0x000fce0000000f00 */
[----:B01---5:R-:W-:Y:S05]  /*19a0*/  CALL.REL.NOINC `($__internal_1_$__cuda_sm3x_div_rn_noftz_f32_slowpath) ;  /* 0x0000000400407944 */ /* 0x023fea0003c00000 */
[----:B------:R-:W-:-:S07]  /*19b0*/  MOV R2, R0 ;  /* 0x0000000000027202 */ /* 0x000fce0000000f00 */
.L_x_44:
[----:B------:R-:W-:Y:S05]  /*19c0*/  BSYNC.RECONVERGENT B0 ;  /* 0x0000000000007941 */ /* 0x000fea0003800200 */
.L_x_43:
        /* <DEDUP_REMOVED lines=14> */
.L_x_46:
[----:B------:R-:W-:Y:S05]  /*1ab0*/  BSYNC.RECONVERGENT B0 ;  /* 0x0000000000007941 */ /* 0x000fea0003800200 */
.L_x_45:
        /* <DEDUP_REMOVED lines=13> */
.L_x_48:
[----:B------:R-:W-:Y:S05]  /*1b90*/  BSYNC.RECONVERGENT B0 ;  /* 0x0000000000007941 */ /* 0x000fea0003800200 */
.L_x_47:
[----:B------:R-:W2:Y:S01]  /*1ba0*/  LDC.64 R14, c[0x0][0x398] ;  /* 0x0000e600ff0e7b82 */ /* 0x000ea20000000a00 */
[----:B------:R-:W3:Y:S01]  /*1bb0*/  LDCU UR6, c[0x0][0x3d0] ;  /* 0x00007a00ff0677ac */ /* 0x000ee20008000800 */
[----:B-----5:R-:W-:Y:S01]  /*1bc0*/  FADD R2, -R11, R2 ;  /* 0x000000020b027221 */ /* 0x020fe20000000100 */
[----:B------:R-:W-:Y:S01]  /*1bd0*/  FADD R4, -R9, R4 ;  /* 0x0000000409047221 */ /* 0x000fe20000000100 */
[----:B------:R-:W-:-:S04]  /*1be0*/  FADD R0, -R7, R0 ;  /* 0x0000000007007221 */ /* 0x000fc80000000100 */
[----:B------:R-:W4:Y:S08]  /*1bf0*/  LDC.64 R16, c[0x0][0x3a0] ;  /* 0x0000e800ff107b82 */ /* 0x000f300000000a00 */
[----:B------:R-:W0:Y:S01]  /*1c00*/  LDC.64 R18, c[0x0][0x3a8] ;  /* 0x0000ea00ff127b82 */ /* 0x000e220000000a00 */
[----:B---3--:R-:W-:Y:S01]  /*1c10*/  FFMA R11, R2, UR6, R11 ;  /* 0x00000006020b7c23 */ /* 0x008fe2000800000b */
[----:B------:R-:W-:Y:S01]  /*1c20*/  FFMA R9, R4, UR6, R9 ;  /* 0x0000000604097c23 */ /* 0x000fe20008000009 */
[----:B------:R-:W-:Y:S01]  /*1c30*/  FFMA R7, R0, UR6, R7 ;  /* 0x0000000600077c23 */ /* 0x000fe20008000007 */
[----:B--2---:R-:W-:-:S05]  /*1c40*/  IMAD.WIDE R2, R12, 0x4, R14 ;  /* 0x000000040c027825 */ /* 0x004fca00078e020e */
[----:B------:R-:W-:Y:S01]  /*1c50*/  STG.E desc[UR4][R2.64], R11 ;  /* 0x0000000b02007986 */ /* 0x000fe2000c101904 */
[----:B----4-:R-:W-:-:S05]  /*1c60*/  IMAD.WIDE R4, R12, 0x4, R16 ;  /* 0x000000040c047825 */ /* 0x010fca00078e0210 */
[----:B------:R-:W-:Y:S01]  /*1c70*/  STG.E desc[UR4][R4.64], R9 ;  /* 0x0000000904007986 */ /* 0x000fe2000c101904 */
[----:B0-----:R-:W-:-:S05]  /*1c80*/  IMAD.WIDE R12, R12, 0x4, R18 ;  /* 0x000000040c0c7825 */ /* 0x001fca00078e0212 */
[----:B------:R-:W-:Y:S01]  /*1c90*/  STG.E desc[UR4][R12.64], R7 ;  /* 0x000000070c007986 */ /* 0x000fe2000c101904 */
[----:B------:R-:W-:Y:S05]  /*1ca0*/  EXIT ;  /* 0x000000000000794d */ /* 0x000fea0003800000 */
.L_x_42:
[----:B------:R-:W2:Y:S08]  /*1cb0*/  LDC.64 R2, c[0x0][0x398] ;  /* 0x0000e600ff027b82 */ /* 0x000eb00000000a00 */
[----:B------:R-:W3:Y:S08]  /*1cc0*/  LDC.64 R4, c[0x0][0x3a0] ;  /* 0x0000e800ff047b82 */ /* 0x000ef00000000a00 */
[----:B------:R-:W4:Y:S01]  /*1cd0*/  LDC.64 R14, c[0x0][0x3a8] ;  /* 0x0000ea00ff0e7b82 */ /* 0x000f220000000a00 */
[----:B--2---:R-:W-:-:S05]  /*1ce0*/  IMAD.WIDE R2, R12, 0x4, R2 ;  /* 0x000000040c027825 */ /* 0x004fca00078e0202 */
[----:B-----5:R-:W-:Y:S01]  /*1cf0*/  STG.E desc[UR4][R2.64], R11 ;  /* 0x0000000b02007986 */ /* 0x020fe2000c101904 */
[----:B---3--:R-:W-:-:S05]  /*1d00*/  IMAD.WIDE R4, R12, 0x4, R4 ;  /* 0x000000040c047825 */ /* 0x008fca00078e0204 */
[----:B------:R-:W-:Y:S01]  /*1d10*/  STG.E desc[UR4][R4.64], R9 ;  /* 0x0000000904007986 */ /* 0x000fe2000c101904 */
[----:B----4-:R-:W-:-:S05]  /*1d20*/  IMAD.WIDE R14, R12, 0x4, R14 ;  /* 0x000000040c0e7825 */ /* 0x010fca00078e020e */
[----:B------:R-:W-:Y:S01]  /*1d30*/  STG.E desc[UR4][R14.64], R7 ;  /* 0x000000070e007986 */ /* 0x000fe2000c101904 */
[----:B------:R-:W-:Y:S05]  /*1d40*/  EXIT ;  /* 0x000000000000794d */ /* 0x000fea0003800000 */
        .weak           $__internal_0_$__cuda_sm20_sqrt_rn_f32_slowpath
        .type           $__internal_0_$__cuda_sm20_sqrt_rn_f32_slowpath,@function
        .size           $__internal_0_$__cuda_sm20_sqrt_rn_f32_slowpath,($__internal_1_$__cuda_sm3x_div_rn_noftz_f32_slowpath - $__internal_0_$__cuda_sm20_sqrt_rn_f32_slowpath)
$__internal_0_$__cuda_sm20_sqrt_rn_f32_slowpath:
[----:B------:R-:W-:-:S13]  /*1d50*/  LOP3.LUT P0, RZ, R3, 0x7fffffff, RZ, 0xc0, !PT ;  /* 0x7fffffff03ff7812 */ /* 0x000fda000780c0ff */
[----:B------:R-:W-:Y:S01]  /*1d60*/  @!P0 MOV R14, R3 ;  /* 0x00000003000e8202 */ /* 0x000fe20000000f00 */
[----:B------:R-:W-:Y:S06]  /*1d70*/  @!P0 BRA `(.L_x_49) ;  /* 0x0000000000408947 */ /* 0x000fec0003800000 */
[----:B------:R-:W-:-:S13]  /*1d80*/  FSETP.GEU.FTZ.AND P0, PT, R3, RZ, PT ;  /* 0x000000ff0300720b */ /* 0x000fda0003f1e000 */
[----:B------:R-:W-:Y:S01]  /*1d90*/  @!P0 MOV R14, 0x7fffffff ;  /* 0x7fffffff000e8802 */ /* 0x000fe20000000f00 */
[----:B------:R-:W-:Y:S06]  /*1da0*/  @!P0 BRA `(.L_x_49) ;  /* 0x0000000000348947 */ /* 0x000fec0003800000 */
[----:B------:R-:W-:-:S13]  /*1db0*/  FSETP.GTU.FTZ.AND P0, PT, |R3|, +INF , PT ;  /* 0x7f8000000300780b */ /* 0x000fda0003f1c200 */
[----:B------:R-:W-:Y:S01]  /*1dc0*/  @P0 FADD.FTZ R14, R3, 1 ;  /* 0x3f800000030e0421 */ /* 0x000fe20000010000 */
[----:B------:R-:W-:Y:S06]  /*1dd0*/  @P0 BRA `(.L_x_49) ;  /* 0x0000000000280947 */ /* 0x000fec0003800000 */
[----:B------:R-:W-:-:S13]  /*1de0*/  FSETP.NEU.FTZ.AND P0, PT, |R3|, +INF , PT ;  /* 0x7f8000000300780b */ /* 0x000fda0003f1d200 */
[----:B------:R-:W-:-:S04]  /*1df0*/  @P0 FFMA R25, R3, 1.84467440737095516160e+19, RZ ;  /* 0x5f80000003190823 */ /* 0x000fc800000000ff */
[----:B------:R-:W0:Y:S02]  /*1e00*/  @P0 MUFU.RSQ R15, R25 ;  /* 0x00000019000f0308 */ /* 0x000e240000001400 */
[----:B0-----:R-:W-:Y:S01]  /*1e10*/  @P0 FMUL.FTZ R14, R25, R15 ;  /* 0x0000000f190e0220 */ /* 0x001fe20000410000 */
[----:B------:R-:W-:-:S03]  /*1e20*/  @P0 FMUL.FTZ R15, R15, 0.5 ;  /* 0x3f0000000f0f0820 */ /* 0x000fc60000410000 */
[----:B------:R-:W-:-:S04]  /*1e30*/  @P0 FADD.FTZ R13, -R14, -RZ ;  /* 0x800000ff0e0d0221 */ /* 0x000fc80000010100 */
[----:B------:R-:W-:-:S04]  /*1e40*/  @P0 FFMA R13, R14, R13, R25 ;  /* 0x0000000d0e0d0223 */ /* 0x000fc80000000019 */
[----:B------:R-:W-:Y:S01]  /*1e50*/  @P0 FFMA R13, R13, R15, R14 ;  /* 0x0000000f0d0d0223 */ /* 0x000fe2000000000e */
[----:B------:R-:W-:-:S03]  /*1e60*/  @!P0 MOV R14, R3 ;  /* 0x00000003000e8202 */ /* 0x000fc60000000f00 */
[----:B------:R-:W-:-:S07]  /*1e70*/  @P0 FMUL.FTZ R14, R13, 2.3283064365386962891e-10 ;  /* 0x2f8000000d0e0820 */ /* 0x000fce0000410000 */
.L_x_49:
[----:B------:R-:W-:Y:S01]  /*1e80*/  HFMA2 R29, -RZ, RZ, 0, 0 ;  /* 0x00000000ff1d7431 */ /* 0x000fe200000001ff */
[----:B------:R-:W-:-:S04]  /*1e90*/  MOV R28, R0 ;  /* 0x00000000001c7202 */ /* 0x000fc80000000f00 */
[----:B------:R-:W-:Y:S05]  /*1ea0*/  RET.REL.NODEC R28 `(stress_majorization_step_kernel) ;  /* 0xffffffe01c547950 */ /* 0x000fea0003c3ffff */
        .weak           $__internal_1_$__cuda_sm3x_div_rn_noftz_f32_slowpath
        .type           $__internal_1_$__cuda_sm3x_div_rn_noftz_f32_slowpath,@function
        .size           $__internal_1_$__cuda_sm3x_div_rn_noftz_f32_slowpath,(.L_x_509 - $__internal_1_$__cuda_sm3x_div_rn_noftz_f32_slowpath)
$__internal_1_$__cuda_sm3x_div_rn_noftz_f32_slowpath:
[----:B------:R-:W-:Y:S01]  /*1eb0*/  SHF.R.U32.HI R15, RZ, 0x17, R0 ;  /* 0x00000017ff0f7819 */ /* 0x000fe20000011600 */
[----:B------:R-:W-:Y:S01]  /*1ec0*/  BSSY.RECONVERGENT B1, `(.L_x_50) ;  /* 0x0000062000017945 */ /* 0x000fe20003800200 */
[----:B------:R-:W-:Y:S02]  /*1ed0*/  SHF.R.U32.HI R27, RZ, 0x17, R3 ;  /* 0x00000017ff1b7819 */ /* 0x000fe40000011603 */
[----:B------:R-:W-:Y:S02]  /*1ee0*/  LOP3.LUT R15, R15, 0xff, RZ, 0xc0, !PT ;  /* 0x000000ff0f0f7812 */ /* 0x000fe400078ec0ff */
[----:B------:R-:W-:Y:S02]  /*1ef0*/  LOP3.LUT R27, R27, 0xff, RZ, 0xc0, !PT ;  /* 0x000000ff1b1b7812 */ /* 0x000fe400078ec0ff */
[----:B------:R-:W-:Y:S02]  /*1f00*/  IADD3 R25, PT, PT, R15, -0x1, RZ ;  /* 0xffffffff0f197810 */ /* 0x000fe40007ffe0ff */
[----:B------:R-:W-:-:S02]  /*1f10*/  IADD3 R28, PT, PT, R27, -0x1, RZ ;  /* 0xffffffff1b1c7810 */ /* 0x000fc40007ffe0ff */
[----:B------:R-:W-:-:S04]  /*1f20*/  ISETP.GT.U32.AND P0, PT, R25, 0xfd, PT ;  /* 0x000000fd1900780c */ /* 0x000fc80003f04070 */
[----:B------:R-:W-:-:S13]  /*1f30*/  ISETP.GT.U32.OR P0, PT, R28, 0xfd, P0 ;  /* 0x000000fd1c00780c */ /* 0x000fda0000704470 */
[----:B------:R-:W-:Y:S01]  /*1f40*/  @!P0 MOV R13, RZ ;  /* 0x000000ff000d8202 */ /* 0x000fe20000000f00 */
[----:B------:R-:W-:Y:S06]  /*1f50*/  @!P0 BRA `(.L_x_51) ;  /* 0x00000000005c8947 */ /* 0x000fec0003800000 */
[----:B------:R-:W-:Y:S02]  /*1f60*/  FSETP.GTU.FTZ.AND P0, PT, |R3|, +INF , PT ;  /* 0x7f8000000300780b */ /* 0x000fe40003f1c200 */
[----:B------:R-:W-:-:S04]  /*1f70*/  FSETP.GTU.FTZ.AND P1, PT, |R0|, +INF , PT ;  /* 0x7f8000000000780b */ /* 0x000fc80003f3c200 */
[----:B------:R-:W-:-:S13]  /*1f80*/  PLOP3.LUT P0, PT, P0, P1, PT, 0xf8, 0x8f ;  /* 0x00000000008f781c */ /* 0x000fda0000703f70 */
[----:B------:R-:W-:Y:S05]  /*1f90*/  @P0 BRA `(.L_x_52) ;  /* 0x00000004004c0947 */ /* 0x000fea0003800000 */
[----:B------:R-:W-:-:S13]  /*1fa0*/  LOP3.LUT P0, RZ, R0, 0x7fffffff, R3, 0xc8, !PT ;  /* 0x7fffffff00ff7812 */ /* 0x000fda000780c803 */
[----:B------:R-:W-:Y:S05]  /*1fb0*/  @!P0 BRA `(.L_x_53) ;  /* 0x00000004003c8947 */ /* 0x000fea0003800000 */
[C---:B------:R-:W-:Y:S02]  /*1fc0*/  FSETP.NEU.FTZ.AND P3, PT, |R3|.reuse, +INF , PT ;  /* 0x7f8000000300780b */ /* 0x040fe40003f7d200 */
[----:B------:R-:W-:Y:S02]  /*1fd0*/  FSETP.NEU.FTZ.AND P1, PT, |R0|, +INF , PT ;  /* 0x7f8000000000780b */ /* 0x000fe40003f3d200 */
[----:B------:R-:W-:-:S11]  /*1fe0*/  FSETP.NEU.FTZ.AND P0, PT, |R3|, +INF , PT ;  /* 0x7f8000000300780b */ /* 0x000fd60003f1d200 */
[----:B------:R-:W-:Y:S05]  /*1ff0*/  @!P1 BRA !P3, `(.L_x_53) ;  /* 0x00000004002c9947 */ /* 0x000fea0005800000 */
[----:B------:R-:W-:-:S04]  /*2000*/  LOP3.LUT P3, RZ, R3, 0x7fffffff, RZ, 0xc0, !PT ;  /* 0x7fffffff03ff7812 */ /* 0x000fc8000786c0ff */
[----:B------:R-:W-:-:S13]  /*2010*/  PLOP3.LUT P1, PT, P1, P3, PT, 0x2f, 0xf2 ;  /* 0x0000000000f2781c */ /* 0x000fda0000f26577 */
[----:B------:R-:W-:Y:S05]  /*2020*/  @P1 BRA `(.L_x_54) ;  /* 0x0000000400181947 */ /* 0x000fea0003800000 */
[----:B------:R-:W-:-:S04]  /*2030*/  LOP3.LUT P1, RZ, R0, 0x7fffffff, RZ, 0xc0, !PT ;  /* 0x7fffffff00ff7812 */ /* 0x000fc8000782c0ff */
[----:B------:R-:W-:-:S13]  /*2040*/  PLOP3.LUT P0, PT, P0, P1, PT, 0x2f, 0xf2 ;  /* 0x0000000000f2781c */ /* 0x000fda0000702577 */
[----:B------:R-:W-:Y:S05]  /*2050*/  @P0 BRA `(.L_x_55) ;  /* 0x0000000400000947 */ /* 0x000fea0003800000 */
[----:B------:R-:W-:Y:S02]  /*2060*/  ISETP.GE.AND P0, PT, R28, RZ, PT ;  /* 0x000000ff1c00720c */ /* 0x000fe40003f06270 */
[----:B------:R-:W-:-:S11]  /*2070*/  ISETP.GE.AND P1, PT, R25, RZ, PT ;  /* 0x000000ff1900720c */ /* 0x000fd60003f26270 */
[----:B------:R-:W-:Y:S01]  /*2080*/  @P0 MOV R13, RZ ;  /* 0x000000ff000d0202 */ /* 0x000fe20000000f00 */
[----:B------:R-:W-:Y:S01]  /*2090*/  @!P0 FFMA R3, R3, 1.84467440737095516160e+19, RZ ;  /* 0x5f80000003038823 */ /* 0x000fe200000000ff */
[----:B------:R-:W-:Y:S01]  /*20a0*/  @!P0 MOV R13, 0xffffffc0 ;  /* 0xffffffc0000d8802 */ /* 0x000fe20000000f00 */
[----:B------:R-:W-:-:S03]  /*20b0*/  @!P1 FFMA R0, R0, 1.84467440737095516160e+19, RZ ;  /* 0x5f80000000009823 */ /* 0x000fc600000000ff */
[----:B------:R-:W-:-:S07]  /*20c0*/  @!P1 IADD3 R13, PT, PT, R13, 0x40, RZ ;  /* 0x000000400d0d9810 */ /* 0x000fce0007ffe0ff */
.L_x_51:
[----:B------:R-:W-:Y:S01]  /*20d0*/  LEA R29, R15, 0xc0800000, 0x17 ;  /* 0xc08000000f1d7811 */ /* 0x000fe200078eb8ff */
[----:B------:R-:W-:Y:S01]  /*20e0*/  BSSY.RECONVERGENT B2, `(.L_x_56) ;  /* 0x0000036000027945 */ /* 0x000fe20003800200 */
[----:B------:R-:W-:Y:S02]  /*20f0*/  IADD3 R30, PT, PT, R27, -0x7f, RZ ;  /* 0xffffff811b1e7810 */ /* 0x000fe40007ffe0ff */
[----:B------:R-:W-:-:S03]  /*2100*/  IADD3 R29, PT, PT, -R29, R0, RZ ;  /* 0x000000001d1d7210 */ /* 0x000fc60007ffe1ff */
[C---:B------:R-:W-:Y:S01]  /*2110*/  IMAD R0, R30.reuse, -0x800000, R3 ;  /* 0xff8000001e007824 */ /* 0x040fe200078e0203 */
[----:B------:R-:W0:Y:S01]  /*2120*/  MUFU.RCP R28, R29 ;  /* 0x0000001d001c7308 */ /* 0x000e220000001000 */
[----:B------:R-:W-:Y:S01]  /*2130*/  FADD.FTZ R25, -R29, -RZ ;  /* 0x800000ff1d197221 */ /* 0x000fe20000010100 */
[----:B------:R-:W-:-:S04]  /*2140*/  IADD3 R30, PT, PT, R30, 0x7f, -R15 ;  /* 0x0000007f1e1e7810 */ /* 0x000fc80007ffe80f */
[----:B------:R-:W-:Y:S01]  /*2150*/  IADD3 R13, PT, PT, R30, R13, RZ ;  /* 0x0000000d1e0d7210 */ /* 0x000fe20007ffe0ff */
[----:B0-----:R-:W-:-:S04]  /*2160*/  FFMA R3, R28, R25, 1 ;  /* 0x3f8000001c037423 */ /* 0x001fc80000000019 */
[----:B------:R-:W-:-:S04]  /*2170*/  FFMA R3, R28, R3, R28 ;  /* 0x000000031c037223 */ /* 0x000fc8000000001c */
[----:B------:R-:W-:-:S04]  /*2180*/  FFMA R30, R0, R3, RZ ;  /* 0x00000003001e7223 */ /* 0x000fc800000000ff */
[----:B------:R-:W-:-:S04]  /*2190*/  FFMA R28, R25, R30, R0 ;  /* 0x0000001e191c7223 */ /* 0x000fc80000000000 */
[----:B------:R-:W-:-:S04]  /*21a0*/  FFMA R28, R3, R28, R30 ;  /* 0x0000001c031c7223 */ /* 0x000fc8000000001e */
[----:B------:R-:W-:-:S04]  /*21b0*/  FFMA R25, R25, R28, R0 ;  /* 0x0000001c19197223 */ /* 0x000fc80000000000 */
[----:B------:R-:W-:-:S05]  /*21c0*/  FFMA R0, R3, R25, R28 ;  /* 0x0000001903007223 */ /* 0x000fca000000001c */
[----:B------:R-:W-:-:S04]  /*21d0*/  SHF.R.U32.HI R30, RZ, 0x17, R0 ;  /* 0x00000017ff1e7819 */ /* 0x000fc80000011600 */
[----:B------:R-:W-:-:S04]  /*21e0*/  LOP3.LUT R30, R30, 0xff, RZ, 0xc0, !PT ;  /* 0x000000ff1e1e7812 */ /* 0x000fc800078ec0ff */
[----:B------:R-:W-:-:S04]  /*21f0*/  IADD3 R15, PT, PT, R30, R13, RZ ;  /* 0x0000000d1e0f7210 */ /* 0x000fc80007ffe0ff */
[----:B------:R-:W-:-:S04]  /*2200*/  IADD3 R27, PT, PT, R15, -0x1, RZ ;  /* 0xffffffff0f1b7810 */ /* 0x000fc80007ffe0ff */
[----:B------:R-:W-:-:S13]  /*2210*/  ISETP.GE.U32.AND P0, PT, R27, 0xfe, PT ;  /* 0x000000fe1b00780c */ /* 0x000fda0003f06070 */
[----:B------:R-:W-:Y:S05]  /*2220*/  @!P0 BRA `(.L_x_57) ;  /* 0x0000000000808947 */ /* 0x000fea0003800000 */
[----:B------:R-:W-:-:S13]  /*2230*/  ISETP.GT.AND P0, PT, R15, 0xfe, PT ;  /* 0x000000fe0f00780c */ /* 0x000fda0003f04270 */
[----:B------:R-:W-:Y:S05]  /*2240*/  @P0 BRA `(.L_x_58) ;  /* 0x00000000006c0947 */ /* 0x000fea0003800000 */
[----:B------:R-:W-:-:S13]  /*2250*/  ISETP.GE.AND P0, PT, R15, 0x1, PT ;  /* 0x000000010f00780c */ /* 0x000fda0003f06270 */
[----:B------:R-:W-:Y:S05]  /*2260*/  @P0 BRA `(.L_x_59) ;  /* 0x0000000000740947 */ /* 0x000fea0003800000 */
[----:B------:R-:W-:Y:S02]  /*2270*/  ISETP.GE.AND P0, PT, R15, -0x18, PT ;  /* 0xffffffe80f00780c */ /* 0x000fe40003f06270 */
[----:B------:R-:W-:-:S11]  /*2280*/  LOP3.LUT R0, R0, 0x80000000, RZ, 0xc0, !PT ;  /* 0x8000000000007812 */ /* 0x000fd600078ec0ff */
[----:B------:R-:W-:Y:S05]  /*2290*/  @!P0 BRA `(.L_x_59) ;  /* 0x0000000000688947 */ /* 0x000fea0003800000 */
[CCC-:B------:R-:W-:Y:S01]  /*22a0*/  FFMA.RP R13, R3.reuse, R25.reuse, R28.reuse ;  /* 0x00000019030d7223 */ /* 0x1c0fe2000000801c */
[CCC-:B------:R-:W-:Y:S01]  /*22b0*/  FFMA.RM R30, R3.reuse, R25.reuse, R28.reuse ;  /* 0x00000019031e7223 */ /* 0x1c0fe2000000401c */
[----:B------:R-:W-:Y:S01]  /*22c0*/  FFMA.RZ R3, R3, R25, R28 ;  /* 0x0000001903037223 */ /* 0x000fe2000000c01c */
[C---:B------:R-:W-:Y:S02]  /*22d0*/  ISETP.NE.AND P3, PT, R15.reuse, RZ, PT ;  /* 0x000000ff0f00720c */ /* 0x040fe40003f65270 */
[----:B------:R-:W-:Y:S02]  /*22e0*/  ISETP.NE.AND P1, PT, R15, RZ, PT ;  /* 0x000000ff0f00720c */ /* 0x000fe40003f25270 */
[----:B------:R-:W-:Y:S02]  /*22f0*/  LOP3.LUT R3, R3, 0x7fffff, RZ, 0xc0, !PT ;  /* 0x007fffff03037812 */ /* 0x000fe400078ec0ff */
[----:B------:R-:W-:Y:S02]  /*2300*/  FSETP.NEU.FTZ.AND P0, PT, R13, R30, PT ;  /* 0x0000001e0d00720b */ /* 0x000fe40003f1d000 */
[----:B------:R-:W-:-:S02]  /*2310*/  IADD3 R13, PT, PT, R15, 0x20, RZ ;  /* 0x000000200f0d7810 */ /* 0x000fc40007ffe0ff */
[----:B------:R-:W-:Y:S02]  /*2320*/  LOP3.LUT R28, R3, 0x800000, RZ, 0xfc, !PT ;  /* 0x00800000031c7812 */ /* 0x000fe400078efcff */
[----:B------:R-:W-:Y:S02]  /*2330*/  IADD3 R15, PT, PT, -R15, RZ, RZ ;  /* 0x000000ff0f0f7210 */ /* 0x000fe40007ffe1ff */
[----:B------:R-:W-:Y:S02]  /*2340*/  SHF.L.U32 R13, R28, R13, RZ ;  /* 0x0000000d1c0d7219 */ /* 0x000fe400000006ff */
[----:B------:R-:W-:Y:S02]  /*2350*/  SEL R15, R15, RZ, P3 ;  /* 0x000000ff0f0f7207 */ /* 0x000fe40001800000 */
[----:B------:R-:W-:Y:S02]  /*2360*/  ISETP.NE.AND P1, PT, R13, RZ, P1 ;  /* 0x000000ff0d00720c */ /* 0x000fe40000f25270 */
[----:B------:R-:W-:-:S02]  /*2370*/  SHF.R.U32.HI R28, RZ, R15, R28 ;  /* 0x0000000fff1c7219 */ /* 0x000fc4000001161c */
[----:B------:R-:W-:Y:S02]  /*2380*/  PLOP3.LUT P0, PT, P0, P1, PT, 0xf8, 0x8f ;  /* 0x00000000008f781c */ /* 0x000fe40000703f70 */
[----:B------:R-:W-:Y:S02]  /*2390*/  SHF.R.U32.HI R13, RZ, 0x1, R28 ;  /* 0x00000001ff0d7819 */ /* 0x000fe4000001161c */
[----:B------:R-:W-:-:S04]  /*23a0*/  SEL R30, RZ, 0x1, !P0 ;  /* 0x00000001ff1e7807 */ /* 0x000fc80004000000 */
[----:B------:R-:W-:-:S04]  /*23b0*/  LOP3.LUT R3, R30, 0x1, R13, 0xf8, !PT ;  /* 0x000000011e037812 */ /* 0x000fc800078ef80d */
[----:B------:R-:W-:-:S04]  /*23c0*/  LOP3.LUT R28, R3, R28, RZ, 0xc0, !PT ;  /* 0x0000001c031c7212 */ /* 0x000fc800078ec0ff */
[----:B------:R-:W-:-:S04]  /*23d0*/  IADD3 R13, PT, PT, R13, R28, RZ ;  /* 0x0000001c0d0d7210 */ /* 0x000fc80007ffe0ff */
[----:B------:R-:W-:Y:S01]  /*23e0*/  LOP3.LUT R0, R13, R0, RZ, 0xfc, !PT ;  /* 0x000000000d007212 */ /* 0x000fe200078efcff */
[----:B------:R-:W-:Y:S06]  /*23f0*/  BRA `(.L_x_59) ;  /* 0x0000000000107947 */ /* 0x000fec0003800000 */
.L_x_58:
[----:B------:R-:W-:-:S04]  /*2400*/  LOP3.LUT R0, R0, 0x80000000, RZ, 0xc0, !PT ;  /* 0x8000000000007812 */ /* 0x000fc800078ec0ff */
[----:B------:R-:W-:Y:S01]  /*2410*/  LOP3.LUT R0, R0, 0x7f800000, RZ, 0xfc, !PT ;  /* 0x7f80000000007812 */ /* 0x000fe200078efcff */
[----:B------:R-:W-:Y:S06]  /*2420*/  BRA `(.L_x_59) ;  /* 0x0000000000047947 */ /* 0x000fec0003800000 */
.L_x_57:
[----:B------:R-:W-:-:S07]  /*2430*/  LEA R0, R13, R0, 0x17 ;  /* 0x000000000d007211 */ /* 0x000fce00078eb8ff */
.L_x_59:
[----:B------:R-:W-:Y:S05]  /*2440*/  BSYNC.RECONVERGENT B2 ;  /* 0x0000000000027941 */ /* 0x000fea0003800200 */
.L_x_56:
[----:B------:R-:W-:Y:S05]  /*2450*/  BRA `(.L_x_60) ;  /* 0x0000000000207947 */ /* 0x000fea0003800000 */
.L_x_55:
[----:B------:R-:W-:-:S04]  /*2460*/  LOP3.LUT R0, R0, 0x80000000, R3, 0x48, !PT ;  /* 0x8000000000007812 */ /* 0x000fc800078e4803 */
[----:B------:R-:W-:Y:S01]  /*2470*/  LOP3.LUT R0, R0, 0x7f800000, RZ, 0xfc, !PT ;  /* 0x7f80000000007812 */ /* 0x000fe200078efcff */
[----:B------:R-:W-:Y:S06]  /*2480*/  BRA `(.L_x_60) ;  /* 0x0000000000147947 */ /* 0x000fec0003800000 */
.L_x_54:
[----:B------:R-:W-:Y:S01]  /*2490*/  LOP3.LUT R0, R0, 0x80000000, R3, 0x48, !PT ;  /* 0x8000000000007812 */ /* 0x000fe200078e4803 */
[----:B------:R-:W-:Y:S06]  /*24a0*/  BRA `(.L_x_60) ;  /* 0x00000000000c7947 */ /* 0x000fec0003800000 */
.L_x_53:
[----:B------:R-:W0:Y:S01]  /*24b0*/  MUFU.RSQ R0, -QNAN ;  /* 0xffc0000000007908 */ /* 0x000e220000001400 */
[----:B------:R-:W-:Y:S05]  /*24c0*/  BRA `(.L_x_60) ;  /* 0x0000000000047947 */ /* 0x000fea0003800000 */
.L_x_52:
[----:B------:R-:W-:-:S07]  /*24d0*/  FADD.FTZ R0, R3, R0 ;  /* 0x0000000003007221 */ /* 0x000fce0000010000 */
.L_x_60:
[----:B------:R-:W-:Y:S05]  /*24e0*/  BSYNC.RECONVERGENT B1 ;  /* 0x0000000000017941 */ /* 0x000fea0003800200 */
.L_x_50:
[----:B------:R-:W-:-:S04]  /*24f0*/  HFMA2 R15, -RZ, RZ, 0, 0 ;  /* 0x00000000ff0f7431 */ /* 0x000fc800000001ff */
[----:B0-----:R-:W-:Y:S05]  /*2500*/  RET.REL.NODEC R14 `(stress_majorization_step_kernel) ;  /* 0xffffffd80ebc7950 */ /* 0x001fea0003c3ffff */
.L_x_61:
        /* <DEDUP_REMOVED lines=15> */
.L_x_509:


//--------------------- .text.compute_stress_kernel --------------------------
	.section	.text.compute_stress_kernel,"ax",@progbits
	.align	128
        .global         compute_stress_kernel
        .type           compute_stress_kernel,@function
        .size           compute_stress_kernel,(.L_x_510 - compute_stress_kernel)
        .other          compute_stress_kernel,@"STO_CUDA_ENTRY STV_DEFAULT"
compute_stress_kernel:
.text.compute_stress_kernel:
[----:B------:R-:W-:Y:S08]  /*0000*/  LDC R1, c[0x0][0x37c] ;  /* 0x0000df00ff017b82 */ /* 0x000ff00000000800 */
[----:B------:R-:W0:Y:S01]  /*0010*/  S2UR UR5, SR_CgaCtaId ;  /* 0x00000000000579c3 */ /* 0x000e220000008800 */
[----:B------:R-:W1:Y:S01]  /*0020*/  S2R R10, SR_TID.X ;  /* 0x00000000000a7919 */ /* 0x000e620000002100 */
[----:B------:R-:W2:Y:S01]  /*0030*/  LDCU UR9, c[0x0][0x3b0] ;  /* 0x00007600ff0977ac */ /* 0x000ea20008000800 */
[----:B------:R-:W-:Y:S01]  /*0040*/  BSSY.RECONVERGENT B0, `(.L_x_62) ;  /* 0x000008e000007945 */ /* 0x000fe20003800200 */
[----:B------:R-:W3:Y:S01]  /*0050*/  S2R R11, SR_CTAID.X ;  /* 0x00000000000b7919 */ /* 0x000ee20000002500 */
[----:B------:R-:W4:Y:S01]  /*0060*/  LDCU UR8, c[0x0][0x360] ;  /* 0x00006c00ff0877ac */ /* 0x000f220008000800 */
[----:B------:R-:W-:Y:S01]  /*0070*/  UMOV UR4, 0x400 ;  /* 0x0000040000047882 */ /* 0x000fe20000000000 */
[----:B------:R-:W1:Y:S01]  /*0080*/  LDCU.64 UR6, c[0x0][0x358] ;  /* 0x00006b00ff0677ac */ /* 0x000e620008000a00 */
[----:B------:R-:W1:Y:S01]  /*0090*/  LDCU UR10, c[0x0][0x3b0] ;  /* 0x00007600ff0a77ac */ /* 0x000e620008000800 */
[----:B------:R-:W1:Y:S01]  /*00a0*/  LDCU UR11, c[0x0][0x3b0] ;  /* 0x00007600ff0b77ac */ /* 0x000e620008000800 */
[----:B0-----:R-:W-:Y:S01]  /*00b0*/  ULEA UR4, UR5, UR4, 0x18 ;  /* 0x0000000405047291 */ /* 0x001fe2000f8ec0ff */
[----:B----4-:R-:W-:Y:S01]  /*00c0*/  MOV R13, UR8 ;  /* 0x00000008000d7c02 */ /* 0x010fe20008000f00 */
[----:B--2---:R-:W-:-:S04]  /*00d0*/  UIADD3 UR5, UPT, UPT, UR9, -0x1, URZ ;  /* 0xffffffff09057890 */ /* 0x004fc8000fffe0ff */
[----:B------:R-:W-:Y:S01]  /*00e0*/  UIMAD UR5, UR5, UR9, URZ ;  /* 0x00000009050572a4 */ /* 0x000fe2000f8e02ff */
[----:B-1----:R-:W-:-:S03]  /*00f0*/  LEA R12, R10, UR4, 0x2 ;  /* 0x000000040a0c7c11 */ /* 0x002fc6000f8e10ff */
[----:B------:R-:W-:Y:S01]  /*0100*/  ULEA.HI UR5, UR5, UR5, URZ, 0x1 ;  /* 0x0000000505057291 */ /* 0x000fe2000f8f08ff */
[----:B---3--:R-:W-:-:S03]  /*0110*/  IMAD R14, R11, UR8, R10 ;  /* 0x000000080b0e7c24 */ /* 0x008fc6000f8e020a */
[----:B------:R-:W-:Y:S01]  /*0120*/  USHF.R.S32.HI UR5, URZ, 0x1, UR5 ;  /* 0x00000001ff057899 */ /* 0x000fe20008011405 */
[----:B------:R0:W-:Y:S05]  /*0130*/  STS [R12], RZ ;  /* 0x000000ff0c007388 */ /* 0x0001ea0000000800 */
[----:B------:R-:W-:-:S13]  /*0140*/  ISETP.GE.AND P0, PT, R14, UR5, PT ;  /* 0x000000050e007c0c */ /* 0x000fda000bf06270 */
[----:B0-----:R-:W-:Y:S05]  /*0150*/  @P0 BRA `(.L_x_63) ;  /* 0x0000000400f00947 */ /* 0x001fea0003800000 */
[----:B------:R-:W0:Y:S01]  /*0160*/  LDCU UR4, c[0x0][0x370] ;  /* 0x00006e00ff0477ac */ /* 0x000e220008000800 */
[----:B------:R-:W-:Y:S01]  /*0170*/  UISETP.GE.AND UP0, UPT, UR9, 0x2, UPT ;  /* 0x000000020900788c */ /* 0x000fe2000bf06270 */
[----:B0-----:R-:W-:-:S08]  /*0180*/  IMAD R15, R13, UR4, RZ ;  /* 0x000000040d0f7c24 */ /* 0x001fd0000f8e02ff */
[----:B------:R-:W-:Y:S05]  /*0190*/  BRA.U !UP0, `(.L_x_64) ;  /* 0x0000000508447547 */ /* 0x000fea000b800000 */
[----:B------:R-:W-:Y:S01]  /*01a0*/  HFMA2 R17, -RZ, RZ, 0, 0 ;  /* 0x00000000ff117431 */ /* 0x000fe200000001ff */
[----:B------:R-:W-:Y:S06]  /*01b0*/  BSSY.RECONVERGENT B1, `(.L_x_65) ;  /* 0x000004e000017945 */ /* 0x000fec0003800200 */
.L_x_75:
[----:B0-----:R-:W0:Y:S01]  /*01c0*/  LDC R0, c[0x0][0x3b0] ;  /* 0x0000ec00ff007b82 */ /* 0x001e220000000800 */
[----:B------:R-:W-:Y:S01]  /*01d0*/  MOV R3, R14 ;  /* 0x0000000e00037202 */ /* 0x000fe20000000f00 */
[----:B------:R-:W-:Y:S01]  /*01e0*/  BSSY.RECONVERGENT B2, `(.L_x_66) ;  /* 0x0000014000027945 */ /* 0x000fe20003800200 */
[----:B------:R-:W-:Y:S02]  /*01f0*/  MOV R16, RZ ;  /* 0x000000ff00107202 */ /* 0x000fe40000000f00 */
[----:B0-----:R-:W-:-:S04]  /*0200*/  IADD3 R5, PT, PT, R0, -0x1, RZ ;  /* 0xffffffff00057810 */ /* 0x001fc80007ffe0ff */
[----:B------:R-:W-:Y:S02]  /*0210*/  ISETP.GE.AND P1, PT, R14, R5, PT ;  /* 0x000000050e00720c */ /* 0x000fe40003f26270 */
[----:B------:R-:W-:-:S04]  /*0220*/  IADD3 R14, PT, PT, R15, R14, RZ ;  /* 0x0000000e0f0e7210 */ /* 0x000fc80007ffe0ff */
[----:B------:R-:W-:-:S07]  /*0230*/  ISETP.GE.AND P0, PT, R14, UR5, PT ;  /* 0x000000050e007c0c */ /* 0x000fce000bf06270 */
[----:B------:R-:W-:Y:S06]  /*0240*/  @!P1 BRA `(.L_x_67) ;  /* 0x0000000000309947 */ /* 0x000fec0003800000 */
[----:B------:R-:W-:-:S07]  /*0250*/  MOV R0, R5 ;  /* 0x0000000500007202 */ /* 0x000fce0000000f00 */
.L_x_69:
[----:B------:R-:W-:Y:S01]  /*0260*/  IADD3 R2, PT, PT, R16, 0x1, RZ ;  /* 0x0000000110027810 */ /* 0x000fe20007ffe0ff */
[----:B------:R-:W-:Y:S01]  /*0270*/  HFMA2 R16, -RZ, RZ, 0, 0 ;  /* 0x00000000ff107431 */ /* 0x000fe200000001ff */
[----:B------:R-:W-:Y:S02]  /*0280*/  IADD3 R3, PT, PT, -R0, R3, RZ ;  /* 0x0000000300037210 */ /* 0x000fe40007ffe1ff */
[----:B------:R-:W-:Y:S02]  /*0290*/  ISETP.NE.AND P1, PT, R2, R5, PT ;  /* 0x000000050200720c */ /* 0x000fe40003f25270 */
[----:B------:R-:W-:-:S11]  /*02a0*/  MOV R21, RZ ;  /* 0x000000ff00157202 */ /* 0x000fd60000000f00 */
[----:B------:R-:W-:Y:S05]  /*02b0*/  @!P1 BRA `(.L_x_68) ;  /* 0x0000000000189947 */ /* 0x000fea0003800000 */
[----:B------:R-:W-:-:S04]  /*02c0*/  MOV R16, R2 ;  /* 0x0000000200107202 */ /* 0x000fc80000000f00 */
[----:B------:R-:W-:-:S04]  /*02d0*/  LOP3.LUT R0, RZ, R16, RZ, 0x33, !PT ;  /* 0x00000010ff007212 */ /* 0x000fc800078e33ff */
[----:B------:R-:W-:-:S04]  /*02e0*/  IADD3 R0, PT, PT, R0, UR10, RZ ;  /* 0x0000000a00007c10 */ /* 0x000fc8000fffe0ff */
[----:B------:R-:W-:-:S13]  /*02f0*/  ISETP.GE.AND P1, PT, R3, R0, PT ;  /* 0x000000000300720c */ /* 0x000fda0003f26270 */
[----:B------:R-:W-:Y:S05]  /*0300*/  @P1 BRA `(.L_x_69) ;  /* 0xfffffffc00d41947 */ /* 0x000fea000383ffff */
.L_x_67:
[----:B------:R-:W-:-:S07]  /*0310*/  IADD3 R21, PT, PT, R3, 0x1, R16 ;  /* 0x0000000103157810 */ /* 0x000fce0007ffe010 */
.L_x_68:
[----:B------:R-:W-:Y:S05]  /*0320*/  BSYNC.RECONVERGENT B2 ;  /* 0x0000000000027941 */ /* 0x000fea0003800200 */
.L_x_66:
[----:B------:R-:W0:Y:S01]  /*0330*/  LDCU UR4, c[0x0][0x3b0] ;  /* 0x00007600ff0477ac */ /* 0x000e220008000800 */
[----:B------:R-:W-:Y:S01]  /*0340*/  VIMNMX R0, PT, PT, R21, R16, !PT ;  /* 0x0000001015007248 */ /* 0x000fe20007fe0100 */
[----:B------:R-:W-:Y:S03]  /*0350*/  BSSY.RECONVERGENT B2, `(.L_x_70) ;  /* 0x0000032000027945 */ /* 0x000fe60003800200 */
[----:B0-----:R-:W-:-:S13]  /*0360*/  ISETP.GE.AND P1, PT, R0, UR4, PT ;  /* 0x0000000400007c0c */ /* 0x001fda000bf26270 */
[----:B------:R-:W-:Y:S05]  /*0370*/  @P1 BRA `(.L_x_71) ;  /* 0x0000000000bc1947 */ /* 0x000fea0003800000 */
[----:B------:R-:W0:Y:S08]  /*0380*/  LDC.64 R6, c[0x0][0x388] ;  /* 0x0000e200ff067b82 */ /* 0x000e300000000a00 */
[----:B------:R-:W1:Y:S08]  /*0390*/  LDC.64 R8, c[0x0][0x380] ;  /* 0x0000e000ff087b82 */ /* 0x000e700000000a00 */
[----:B------:R-:W2:Y:S01]  /*03a0*/  LDC.64 R2, c[0x0][0x390] ;  /* 0x0000e400ff027b82 */ /* 0x000ea20000000a00 */
[----:B0-----:R-:W-:-:S04]  /*03b0*/  IMAD.WIDE.U32 R4, R16, 0x4, R6 ;  /* 0x0000000410047825 */ /* 0x001fc800078e0006 */
[C---:B------:R-:W-:Y:S02]  /*03c0*/  IMAD.WIDE R6, R21.reuse, 0x4, R6 ;  /* 0x0000000415067825 */ /* 0x040fe400078e0206 */
[----:B------:R-:W3:Y:S02]  /*03d0*/  LDG.E.CONSTANT R4, desc[UR6][R4.64] ;  /* 0x0000000604047981 */ /* 0x000ee4000c1e9900 */
[C-C-:B-1----:R-:W-:Y:S02]  /*03e0*/  IMAD.WIDE.U32 R18, R16.reuse, 0x4, R8.reuse ;  /* 0x0000000410127825 */ /* 0x142fe400078e0008 */
[----:B------:R-:W3:Y:S02]  /*03f0*/  LDG.E.CONSTANT R7, desc[UR6][R6.64] ;  /* 0x0000000606077981 */ /* 0x000ee4000c1e9900 */
[----:B------:R-:W-:Y:S02]  /*0400*/  IMAD.WIDE R8, R21, 0x4, R8 ;  /* 0x0000000415087825 */ /* 0x000fe400078e0208 */
[----:B------:R0:W4:Y:S02]  /*0410*/  LDG.E.CONSTANT R18, desc[UR6][R18.64] ;  /* 0x0000000612127981 */ /* 0x000124000c1e9900 */
[----:B--2---:R-:W-:-:S02]  /*0420*/  IMAD.WIDE.U32 R22, R16, 0x4, R2 ;  /* 0x0000000410167825 */ /* 0x004fc400078e0002 */
[----:B------:R-:W4:Y:S02]  /*0430*/  LDG.E.CONSTANT R9, desc[UR6][R8.64] ;  /* 0x0000000608097981 */ /* 0x000f24000c1e9900 */
[----:B------:R-:W-:Y:S02]  /*0440*/  IMAD.WIDE R2, R21, 0x4, R2 ;  /* 0x0000000415027825 */ /* 0x000fe400078e0202 */
[----:B------:R-:W2:Y:S04]  /*0450*/  LDG.E.CONSTANT R22, desc[UR6][R22.64] ;  /* 0x0000000616167981 */ /* 0x000ea8000c1e9900 */
[----:B------:R-:W2:Y:S01]  /*0460*/  LDG.E.CONSTANT R3, desc[UR6][R2.64] ;  /* 0x0000000602037981 */ /* 0x000ea2000c1e9900 */
[----:B------:R-:W-:Y:S01]  /*0470*/  BSSY.RECONVERGENT B3, `(.L_x_72) ;  /* 0x0000013000037945 */ /* 0x000fe20003800200 */
[----:B---3--:R-:W-:-:S04]  /*0480*/  FADD R20, R4, -R7 ;  /* 0x8000000704147221 */ /* 0x008fc80000000000 */
[----:B0-----:R-:W-:Y:S01]  /*0490*/  FMUL R19, R20, R20 ;  /* 0x0000001414137220 */ /* 0x001fe20000400000 */
[----:B----4-:R-:W-:-:S04]  /*04a0*/  FADD R0, R18, -R9 ;  /* 0x8000000912007221 */ /* 0x010fc80000000000 */
[----:B------:R-:W-:Y:S01]  /*04b0*/  FFMA R19, R0, R0, R19 ;  /* 0x0000000000137223 */ /* 0x000fe20000000013 */
[----:B--2---:R-:W-:-:S04]  /*04c0*/  FADD R18, R22, -R3 ;  /* 0x8000000316127221 */ /* 0x004fc80000000000 */
[----:B------:R-:W-:-:S05]  /*04d0*/  FFMA R19, R18, R18, R19 ;  /* 0x0000001212137223 */ /* 0x000fca0000000013 */
[----:B------:R-:W-:Y:S01]  /*04e0*/  IADD3 R0, PT, PT, R19, -0xd000000, RZ ;  /* 0xf300000013007810 */ /* 0x000fe20007ffe0ff */
[----:B------:R0:W1:Y:S03]  /*04f0*/  MUFU.RSQ R4, R19 ;  /* 0x0000001300047308 */ /* 0x0000660000001400 */
[----:B------:R-:W-:-:S13]  /*0500*/  ISETP.GT.U32.AND P1, PT, R0, 0x727fffff, PT ;  /* 0x727fffff0000780c */ /* 0x000fda0003f24070 */
[----:B0-----:R-:W-:Y:S05]  /*0510*/  @!P1 BRA `(.L_x_73) ;  /* 0x0000000000109947 */ /* 0x001fea0003800000 */
[----:B------:R-:W-:Y:S02]  /*0520*/  MOV R0, R19 ;  /* 0x0000001300007202 */ /* 0x000fe40000000f00 */
[----:B------:R-:W-:-:S07]  /*0530*/  MOV R8, 0x550 ;  /* 0x0000055000087802 */ /* 0x000fce0000000f00 */
[----:B-1----:R-:W-:Y:S05]  /*0540*/  CALL.REL.NOINC `($__internal_2_$__cuda_sm20_sqrt_rn_f32_slowpath) ;  /* 0x0000000400587944 */ /* 0x002fea0003c00000 */
[----:B------:R-:W-:Y:S05]  /*0550*/  BRA `(.L_x_74) ;  /* 0x0000000000107947 */ /* 0x000fea0003800000 */
.L_x_73:
[----:B-1----:R-:W-:Y:S01]  /*0560*/  FMUL.FTZ R0, R19, R4 ;  /* 0x0000000413007220 */ /* 0x002fe20000410000 */
[----:B------:R-:W-:-:S03]  /*0570*/  FMUL.FTZ R2, R4, 0.5 ;  /* 0x3f00000004027820 */ /* 0x000fc60000410000 */
[----:B------:R-:W-:-:S04]  /*0580*/  FFMA R3, -R0, R0, R19 ;  /* 0x0000000000037223 */ /* 0x000fc80000000113 */
[----:B------:R-:W-:-:S07]  /*0590*/  FFMA R0, R3, R2, R0 ;  /* 0x0000000203007223 */ /* 0x000fce0000000000 */
.L_x_74:
[----:B------:R-:W-:Y:S05]  /*05a0*/  BSYNC.RECONVERGENT B3 ;  /* 0x0000000000037941 */ /* 0x000fea0003800200 */
.L_x_72:
[----:B------:R-:W0:Y:S01]  /*05b0*/  LDC.64 R2, c[0x0][0x398] ;  /* 0x0000e600ff027b82 */ /* 0x000e220000000a00 */
[----:B------:R-:W1:Y:S07]  /*05c0*/  LDCU UR4, c[0x0][0x3b0] ;  /* 0x00007600ff0477ac */ /* 0x000e6e0008000800 */
[----:B------:R-:W2:Y:S01]  /*05d0*/  LDC.64 R4, c[0x0][0x3a0] ;  /* 0x0000e800ff047b82 */ /* 0x000ea20000000a00 */
[----:B-1----:R-:W-:-:S04]  /*05e0*/  IMAD R21, R16, UR4, R21 ;  /* 0x0000000410157c24 */ /* 0x002fc8000f8e0215 */
[----:B0-----:R-:W-:-:S06]  /*05f0*/  IMAD.WIDE R2, R21, 0x4, R2 ;  /* 0x0000000415027825 */ /* 0x001fcc00078e0202 */
[----:B------:R-:W3:Y:S01]  /*0600*/  LDG.E.CONSTANT R3, desc[UR6][R2.64] ;  /* 0x0000000602037981 */ /* 0x000ee2000c1e9900 */
[----:B--2---:R-:W-:-:S06]  /*0610*/  IMAD.WIDE R4, R21, 0x4, R4 ;  /* 0x0000000415047825 */ /* 0x004fcc00078e0204 */
[----:B------:R-:W2:Y:S01]  /*0620*/  LDG.E.CONSTANT R4, desc[UR6][R4.64] ;  /* 0x0000000604047981 */ /* 0x000ea2000c1e9900 */
[----:B---3--:R-:W-:-:S04]  /*0630*/  FADD R0, -R3, R0 ;  /* 0x0000000003007221 */ /* 0x008fc80000000100 */
[----:B--2---:R-:W-:-:S04]  /*0640*/  FMUL R6, R4, R0 ;  /* 0x0000000004067220 */ /* 0x004fc80000400000 */
[----:B------:R-:W-:-:S05]  /*0650*/  FFMA R17, R0, R6, R17 ;  /* 0x0000000600117223 */ /* 0x000fca0000000011 */
[----:B------:R0:W-:Y:S02]  /*0660*/  STS [R12], R17 ;  /* 0x000000110c007388 */ /* 0x0001e40000000800 */
.L_x_71:
[----:B------:R-:W-:Y:S05]  /*0670*/  BSYNC.RECONVERGENT B2 ;  /* 0x0000000000027941 */ /* 0x000fea0003800200 */
.L_x_70:
[----:B------:R-:W-:Y:S05]  /*0680*/  @!P0 BRA `(.L_x_75) ;  /* 0xfffffff800cc8947 */ /* 0x000fea000383ffff */
[----:B------:R-:W-:Y:S05]  /*0690*/  BSYNC.RECONVERGENT B1 ;  /* 0x0000000000017941 */ /* 0x000fea0003800200 */
.L_x_65:
[----:B------:R-:W-:Y:S05]  /*06a0*/  BRA `(.L_x_63) ;  /* 0x00000000009c7947 */ /* 0x000fea0003800000 */
.L_x_64:
[----:B------:R-:W-:-:S07]  /*06b0*/  HFMA2 R3, -RZ, RZ, 0, 0 ;  /* 0x00000000ff037431 */ /* 0x000fce00000001ff */
.L_x_80:
[----:B------:R-:W-:Y:S01]  /*06c0*/  UISETP.NE.AND UP0, UPT, UR11, 0x1, UPT ;  /* 0x000000010b00788c */ /* 0x000fe2000bf05270 */
[----:B------:R-:W-:-:S04]  /*06d0*/  IADD3 R14, PT, PT, R15, R14, RZ ;  /* 0x0000000e0f0e7210 */ /* 0x000fc80007ffe0ff */
[----:B------:R-:W-:-:S04]  /*06e0*/  ISETP.GE.AND P0, PT, R14, UR5, PT ;  /* 0x000000050e007c0c */ /* 0x000fc8000bf06270 */
[----:B0-----:R-:W-:Y:S09]  /*06f0*/  BRA.U UP0, `(.L_x_76) ;  /* 0x0000000100847547 */ /* 0x001ff2000b800000 */
[----:B------:R-:W0:Y:S08]  /*0700*/  LDC.64 R6, c[0x0][0x388] ;  /* 0x0000e200ff067b82 */ /* 0x000e300000000a00 */
[----:B------:R-:W1:Y:S08]  /*0710*/  LDC.64 R4, c[0x0][0x380] ;  /* 0x0000e000ff047b82 */ /* 0x000e700000000a00 */
[----:B------:R-:W2:Y:S01]  /*0720*/  LDC.64 R8, c[0x0][0x390] ;  /* 0x0000e400ff087b82 */ /* 0x000ea20000000a00 */
[----:B0-----:R-:W3:Y:S04]  /*0730*/  LDG.E.CONSTANT R6, desc[UR6][R6.64] ;  /* 0x0000000606067981 */ /* 0x001ee8000c1e9900 */
[----:B-1----:R-:W4:Y:S04]  /*0740*/  LDG.E.CONSTANT R4, desc[UR6][R4.64] ;  /* 0x0000000604047981 */ /* 0x002f28000c1e9900 */
[----:B--2---:R-:W2:Y:S01]  /*0750*/  LDG.E.CONSTANT R8, desc[UR6][R8.64] ;  /* 0x0000000608087981 */ /* 0x004ea2000c1e9900 */
[----:B---3--:R-:W-:-:S04]  /*0760*/  FADD R2, R6, -R6 ;  /* 0x8000000606027221 */ /* 0x008fc80000000000 */
[----:B------:R-:W-:Y:S01]  /*0770*/  FMUL R17, R2, R2 ;  /* 0x0000000202117220 */ /* 0x000fe20000400000 */
[----:B----4-:R-:W-:-:S04]  /*0780*/  FADD R0, R4, -R4 ;  /* 0x8000000404007221 */ /* 0x010fc80000000000 */
[----:B------:R-:W-:Y:S01]  /*0790*/  FFMA R17, R0, R0, R17 ;  /* 0x0000000000117223 */ /* 0x000fe20000000011 */
[----:B--2---:R-:W-:-:S04]  /*07a0*/  FADD R2, R8, -R8 ;  /* 0x8000000808027221 */ /* 0x004fc80000000000 */
[----:B------:R-:W-:-:S04]  /*07b0*/  FFMA R0, R2, R2, R17 ;  /* 0x0000000202007223 */ /* 0x000fc80000000011 */
[----:B------:R0:W1:Y:S01]  /*07c0*/  MUFU.RSQ R17, R0 ;  /* 0x0000000000117308 */ /* 0x0000620000001400 */
[----:B------:R-:W-:-:S04]  /*07d0*/  IADD3 R2, PT, PT, R0, -0xd000000, RZ ;  /* 0xf300000000027810 */ /* 0x000fc80007ffe0ff */
[----:B------:R-:W-:-:S13]  /*07e0*/  ISETP.GT.U32.AND P1, PT, R2, 0x727fffff, PT ;  /* 0x727fffff0200780c */ /* 0x000fda0003f24070 */
[----:B01----:R-:W-:Y:S05]  /*07f0*/  @!P1 BRA `(.L_x_77) ;  /* 0x0000000000149947 */ /* 0x003fea0003800000 */
[----:B------:R-:W-:Y:S01]  /*0800*/  BSSY.RECONVERGENT B1, `(.L_x_78) ;  /* 0x0000003000017945 */ /* 0x000fe20003800200 */
[----:B------:R-:W-:-:S07]  /*0810*/  MOV R8, 0x830 ;  /* 0x0000083000087802 */ /* 0x000fce0000000f00 */
[----:B------:R-:W-:Y:S05]  /*0820*/  CALL.REL.NOINC `($__internal_2_$__cuda_sm20_sqrt_rn_f32_slowpath) ;  /* 0x0000000000a07944 */ /* 0x000fea0003c00000 */
[----:B------:R-:W-:Y:S05]  /*0830*/  BSYNC.RECONVERGENT B1 ;  /* 0x0000000000017941 */ /* 0x000fea0003800200 */
.L_x_78:
[----:B------:R-:W-:Y:S05]  /*0840*/  BRA `(.L_x_79) ;  /* 0x0000000000107947 */ /* 0x000fea0003800000 */
.L_x_77:
[----:B------:R-:W-:Y:S01]  /*0850*/  FMUL.FTZ R5, R0, R17 ;  /* 0x0000001100057220 */ /* 0x000fe20000410000 */
[----:B------:R-:W-:-:S03]  /*0860*/  FMUL.FTZ R17, R17, 0.5 ;  /* 0x3f00000011117820 */ /* 0x000fc60000410000 */
[----:B------:R-:W-:-:S04]  /*0870*/  FFMA R0, -R5, R5, R0 ;  /* 0x0000000505007223 */ /* 0x000fc80000000100 */
[----:B------:R-:W-:-:S07]  /*0880*/  FFMA R0, R0, R17, R5 ;  /* 0x0000001100007223 */ /* 0x000fce0000000005 */
.L_x_79:
[----:B------:R-:W0:Y:S08]  /*0890*/  LDC.64 R4, c[0x0][0x398] ;  /* 0x0000e600ff047b82 */ /* 0x000e300000000a00 */
[----:B------:R-:W1:Y:S01]  /*08a0*/  LDC.64 R6, c[0x0][0x3a0] ;  /* 0x0000e800ff067b82 */ /* 0x000e620000000a00 */
[----:B0-----:R-:W2:Y:S04]  /*08b0*/  LDG.E.CONSTANT R5, desc[UR6][R4.64] ;  /* 0x0000000604057981 */ /* 0x001ea8000c1e9900 */
[----:B-1----:R-:W3:Y:S01]  /*08c0*/  LDG.E.CONSTANT R6, desc[UR6][R6.64] ;  /* 0x0000000606067981 */ /* 0x002ee2000c1e9900 */
[----:B--2---:R-:W-:-:S04]  /*08d0*/  FADD R0, -R5, R0 ;  /* 0x0000000005007221 */ /* 0x004fc80000000100 */
[----:B---3--:R-:W-:-:S04]  /*08e0*/  FMUL R2, R6, R0 ;  /* 0x0000000006027220 */ /* 0x008fc80000400000 */
[----:B------:R-:W-:-:S05]  /*08f0*/  FFMA R3, R0, R2, R3 ;  /* 0x0000000200037223 */ /* 0x000fca0000000003 */
[----:B------:R0:W-:Y:S02]  /*0900*/  STS [R12], R3 ;  /* 0x000000030c007388 */ /* 0x0001e40000000800 */
.L_x_76:
[----:B------:R-:W-:Y:S05]  /*0910*/  @!P0 BRA `(.L_x_80) ;  /* 0xfffffffc00688947 */ /* 0x000fea000383ffff */
.L_x_63:
[----:B------:R-:W-:Y:S05]  /*0920*/  BSYNC.RECONVERGENT B0 ;  /* 0x0000000000007941 */ /* 0x000fea0003800200 */
.L_x_62:
[----:B------:R-:W-:Y:S01]  /*0930*/  BAR.SYNC.DEFER_BLOCKING 0x0 ;  /* 0x0000000000007b1d */ /* 0x000fe20000010000 */
[----:B------:R-:W-:Y:S02]  /*0940*/  ISETP.GE.U32.AND P1, PT, R13, 0x2, PT ;  /* 0x000000020d00780c */ /* 0x000fe40003f26070 */
[----:B------:R-:W-:-:S11]  /*0950*/  ISETP.NE.AND P0, PT, R10, RZ, PT ;  /* 0x000000ff0a00720c */ /* 0x000fd60003f05270 */
[----:B------:R-:W-:Y:S05]  /*0960*/  @!P1 BRA `(.L_x_81) ;  /* 0x00000000002c9947 */ /* 0x000fea0003800000 */
.L_x_82:
[----:B------:R-:W-:-:S04]  /*0970*/  SHF.R.U32.HI R5, RZ, 0x1, R13 ;  /* 0x00000001ff057819 */ /* 0x000fc8000001160d */
[----:B------:R-:W-:-:S13]  /*0980*/  ISETP.GE.U32.AND P1, PT, R10, R5, PT ;  /* 0x000000050a00720c */ /* 0x000fda0003f26070 */
[----:B------:R-:W-:Y:S01]  /*0990*/  @!P1 LEA R0, R5, R12, 0x2 ;  /* 0x0000000c05009211 */ /* 0x000fe200078e10ff */
[----:B0-----:R-:W-:Y:S05]  /*09a0*/  @!P1 LDS R3, [R12] ;  /* 0x000000000c039984 */ /* 0x001fea0000000800 */
[----:B------:R-:W0:Y:S02]  /*09b0*/  @!P1 LDS R0, [R0] ;  /* 0x0000000000009984 */ /* 0x000e240000000800 */
[----:B0-----:R-:W-:-:S05]  /*09c0*/  @!P1 FADD R3, R0, R3 ;  /* 0x0000000300039221 */ /* 0x001fca0000000000 */
[----:B------:R1:W-:Y:S01]  /*09d0*/  @!P1 STS [R12], R3 ;  /* 0x000000030c009388 */ /* 0x0003e20000000800 */
[----:B------:R-:W-:Y:S01]  /*09e0*/  BAR.SYNC.DEFER_BLOCKING 0x0 ;  /* 0x0000000000007b1d */ /* 0x000fe20000010000 */
[----:B------:R-:W-:Y:S02]  /*09f0*/  ISETP.GT.U32.AND P1, PT, R13, 0x3, PT ;  /* 0x000000030d00780c */ /* 0x000fe40003f24070 */
[----:B------:R-:W-:-:S11]  /*0a00*/  MOV R13, R5 ;  /* 0x00000005000d7202 */ /* 0x000fd60000000f00 */
[----:B-1----:R-:W-:Y:S05]  /*0a10*/  @P1 BRA `(.L_x_82) ;  /* 0xfffffffc00d41947 */ /* 0x002fea000383ffff */
.L_x_81:
[----:B------:R-:W-:Y:S05]  /*0a20*/  @P0 EXIT ;  /* 0x000000000000094d */ /* 0x000fea0003800000 */
[----:B------:R-:W1:Y:S01]  /*0a30*/  S2UR UR5, SR_CgaCtaId ;  /* 0x00000000000579c3 */ /* 0x000e620000008800 */
[----:B------:R-:W-:-:S07]  /*0a40*/  UMOV UR4, 0x400 ;  /* 0x0000040000047882 */ /* 0x000fce0000000000 */
[----:B0-----:R-:W0:Y:S01]  /*0a50*/  LDC.64 R2, c[0x0][0x3a8] ;  /* 0x0000ea00ff027b82 */ /* 0x001e220000000a00 */
[----:B-1----:R-:W-:Y:S01]  /*0a60*/  ULEA UR4, UR5, UR4, 0x18 ;  /* 0x0000000405047291 */ /* 0x002fe2000f8ec0ff */
[----:B0-----:R-:W-:-:S08]  /*0a70*/  IMAD.WIDE.U32 R2, R11, 0x4, R2 ;  /* 0x000000040b027825 */ /* 0x001fd000078e0002 */
[----:B------:R-:W0:Y:S04]  /*0a80*/  LDS R5, [UR4] ;  /* 0x00000004ff057984 */ /* 0x000e280008000800 */
[----:B0-----:R-:W-:Y:S01]  /*0a90*/  STG.E desc[UR6][R2.64], R5 ;  /* 0x0000000502007986 */ /* 0x001fe2000c101906 */
[----:B------:R-:W-:Y:S05]  /*0aa0*/  EXIT ;  /* 0x000000000000794d */ /* 0x000fea0003800000 */
        .weak           $__internal_2_$__cuda_sm20_sqrt_rn_f32_slowpath
        .type           $__internal_2_$__cuda_sm20_sqrt_rn_f32_slowpath,@function
        .size           $__internal_2_$__cuda_sm20_sqrt_rn_f32_slowpath,(.L_x_510 - $__internal_2_$__cuda_sm20_sqrt_rn_f32_slowpath)
$__internal_2_$__cuda_sm20_sqrt_rn_f32_slowpath:
        /* <DEDUP_REMOVED lines=15> */
[----:B------:R-:W-:Y:S01]  /*0ba0*/  @P1 FFMA R6, R7, R2, R4 ;  /* 0x0000000207061223 */ /* 0x000fe20000000004 */
[----:B------:R-:W-:-:S03]  /*0bb0*/  @!P1 MOV R2, R0 ;  /* 0x0000000000029202 */ /* 0x000fc60000000f00 */
[----:B------:R-:W-:-:S04]  /*0bc0*/  @P1 FFMA R5, R6, R5, R7 ;  /* 0x0000000506051223 */ /* 0x000fc80000000007 */
[----:B------:R-:W-:-:S07]  /*0bd0*/  @P1 FMUL.FTZ R2, R5, 2.3283064365386962891e-10 ;  /* 0x2f80000005021820 */ /* 0x000fce0000410000 */
.L_x_83:
[----:B------:R-:W-:Y:S01]  /*0be0*/  HFMA2 R5, -RZ, RZ, 0, 0 ;  /* 0x00000000ff057431 */ /* 0x000fe200000001ff */
[----:B------:R-:W-:Y:S02]  /*0bf0*/  MOV R4, R8 ;  /* 0x0000000800047202 */ /* 0x000fe40000000f00 */
[----:B------:R-:W-:Y:S02]  /*0c00*/  MOV R0, R2 ;  /* 0x0000000200007202 */ /* 0x000fe40000000f00 */
[----:B------:R-:W-:Y:S05]  /*0c10*/  RET.REL.NODEC R4 `(compute_stress_kernel) ;  /* 0xfffffff004f87950 */ /* 0x000fea0003c3ffff */
.L_x_84:
        /* <DEDUP_REMOVED lines=14> */
.L_x_510:


//--------------------- .text.louvain_local_pass_kernel --------------------------
	.section	.text.louvain_local_pass_kernel,"ax",@progbits
	.align	128
        .global         louvain_local_pass_kernel
        .type           louvain_local_pass_kernel,@function
        .size           louvain_local_pass_kernel,(.L_x_511 - louvain_local_pass_kernel)
        .other          louvain_local_pass_kernel,@"STO_CUDA_ENTRY STV_DEFAULT"
louvain_local_pass_kernel:
.text.louvain_local_pass_kernel:
        /* <DEDUP_REMOVED lines=9> */
[----:B------:R-:W1:Y:S07]  /*0090*/  LDCU.64 UR4, c[0x0][0x358] ;  /* 0x00006b00ff0477ac */ /* 0x000e6e0008000a00 */
[----:B------:R-:W2:Y:S08]  /*00a0*/  LDC.64 R20, c[0x0][0x398] ;  /* 0x0000e600ff147b82 */ /* 0x000eb00000000a00 */
[----:B------:R-:W3:Y:S01]  /*00b0*/  LDC.64 R18, c[0x0][0x3a0] ;  /* 0x0000e800ff127b82 */ /* 0x000ee20000000a00 */
[----:B0-----:R-:W-:-:S05]  /*00c0*/  IMAD.WIDE R8, R3, 0x4, R8 ;  /* 0x0000000403087825 */ /* 0x001fca00078e0208 */
[----:B-1----:R-:W4:Y:S04]  /*00d0*/  LDG.E.CONSTANT R4, desc[UR4][R8.64] ;  /* 0x0000000408047981 */ /* 0x002f28000c1e9900 */
[----:B------:R-:W4:Y:S01]  /*00e0*/  LDG.E.CONSTANT R5, desc[UR4][R8.64+0x4] ;  /* 0x0000040408057981 */ /* 0x000f22000c1e9900 */
[----:B--2---:R-:W-:-:S05]  /*00f0*/  IMAD.WIDE R20, R3, 0x4, R20 ;  /* 0x0000000403147825 */ /* 0x004fca00078e0214 */
[----:B------:R-:W2:Y:S01]  /*0100*/  LDG.E R6, desc[UR4][R20.64] ;  /* 0x0000000414067981 */ /* 0x000ea2000c1e1900 */
[----:B------:R-:W-:Y:S01]  /*0110*/  BSSY.RECONVERGENT B2, `(.L_x_85) ;  /* 0x0000114000027945 */ /* 0x000fe20003800200 */
[----:B------:R-:W-:Y:S01]  /*0120*/  PLOP3.LUT P0, PT, PT, PT, PT, 0x8, 0x80 ;  /* 0x000000000080781c */ /* 0x000fe20003f0e170 */
[----:B---3--:R-:W-:Y:S01]  /*0130*/  IMAD.WIDE R18, R3, 0x4, R18 ;  /* 0x0000000403127825 */ /* 0x008fe200078e0212 */
[----:B----4-:R-:W-:-:S03]  /*0140*/  ISETP.GE.AND P1, PT, R4, R5, PT ;  /* 0x000000050400720c */ /* 0x010fc60003f26270 */
[----:B--2---:R-:W-:-:S10]  /*0150*/  IMAD.MOV.U32 R7, RZ, RZ, R6 ;  /* 0x000000ffff077224 */ /* 0x004fd400078e0006 */
[----:B------:R-:W-:Y:S05]  /*0160*/  @P1 BRA `(.L_x_86) ;  /* 0x0000001000381947 */ /* 0x000fea0003800000 */
[----:B------:R-:W0:Y:S01]  /*0170*/  LDC.64 R16, c[0x0][0x380] ;  /* 0x0000e000ff107b82 */ /* 0x000e220000000a00 */
[----:B------:R-:W-:Y:S01]  /*0180*/  BSSY.RECONVERGENT B1, `(.L_x_87) ;  /* 0x000010b000017945 */ /* 0x000fe20003800200 */
[----:B------:R-:W-:Y:S02]  /*0190*/  IMAD.MOV.U32 R8, RZ, RZ, RZ ;  /* 0x000000ffff087224 */ /* 0x000fe400078e00ff */
[----:B------:R-:W-:Y:S02]  /*01a0*/  IMAD.MOV.U32 R10, RZ, RZ, R4 ;  /* 0x000000ffff0a7224 */ /* 0x000fe400078e0004 */
[----:B------:R-:W-:Y:S01]  /*01b0*/  IMAD.MOV.U32 R7, RZ, RZ, R6 ;  /* 0x000000ffff077224 */ /* 0x000fe200078e0006 */
[----:B0-----:R-:W-:-:S05]  /*01c0*/  IADD3 R16, P0, PT, R16, 0x10, RZ ;  /* 0x0000001010107810 */ /* 0x001fca0007f1e0ff */
[----:B------:R-:W-:-:S08]  /*01d0*/  IMAD.X R17, RZ, RZ, R17, P0 ;  /* 0x000000ffff117224 */ /* 0x000fd000000e0611 */
.L_x_103:
[----:B------:R-:W0:Y:S08]  /*01e0*/  LDC.64 R14, c[0x0][0x388] ;  /* 0x0000e200ff0e7b82 */ /* 0x000e300000000a00 */
[----:B------:R-:W1:Y:S01]  /*01f0*/  LDC.64 R12, c[0x0][0x398] ;  /* 0x0000e600ff0c7b82 */ /* 0x000e620000000a00 */
[----:B0-----:R-:W-:-:S06]  /*0200*/  IMAD.WIDE R22, R10, 0x4, R14 ;  /* 0x000000040a167825 */ /* 0x001fcc00078e020e */
[----:B------:R-:W1:Y:S02]  /*0210*/  LDG.E.CONSTANT R23, desc[UR4][R22.64] ;  /* 0x0000000416177981 */ /* 0x000e64000c1e9900 */
[----:B-1----:R-:W-:-:S05]  /*0220*/  IMAD.WIDE R24, R23, 0x4, R12 ;  /* 0x0000000417187825 */ /* 0x002fca00078e020c */
[----:B------:R-:W2:Y:S01]  /*0230*/  LDG.E R9, desc[UR4][R24.64] ;  /* 0x0000000418097981 */ /* 0x000ea2000c1e1900 */
[----:B------:R-:W-:Y:S01]  /*0240*/  VIADD R10, R10, 0x1 ;  /* 0x000000010a0a7836 */ /* 0x000fe20000000000 */
[----:B------:R-:W-:Y:S04]  /*0250*/  BSSY.RECONVERGENT B0, `(.L_x_88) ;  /* 0x00000fc000007945 */ /* 0x000fe80003800200 */
[----:B------:R-:W-:Y:S02]  /*0260*/  ISETP.NE.AND P2, PT, R10, R5, PT ;  /* 0x000000050a00720c */ /* 0x000fe40003f45270 */
[----:B--2---:R-:W-:-:S13]  /*0270*/  ISETP.NE.AND P0, PT, R9, R6, PT ;  /* 0x000000060900720c */ /* 0x004fda0003f05270 */
[----:B------:R-:W-:Y:S05]  /*0280*/  @!P0 BRA `(.L_x_89) ;  /* 0x0000000c00e08947 */ /* 0x000fea0003800000 */
[----:B------:R0:W5:Y:S01]  /*0290*/  LDG.E.CONSTANT R11, desc[UR4][R18.64] ;  /* 0x00000004120b7981 */ /* 0x000162000c1e9900 */
[----:B------:R-:W-:Y:S01]  /*02a0*/  IMAD.IADD R0, R4, 0x1, -R5 ;  /* 0x0000000104007824 */ /* 0x000fe200078e0a05 */
[----:B------:R-:W-:Y:S01]  /*02b0*/  BSSY.RECONVERGENT B3, `(.L_x_90) ;  /* 0x0000061000037945 */ /* 0x000fe20003800200 */
[----:B------:R-:W-:Y:S02]  /*02c0*/  IMAD.MOV.U32 R2, RZ, RZ, RZ ;  /* 0x000000ffff027224 */ /* 0x000fe400078e00ff */
[----:B------:R-:W-:Y:S01]  /*02d0*/  IMAD.MOV.U32 R29, RZ, RZ, R4 ;  /* 0x000000ffff1d7224 */ /* 0x000fe200078e0004 */
[----:B------:R-:W-:Y:S01]  /*02e0*/  ISETP.GT.U32.AND P0, PT, R0, -0x8, PT ;  /* 0xfffffff80000780c */ /* 0x000fe20003f04070 */
[----:B------:R-:W-:-:S12]  /*02f0*/  IMAD.MOV.U32 R0, RZ, RZ, RZ ;  /* 0x000000ffff007224 */ /* 0x000fd800078e00ff */
[----:B0-----:R-:W-:Y:S05]  /*0300*/  @P0 BRA `(.L_x_91) ;  /* 0x00000004006c0947 */ /* 0x001fea0003800000 */
[----:B------:R-:W-:Y:S01]  /*0310*/  IADD3 R2, PT, PT, -R4, R5, RZ ;  /* 0x0000000504027210 */ /* 0x000fe20007ffe1ff */
[----:B------:R-:W-:-:S03]  /*0320*/  IMAD.MOV.U32 R29, RZ, RZ, R4 ;  /* 0x000000ffff1d7224 */ /* 0x000fc600078e0004 */
[----:B------:R-:W-:Y:S01]  /*0330*/  LOP3.LUT R28, R2, 0xfffffff8, RZ, 0xc0, !PT ;  /* 0xfffffff8021c7812 */ /* 0x000fe200078ec0ff */
[----:B------:R-:W-:-:S04]  /*0340*/  IMAD.MOV.U32 R2, RZ, RZ, RZ ;  /* 0x000000ffff027224 */ /* 0x000fc800078e00ff */
[----:B------:R-:W-:-:S07]  /*0350*/  IMAD.MOV R28, RZ, RZ, -R28 ;  /* 0x000000ffff1c7224 */ /* 0x000fce00078e0a1c */
.L_x_92:
[----:B------:R-:W-:-:S05]  /*0360*/  IMAD.WIDE R22, R29, 0x4, R14 ;  /* 0x000000041d167825 */ /* 0x000fca00078e020e */
[----:B------:R-:W2:Y:S04]  /*0370*/  LDG.E.CONSTANT R30, desc[UR4][R22.64] ;  /* 0x00000004161e7981 */ /* 0x000ea8000c1e9900 */
[----:B------:R-:W3:Y:S01]  /*0380*/  LDG.E.CONSTANT R34, desc[UR4][R22.64+0x4] ;  /* 0x0000040416227981 */ /* 0x000ee2000c1e9900 */
[----:B------:R-:W-:-:S03]  /*0390*/  IMAD.WIDE R24, R29, 0x4, R16 ;  /* 0x000000041d187825 */ /* 0x000fc600078e0210 */
[----:B------:R-:W4:Y:S04]  /*03a0*/  LDG.E.CONSTANT R31, desc[UR4][R22.64+0x8] ;  /* 0x00000804161f7981 */ /* 0x000f28000c1e9900 */
[----:B------:R-:W4:Y:S01]  /*03b0*/  LDG.E.CONSTANT R35, desc[UR4][R24.64+-0x10] ;  /* 0xfffff00418237981 */ /* 0x000f22000c1e9900 */
[----:B--2---:R-:W-:-:S06]  /*03c0*/  IMAD.WIDE R26, R30, 0x4, R12 ;  /* 0x000000041e1a7825 */ /* 0x004fcc00078e020c */
[----:B------:R-:W2:Y:S01]  /*03d0*/  LDG.E R26, desc[UR4][R26.64] ;  /* 0x000000041a1a7981 */ /* 0x000ea2000c1e1900 */
[----:B---3--:R-:W-:Y:S01]  /*03e0*/  IMAD.WIDE R36, R34, 0x4, R12 ;  /* 0x0000000422247825 */ /* 0x008fe200078e020c */
[----:B------:R-:W-:Y:S02]  /*03f0*/  ISETP.NE.AND P1, PT, R30, R3, PT ;  /* 0x000000031e00720c */ /* 0x000fe40003f25270 */
[----:B------:R-:W3:Y:S04]  /*0400*/  LDG.E.CONSTANT R30, desc[UR4][R22.64+0xc] ;  /* 0x00000c04161e7981 */ /* 0x000ee8000c1e9900 */
[----:B------:R-:W3:Y:S01]  /*0410*/  LDG.E R32, desc[UR4][R36.64] ;  /* 0x0000000424207981 */ /* 0x000ee2000c1e1900 */
[----:B----4-:R-:W-:Y:S01]  /*0420*/  FADD R33, R35, R0 ;  /* 0x0000000023217221 */ /* 0x010fe20000000000 */
[----:B--2---:R-:W-:-:S02]  /*0430*/  ISETP.NE.AND P0, PT, R26, R6, PT ;  /* 0x000000061a00720c */ /* 0x004fc40003f05270 */
[----:B------:R-:W-:Y:S01]  /*0440*/  ISETP.NE.AND P3, PT, R26, R9, PT ;  /* 0x000000091a00720c */ /* 0x000fe20003f65270 */
[----:B------:R-:W-:Y:S02]  /*0450*/  IMAD.WIDE R26, R31, 0x4, R12 ;  /* 0x000000041f1a7825 */ /* 0x000fe400078e020c */
[----:B------:R-:W-:Y:S02]  /*0460*/  @P1 FSEL R0, R0, R33, P0 ;  /* 0x0000002100001208 */ /* 0x000fe40000000000 */
[----:B------:R-:W2:Y:S04]  /*0470*/  LDG.E.CONSTANT R33, desc[UR4][R24.64+-0xc] ;  /* 0xfffff40418217981 */ /* 0x000ea8000c1e9900 */
[----:B------:R-:W4:Y:S01]  /*0480*/  LDG.E R26, desc[UR4][R26.64] ;  /* 0x000000041a1a7981 */ /* 0x000f22000c1e1900 */
[----:B------:R-:W-:-:S03]  /*0490*/  ISETP.NE.AND P1, PT, R34, R3, PT ;  /* 0x000000032200720c */ /* 0x000fc60003f25270 */
[----:B------:R-:W4:Y:S04]  /*04a0*/  LDG.E.CONSTANT R34, desc[UR4][R22.64+0x10] ;  /* 0x0000100416227981 */ /* 0x000f28000c1e9900 */
[----:B------:R-:W4:Y:S01]  /*04b0*/  LDG.E.CONSTANT R27, desc[UR4][R24.64+-0x8] ;  /* 0xfffff804181b7981 */ /* 0x000f22000c1e9900 */
[----:B------:R-:W-:Y:S01]  /*04c0*/  @!P3 FADD R2, R35, R2 ;  /* 0x000000022302b221 */ /* 0x000fe20000000000 */
[CC--:B---3--:R-:W-:Y:S02]  /*04d0*/  ISETP.NE.AND P3, PT, R32.reuse, R9.reuse, PT ;  /* 0x000000092000720c */ /* 0x0c8fe40003f65270 */
[----:B------:R-:W-:Y:S01]  /*04e0*/  ISETP.NE.AND P0, PT, R32, R6, PT ;  /* 0x000000062000720c */ /* 0x000fe20003f05270 */
[----:B------:R-:W-:Y:S01]  /*04f0*/  IMAD.WIDE R36, R30, 0x4, R12 ;  /* 0x000000041e247825 */ /* 0x000fe200078e020c */
[----:B------:R-:W3:Y:S09]  /*0500*/  LDG.E.CONSTANT R32, desc[UR4][R22.64+0x1c] ;  /* 0x00001c0416207981 */ /* 0x000ef2000c1e9900 */
[--C-:B--2---:R-:W-:Y:S01]  /*0510*/  @!P3 FADD R2, R2, R33.reuse ;  /* 0x000000210202b221 */ /* 0x104fe20000000000 */
[----:B------:R-:W-:Y:S01]  /*0520*/  FADD R35, R0, R33 ;  /* 0x0000002100237221 */ /* 0x000fe20000000000 */
[----:B----4-:R-:W-:-:S04]  /*0530*/  ISETP.NE.AND P3, PT, R26, R9, PT ;  /* 0x000000091a00720c */ /* 0x010fc80003f65270 */
[----:B------:R-:W-:Y:S02]  /*0540*/  @P1 FSEL R0, R0, R35, P0 ;  /* 0x0000002300001208 */ /* 0x000fe40000000000 */
[----:B------:R-:W-:Y:S01]  /*0550*/  ISETP.NE.AND P0, PT, R26, R6, PT ;  /* 0x000000061a00720c */ /* 0x000fe20003f05270 */
[----:B------:R-:W2:Y:S01]  /*0560*/  LDG.E R35, desc[UR4][R36.64] ;  /* 0x0000000424237981 */ /* 0x000ea2000c1e1900 */
[----:B------:R-:W-:-:S03]  /*0570*/  ISETP.NE.AND P1, PT, R31, R3, PT ;  /* 0x000000031f00720c */ /* 0x000fc60003f25270 */
[----:B------:R-:W4:Y:S01]  /*0580*/  LDG.E.CONSTANT R31, desc[UR4][R24.64+-0x4] ;  /* 0xfffffc04181f7981 */ /* 0x000f22000c1e9900 */
[--C-:B------:R-:W-:Y:S01]  /*0590*/  FADD R33, R0, R27.reuse ;  /* 0x0000001b00217221 */ /* 0x100fe20000000000 */
[----:B------:R-:W-:Y:S01]  /*05a0*/  @!P3 FADD R2, R2, R27 ;  /* 0x0000001b0202b221 */ /* 0x000fe20000000000 */
[----:B------:R-:W-:Y:S01]  /*05b0*/  IMAD.WIDE R26, R34, 0x4, R12 ;  /* 0x00000004221a7825 */ /* 0x000fe200078e020c */
[----:B------:R-:W3:Y:S04]  /*05c0*/  LDG.E.CONSTANT R37, desc[UR4][R24.64+0x8] ;  /* 0x0000080418257981 */ /* 0x000ee8000c1e9900 */
[----:B------:R-:W3:Y:S04]  /*05d0*/  LDG.E.CONSTANT R36, desc[UR4][R24.64+0xc] ;  /* 0x00000c0418247981 */ /* 0x000ee8000c1e9900 */
[----:B------:R-:W3:Y:S01]  /*05e0*/  LDG.E R26, desc[UR4][R26.64] ;  /* 0x000000041a1a7981 */ /* 0x000ee2000c1e1900 */
[----:B------:R-:W-:-:S02]  /*05f0*/  @P1 FSEL R0, R0, R33, P0 ;  /* 0x0000002100001208 */ /* 0x000fc40000000000 */
[-C--:B------:R-:W-:Y:S01]  /*0600*/  ISETP.NE.AND P3, PT, R30, R3.reuse, PT ;  /* 0x000000031e00720c */ /* 0x080fe20003f65270 */
[----:B------:R-:W3:Y:S04]  /*0610*/  LDG.E.CONSTANT R33, desc[UR4][R24.64] ;  /* 0x0000000418217981 */ /* 0x000ee8000c1e9900 */
[----:B------:R0:W3:Y:S04]  /*0620*/  LDG.E.CONSTANT R30, desc[UR4][R22.64+0x18] ;  /* 0x00001804161e7981 */ /* 0x0000e8000c1e9900 */
[----:B------:R-:W0:Y:S01]  /*0630*/  LDG.E.CONSTANT R27, desc[UR4][R22.64+0x14] ;  /* 0x00001404161b7981 */ /* 0x000e22000c1e9900 */
[----:B------:R-:W-:-:S02]  /*0640*/  ISETP.NE.AND P0, PT, R34, R3, PT ;  /* 0x000000032200720c */ /* 0x000fc40003f05270 */
[C---:B--2---:R-:W-:Y:S01]  /*0650*/  ISETP.NE.AND P1, PT, R35.reuse, R6, PT ;  /* 0x000000062300720c */ /* 0x044fe20003f25270 */
[C---:B----4-:R-:W-:Y:S01]  /*0660*/  FADD R34, R0.reuse, R31 ;  /* 0x0000001f00227221 */ /* 0x050fe20000000000 */
[----:B------:R-:W-:Y:S02]  /*0670*/  ISETP.NE.AND P4, PT, R35, R9, PT ;  /* 0x000000092300720c */ /* 0x000fe40003f85270 */
[----:B------:R1:W2:Y:S02]  /*0680*/  LDG.E.CONSTANT R35, desc[UR4][R24.64+0x4] ;  /* 0x0000040418237981 */ /* 0x0002a4000c1e9900 */
[----:B------:R-:W-:Y:S02]  /*0690*/  @P3 FSEL R0, R0, R34, P1 ;  /* 0x0000002200003208 */ /* 0x000fe40000800000 */
[----:B---3--:R-:W-:Y:S01]  /*06a0*/  ISETP.NE.AND P1, PT, R26, R6, PT ;  /* 0x000000061a00720c */ /* 0x008fe20003f25270 */
[C---:B0-----:R-:W-:Y:S01]  /*06b0*/  IMAD.WIDE R22, R27.reuse, 0x4, R12 ;  /* 0x000000041b167825 */ /* 0x041fe200078e020c */
[----:B------:R-:W-:-:S03]  /*06c0*/  ISETP.NE.AND P5, PT, R27, R3, PT ;  /* 0x000000031b00720c */ /* 0x000fc60003fa5270 */
[----:B------:R-:W-:Y:S02]  /*06d0*/  FADD R27, R0, R33 ;  /* 0x00000021001b7221 */ /* 0x000fe40000000000 */
[----:B------:R-:W3:Y:S01]  /*06e0*/  LDG.E R22, desc[UR4][R22.64] ;  /* 0x0000000416167981 */ /* 0x000ee2000c1e1900 */
[--C-:B-1----:R-:W-:Y:S01]  /*06f0*/  IMAD.WIDE R24, R30, 0x4, R12.reuse ;  /* 0x000000041e187825 */ /* 0x102fe200078e020c */
[----:B------:R-:W-:Y:S02]  /*0700*/  ISETP.NE.AND P3, PT, R26, R9, PT ;  /* 0x000000091a00720c */ /* 0x000fe40003f65270 */
[----:B------:R-:W-:Y:S01]  /*0710*/  @P0 FSEL R0, R0, R27, P1 ;  /* 0x0000001b00000208 */ /* 0x000fe20000800000 */
[----:B------:R-:W-:Y:S02]  /*0720*/  IMAD.WIDE R26, R32, 0x4, R12 ;  /* 0x00000004201a7825 */ /* 0x000fe400078e020c */
[----:B------:R-:W4:Y:S04]  /*0730*/  LDG.E R24, desc[UR4][R24.64] ;  /* 0x0000000418187981 */ /* 0x000f28000c1e1900 */
[----:B------:R-:W4:Y:S01]  /*0740*/  LDG.E R26, desc[UR4][R26.64] ;  /* 0x000000041a1a7981 */ /* 0x000f22000c1e1900 */
[----:B------:R-:W-:Y:S01]  /*0750*/  ISETP.NE.AND P0, PT, R30, R3, PT ;  /* 0x000000031e00720c */ /* 0x000fe20003f05270 */
[----:B------:R-:W-:Y:S01]  /*0760*/  @!P4 FADD R2, R2, R31 ;  /* 0x0000001f0202c221 */ /* 0x000fe20000000000 */
[----:B------:R-:W-:-:S03]  /*0770*/  VIADD R28, R28, 0x8 ;  /* 0x000000081c1c7836 */ /* 0x000fc60000000000 */
[----:B------:R-:W-:Y:S01]  /*0780*/  @!P3 FADD R2, R2, R33 ;  /* 0x000000210202b221 */ /* 0x000fe20000000000 */
[----:B------:R-:W-:Y:S01]  /*0790*/  ISETP.NE.AND P3, PT, R32, R3, PT ;  /* 0x000000032000720c */ /* 0x000fe20003f65270 */
[----:B------:R-:W-:Y:S02]  /*07a0*/  VIADD R29, R29, 0x8 ;  /* 0x000000081d1d7836 */ /* 0x000fe40000000000 */
[----:B--2---:R-:W-:Y:S01]  /*07b0*/  FADD R30, R0, R35 ;  /* 0x00000023001e7221 */ /* 0x004fe20000000000 */
[C---:B---3--:R-:W-:Y:S02]  /*07c0*/  ISETP.NE.AND P1, PT, R22.reuse, R9, PT ;  /* 0x000000091600720c */ /* 0x048fe40003f25270 */
[----:B------:R-:W-:-:S04]  /*07d0*/  ISETP.NE.AND P6, PT, R22, R6, PT ;  /* 0x000000061600720c */ /* 0x000fc80003fc5270 */
[----:B------:R-:W-:Y:S02]  /*07e0*/  @P5 FSEL R0, R0, R30, P6 ;  /* 0x0000001e00005208 */ /* 0x000fe40003000000 */
[CC--:B----4-:R-:W-:Y:S02]  /*07f0*/  ISETP.NE.AND P4, PT, R24.reuse, R9.reuse, PT ;  /* 0x000000091800720c */ /* 0x0d0fe40003f85270 */
[----:B------:R-:W-:Y:S01]  /*0800*/  ISETP.NE.AND P6, PT, R24, R6, PT ;  /* 0x000000061800720c */ /* 0x000fe20003fc5270 */
[----:B------:R-:W-:Y:S02]  /*0810*/  FADD R23, R0, R37 ;  /* 0x0000002500177221 */ /* 0x000fe40000000000 */
[----:B------:R-:W-:Y:S01]  /*0820*/  @!P1 FADD R2, R2, R35 ;  /* 0x0000002302029221 */ /* 0x000fe20000000000 */
[----:B------:R-:W-:Y:S02]  /*0830*/  ISETP.NE.AND P1, PT, R28, RZ, PT ;  /* 0x000000ff1c00720c */ /* 0x000fe40003f25270 */
[----:B------:R-:W-:-:S02]  /*0840*/  ISETP.NE.AND P5, PT, R26, R9, PT ;  /* 0x000000091a00720c */ /* 0x000fc40003fa5270 */
[----:B------:R-:W-:Y:S02]  /*0850*/  @P0 FSEL R0, R0, R23, P6 ;  /* 0x0000001700000208 */ /* 0x000fe40003000000 */
[----:B------:R-:W-:Y:S01]  /*0860*/  ISETP.NE.AND P0, PT, R26, R6, PT ;  /* 0x000000061a00720c */ /* 0x000fe20003f05270 */
[----:B------:R-:W-:Y:S02]  /*0870*/  @!P4 FADD R2, R2, R37 ;  /* 0x000000250202c221 */ /* 0x000fe40000000000 */
[----:B------:R-:W-:-:S05]  /*0880*/  FADD R23, R0, R36 ;  /* 0x0000002400177221 */ /* 0x000fca0000000000 */
[----:B------:R-:W-:Y:S01]  /*0890*/  @P3 FSEL R0, R0, R23, P0 ;  /* 0x0000001700003208 */ /* 0x000fe20000000000 */
[----:B------:R-:W-:Y:S01]  /*08a0*/  @!P5 FADD R2, R2, R36 ;  /* 0x000000240202d221 */ /* 0x000fe20000000000 */
[----:B------:R-:W-:Y:S06]  /*08b0*/  @P1 BRA `(.L_x_92) ;  /* 0xfffffff800a81947 */ /* 0x000fec000383ffff */
.L_x_91:
[----:B------:R-:W-:Y:S05]  /*08c0*/  BSYNC.RECONVERGENT B3 ;  /* 0x0000000000037941 */ /* 0x000fea0003800200 */
.L_x_90:
[----:B------:R-:W-:Y:S01]  /*08d0*/  IMAD.IADD R28, R5, 0x1, -R4 ;  /* 0x00000001051c7824 */ /* 0x000fe200078e0a04 */
[----:B------:R-:W-:Y:S04]  /*08e0*/  BSSY.RECONVERGENT B3, `(.L_x_93) ;  /* 0x0000062000037945 */ /* 0x000fe80003800200 */
[----:B------:R-:W-:-:S04]  /*08f0*/  LOP3.LUT R22, R28, 0x7, RZ, 0xc0, !PT ;  /* 0x000000071c167812 */ /* 0x000fc800078ec0ff */
[----:B------:R-:W-:-:S13]  /*0900*/  ISETP.NE.AND P0, PT, R22, RZ, PT ;  /* 0x000000ff1600720c */ /* 0x000fda0003f05270 */
[----:B------:R-:W-:Y:S05]  /*0910*/  @!P0 BRA `(.L_x_94) ;  /* 0x0000000400788947 */ /* 0x000fea0003800000 */
[----:B------:R-:W-:Y:S01]  /*0920*/  ISETP.GE.U32.AND P0, PT, R22, 0x4, PT ;  /* 0x000000041600780c */ /* 0x000fe20003f06070 */
[----:B------:R-:W-:-:S12]  /*0930*/  BSSY.RECONVERGENT B4, `(.L_x_95) ;  /* 0x000002e000047945 */ /* 0x000fd80003800200 */
[----:B------:R-:W-:Y:S05]  /*0940*/  @!P0 BRA `(.L_x_96) ;  /* 0x0000000000b08947 */ /* 0x000fea0003800000 */
[C---:B------:R-:W-:Y:S01]  /*0950*/  IMAD.WIDE R26, R29.reuse, 0x4, R14 ;  /* 0x000000041d1a7825 */ /* 0x040fe200078e020e */
[----:B------:R-:W0:Y:S04]  /*0960*/  LDC.64 R22, c[0x0][0x380] ;  /* 0x0000e000ff167b82 */ /* 0x000e280000000a00 */
[----:B------:R-:W2:Y:S04]  /*0970*/  LDG.E.CONSTANT R31, desc[UR4][R26.64] ;  /* 0x000000041a1f7981 */ /* 0x000ea8000c1e9900 */
[----:B------:R-:W3:Y:S04]  /*0980*/  LDG.E.CONSTANT R30, desc[UR4][R26.64+0x4] ;  /* 0x000004041a1e7981 */ /* 0x000ee8000c1e9900 */
[----:B------:R-:W4:Y:S04]  /*0990*/  LDG.E.CONSTANT R33, desc[UR4][R26.64+0x8] ;  /* 0x000008041a217981 */ /* 0x000f28000c1e9900 */
[----:B------:R4:W4:Y:S01]  /*09a0*/  LDG.E.CONSTANT R34, desc[UR4][R26.64+0xc] ;  /* 0x00000c041a227981 */ /* 0x000922000c1e9900 */
[----:B0-----:R-:W-:-:S05]  /*09b0*/  IMAD.WIDE R22, R29, 0x4, R22 ;  /* 0x000000041d167825 */ /* 0x001fca00078e0216 */
[----:B------:R-:W4:Y:S04]  /*09c0*/  LDG.E.CONSTANT R35, desc[UR4][R22.64] ;  /* 0x0000000416237981 */ /* 0x000f28000c1e9900 */
[----:B------:R-:W4:Y:S04]  /*09d0*/  LDG.E.CONSTANT R37, desc[UR4][R22.64+0x4] ;  /* 0x0000040416257981 */ /* 0x000f28000c1e9900 */
[----:B------:R-:W4:Y:S04]  /*09e0*/  LDG.E.CONSTANT R36, desc[UR4][R22.64+0x8] ;  /* 0x0000080416247981 */ /* 0x000f28000c1e9900 */
[----:B------:R-:W4:Y:S01]  /*09f0*/  LDG.E.CONSTANT R23, desc[UR4][R22.64+0xc] ;  /* 0x00000c0416177981 */ /* 0x000f22000c1e9900 */
[----:B--2---:R-:W-:-:S05]  /*0a00*/  IMAD.WIDE R24, R31, 0x4, R12 ;  /* 0x000000041f187825 */ /* 0x004fca00078e020c */
[----:B------:R0:W2:Y:S01]  /*0a10*/  LDG.E R32, desc[UR4][R24.64] ;  /* 0x0000000418207981 */ /* 0x0000a2000c1e1900 */
[-C--:B------:R-:W-:Y:S02]  /*0a20*/  ISETP.NE.AND P1, PT, R31, R3.reuse, PT ;  /* 0x000000031f00720c */ /* 0x080fe40003f25270 */
[C---:B---3--:R-:W-:Y:S01]  /*0a30*/  ISETP.NE.AND P3, PT, R30.reuse, R3, PT ;  /* 0x000000031e00720c */ /* 0x048fe20003f65270 */
[----:B------:R-:W-:-:S04]  /*0a40*/  IMAD.WIDE R30, R30, 0x4, R12 ;  /* 0x000000041e1e7825 */ /* 0x000fc800078e020c */
[----:B----4-:R-:W-:Y:S02]  /*0a50*/  IMAD.WIDE R26, R33, 0x4, R12 ;  /* 0x00000004211a7825 */ /* 0x010fe400078e020c */
[----:B------:R-:W3:Y:S04]  /*0a60*/  LDG.E R30, desc[UR4][R30.64] ;  /* 0x000000041e1e7981 */ /* 0x000ee8000c1e1900 */
[----:B------:R-:W4:Y:S01]  /*0a70*/  LDG.E R26, desc[UR4][R26.64] ;  /* 0x000000041a1a7981 */ /* 0x000f22000c1e1900 */
[----:B0-----:R-:W-:Y:S01]  /*0a80*/  FADD R25, R0, R35 ;  /* 0x0000002300197221 */ /* 0x001fe20000000000 */
[----:B--2---:R-:W-:-:S04]  /*0a90*/  ISETP.NE.AND P0, PT, R32, R6, PT ;  /* 0x000000062000720c */ /* 0x004fc80003f05270 */
[----:B------:R-:W-:Y:S01]  /*0aa0*/  @P1 FSEL R0, R0, R25, P0 ;  /* 0x0000001900001208 */ /* 0x000fe20000000000 */
[----:B------:R-:W-:-:S06]  /*0ab0*/  IMAD.WIDE R24, R34, 0x4, R12 ;  /* 0x0000000422187825 */ /* 0x000fcc00078e020c */
[----:B------:R0:W2:Y:S01]  /*0ac0*/  LDG.E R24, desc[UR4][R24.64] ;  /* 0x0000000418187981 */ /* 0x0000a2000c1e1900 */
[----:B------:R-:W-:Y:S01]  /*0ad0*/  ISETP.NE.AND P6, PT, R32, R9, PT ;  /* 0x000000092000720c */ /* 0x000fe20003fc5270 */
[----:B------:R-:W-:Y:S01]  /*0ae0*/  FADD R22, R0, R37 ;  /* 0x0000002500167221 */ /* 0x000fe20000000000 */
[C---:B---3--:R-:W-:Y:S02]  /*0af0*/  ISETP.NE.AND P4, PT, R30.reuse, R6, PT ;  /* 0x000000061e00720c */ /* 0x048fe40003f85270 */
[----:B------:R-:W-:Y:S02]  /*0b00*/  ISETP.NE.AND P1, PT, R33, R3, PT ;  /* 0x000000032100720c */ /* 0x000fe40003f25270 */
[-C--:B------:R-:W-:Y:S02]  /*0b10*/  ISETP.NE.AND P0, PT, R30, R9.reuse, PT ;  /* 0x000000091e00720c */ /* 0x080fe40003f05270 */
[----:B------:R-:W-:Y:S02]  /*0b20*/  @P3 FSEL R0, R0, R22, P4 ;  /* 0x0000001600003208 */ /* 0x000fe40002000000 */
[----:B----4-:R-:W-:-:S03]  /*0b30*/  ISETP.NE.AND P5, PT, R26, R9, PT ;  /* 0x000000091a00720c */ /* 0x010fc60003fa5270 */
[----:B------:R-:W-:Y:S01]  /*0b40*/  @!P6 FADD R2, R2, R35 ;  /* 0x000000230202e221 */ /* 0x000fe20000000000 */
[----:B------:R-:W-:Y:S01]  /*0b50*/  FADD R27, R0, R36 ;  /* 0x00000024001b7221 */ /* 0x000fe20000000000 */
[----:B------:R-:W-:Y:S02]  /*0b60*/  ISETP.NE.AND P6, PT, R26, R6, PT ;  /* 0x000000061a00720c */ /* 0x000fe40003fc5270 */
[----:B------:R-:W-:Y:S02]  /*0b70*/  ISETP.NE.AND P3, PT, R34, R3, PT ;  /* 0x000000032200720c */ /* 0x000fe40003f65270 */
[----:B------:R-:W-:Y:S01]  /*0b80*/  @P1 FSEL R0, R0, R27, P6 ;  /* 0x0000001b00001208 */ /* 0x000fe20003000000 */
[----:B------:R-:W-:-:S04]  /*0b90*/  @!P0 FADD R2, R2, R37 ;  /* 0x0000002502028221 */ /* 0x000fc80000000000 */
[----:B0-----:R-:W-:Y:S01]  /*0ba0*/  FADD R25, R0, R23 ;  /* 0x0000001700197221 */ /* 0x001fe20000000000 */
[----:B------:R-:W-:Y:S01]  /*0bb0*/  @!P5 FADD R2, R2, R36 ;  /* 0x000000240202d221 */ /* 0x000fe20000000000 */
[----:B------:R-:W-:Y:S01]  /*0bc0*/  VIADD R29, R29, 0x4 ;  /* 0x000000041d1d7836 */ /* 0x000fe20000000000 */
[C---:B--2---:R-:W-:Y:S02]  /*0bd0*/  ISETP.NE.AND P4, PT, R24.reuse, R9, PT ;  /* 0x000000091800720c */ /* 0x044fe40003f85270 */
[----:B------:R-:W-:-:S04]  /*0be0*/  ISETP.NE.AND P0, PT, R24, R6, PT ;  /* 0x000000061800720c */ /* 0x000fc80003f05270 */
[----:B------:R-:W-:-:S07]  /*0bf0*/  @P3 FSEL R0, R0, R25, P0 ;  /* 0x0000001900003208 */ /* 0x000fce0000000000 */
[----:B------:R-:W-:-:S07]  /*0c00*/  @!P4 FADD R2, R2, R23 ;  /* 0x000000170202c221 */ /* 0x000fce0000000000 */
.L_x_96:
[----:B------:R-:W-:Y:S05]  /*0c10*/  BSYNC.RECONVERGENT B4 ;  /* 0x0000000000047941 */ /* 0x000fea0003800200 */
.L_x_95:
[----:B------:R-:W-:-:S04]  /*0c20*/  LOP3.LUT R22, R28, 0x3, RZ, 0xc0, !PT ;  /* 0x000000031c167812 */ /* 0x000fc800078ec0ff */
[----:B------:R-:W-:-:S13]  /*0c30*/  ISETP.NE.AND P0, PT, R22, RZ, PT ;  /* 0x000000ff1600720c */ /* 0x000fda0003f05270 */
[----:B------:R-:W-:Y:S05]  /*0c40*/  @!P0 BRA `(.L_x_94) ;  /* 0x0000000000ac8947 */ /* 0x000fea0003800000 */
[----:B------:R-:W-:Y:S01]  /*0c50*/  ISETP.NE.AND P0, PT, R22, 0x1, PT ;  /* 0x000000011600780c */ /* 0x000fe20003f05270 */
[----:B------:R-:W-:-:S12]  /*0c60*/  BSSY.RECONVERGENT B4, `(.L_x_97) ;  /* 0x000001a000047945 */ /* 0x000fd80003800200 */
[----:B------:R-:W-:Y:S05]  /*0c70*/  @!P0 BRA `(.L_x_98) ;  /* 0x0000000000608947 */ /* 0x000fea0003800000 */
[C---:B------:R-:W-:Y:S01]  /*0c80*/  IMAD.WIDE R30, R29.reuse, 0x4, R14 ;  /* 0x000000041d1e7825 */ /* 0x040fe200078e020e */
[----:B------:R-:W0:Y:S04]  /*0c90*/  LDC.64 R26, c[0x0][0x380] ;  /* 0x0000e000ff1a7b82 */ /* 0x000e280000000a00 */
[----:B------:R-:W2:Y:S04]  /*0ca0*/  LDG.E.CONSTANT R32, desc[UR4][R30.64] ;  /* 0x000000041e207981 */ /* 0x000ea8000c1e9900 */
[----:B------:R-:W3:Y:S01]  /*0cb0*/  LDG.E.CONSTANT R33, desc[UR4][R30.64+0x4] ;  /* 0x000004041e217981 */ /* 0x000ee2000c1e9900 */
[----:B0-----:R-:W-:-:S05]  /*0cc0*/  IMAD.WIDE R26, R29, 0x4, R26 ;  /* 0x000000041d1a7825 */ /* 0x001fca00078e021a */
[----:B------:R-:W4:Y:S04]  /*0cd0*/  LDG.E.CONSTANT R35, desc[UR4][R26.64] ;  /* 0x000000041a237981 */ /* 0x000f28000c1e9900 */
[----:B------:R-:W4:Y:S01]  /*0ce0*/  LDG.E.CONSTANT R37, desc[UR4][R26.64+0x4] ;  /* 0x000004041a257981 */ /* 0x000f22000c1e9900 */
[----:B--2---:R-:W-:-:S04]  /*0cf0*/  IMAD.WIDE R24, R32, 0x4, R12 ;  /* 0x0000000420187825 */ /* 0x004fc800078e020c */
[C---:B---3--:R-:W-:Y:S02]  /*0d00*/  IMAD.WIDE R22, R33.reuse, 0x4, R12 ;  /* 0x0000000421167825 */ /* 0x048fe400078e020c */
[----:B------:R-:W2:Y:S04]  /*0d10*/  LDG.E R24, desc[UR4][R24.64] ;  /* 0x0000000418187981 */ /* 0x000ea8000c1e1900 */
[----:B------:R-:W3:Y:S01]  /*0d20*/  LDG.E R22, desc[UR4][R22.64] ;  /* 0x0000000416167981 */ /* 0x000ee2000c1e1900 */
[-C--:B------:R-:W-:Y:S02]  /*0d30*/  ISETP.NE.AND P1, PT, R32, R3.reuse, PT ;  /* 0x000000032000720c */ /* 0x080fe40003f25270 */
[----:B------:R-:W-:Y:S01]  /*0d40*/  ISETP.NE.AND P4, PT, R33, R3, PT ;  /* 0x000000032100720c */ /* 0x000fe20003f85270 */
[----:B----4-:R-:W-:Y:S01]  /*0d50*/  FADD R31, R0, R35 ;  /* 0x00000023001f7221 */ /* 0x010fe20000000000 */
[----:B------:R-:W-:-:S02]  /*0d60*/  IADD3 R29, PT, PT, R29, 0x2, RZ ;  /* 0x000000021d1d7810 */ /* 0x000fc40007ffe0ff */
[CC--:B--2---:R-:W-:Y:S02]  /*0d70*/  ISETP.NE.AND P3, PT, R24.reuse, R9.reuse, PT ;  /* 0x000000091800720c */ /* 0x0c4fe40003f65270 */
[----:B------:R-:W-:Y:S02]  /*0d80*/  ISETP.NE.AND P0, PT, R24, R6, PT ;  /* 0x000000061800720c */ /* 0x000fe40003f05270 */
[----:B---3--:R-:W-:-:S03]  /*0d90*/  ISETP.NE.AND P5, PT, R22, R9, PT ;  /* 0x000000091600720c */ /* 0x008fc60003fa5270 */
[----:B------:R-:W-:Y:S02]  /*0da0*/  @P1 FSEL R0, R0, R31, P0 ;  /* 0x0000001f00001208 */ /* 0x000fe40000000000 */
[----:B------:R-:W-:-:S03]  /*0db0*/  ISETP.NE.AND P0, PT, R22, R6, PT ;  /* 0x000000061600720c */ /* 0x000fc60003f05270 */
[----:B------:R-:W-:Y:S01]  /*0dc0*/  FADD R23, R0, R37 ;  /* 0x0000002500177221 */ /* 0x000fe20000000000 */
[----:B------:R-:W-:-:S04]  /*0dd0*/  @!P3 FADD R2, R2, R35 ;  /* 0x000000230202b221 */ /* 0x000fc80000000000 */
[----:B------:R-:W-:Y:S01]  /*0de0*/  @P4 FSEL R0, R0, R23, P0 ;  /* 0x0000001700004208 */ /* 0x000fe20000000000 */
[----:B------:R-:W-:-:S07]  /*0df0*/  @!P5 FADD R2, R2, R37 ;  /* 0x000000250202d221 */ /* 0x000fce0000000000 */
.L_x_98:
[----:B------:R-:W-:Y:S05]  /*0e00*/  BSYNC.RECONVERGENT B4 ;  /* 0x0000000000047941 */ /* 0x000fea0003800200 */
.L_x_97:
[----:B------:R-:W-:-:S13]  /*0e10*/  LOP3.LUT P0, RZ, R28, 0x1, RZ, 0xc0, !PT ;  /* 0x000000011cff7812 */ /* 0x000fda000780c0ff */
[----:B------:R-:W-:Y:S05]  /*0e20*/  @!P0 BRA `(.L_x_94) ;  /* 0x0000000000348947 */ /* 0x000fea0003800000 */
[C---:B------:R-:W-:Y:S02]  /*0e30*/  IMAD.WIDE R22, R29.reuse, 0x4, R14 ;  /* 0x000000041d167825 */ /* 0x040fe400078e020e */
[----:B------:R-:W0:Y:S04]  /*0e40*/  LDC.64 R14, c[0x0][0x380] ;  /* 0x0000e000ff0e7b82 */ /* 0x000e280000000a00 */
[----:B------:R-:W2:Y:S01]  /*0e50*/  LDG.E.CONSTANT R22, desc[UR4][R22.64] ;  /* 0x0000000416167981 */ /* 0x000ea2000c1e9900 */
[----:B0-----:R-:W-:-:S06]  /*0e60*/  IMAD.WIDE R14, R29, 0x4, R14 ;  /* 0x000000041d0e7825 */ /* 0x001fcc00078e020e */
[----:B------:R-:W3:Y:S01]  /*0e70*/  LDG.E.CONSTANT R15, desc[UR4][R14.64] ;  /* 0x000000040e0f7981 */ /* 0x000ee2000c1e9900 */
[----:B--2---:R-:W-:-:S06]  /*0e80*/  IMAD.WIDE R12, R22, 0x4, R12 ;  /* 0x00000004160c7825 */ /* 0x004fcc00078e020c */
[----:B------:R-:W2:Y:S01]  /*0e90*/  LDG.E R12, desc[UR4][R12.64] ;  /* 0x000000040c0c7981 */ /* 0x000ea2000c1e1900 */
[----:B------:R-:W-:Y:S01]  /*0ea0*/  ISETP.NE.AND P1, PT, R22, R3, PT ;  /* 0x000000031600720c */ /* 0x000fe20003f25270 */
[----:B---3--:R-:W-:Y:S01]  /*0eb0*/  FADD R25, R0, R15 ;  /* 0x0000000f00197221 */ /* 0x008fe20000000000 */
[C---:B--2---:R-:W-:Y:S02]  /*0ec0*/  ISETP.NE.AND P3, PT, R12.reuse, R9, PT ;  /* 0x000000090c00720c */ /* 0x044fe40003f65270 */
[----:B------:R-:W-:-:S09]  /*0ed0*/  ISETP.NE.AND P0, PT, R12, R6, PT ;  /* 0x000000060c00720c */ /* 0x000fd20003f05270 */
[----:B------:R-:W-:Y:S02]  /*0ee0*/  @P1 FSEL R0, R0, R25, P0 ;  /* 0x0000001900001208 */ /* 0x000fe40000000000 */
[----:B------:R-:W-:-:S07]  /*0ef0*/  @!P3 FADD R2, R2, R15 ;  /* 0x0000000f0202b221 */ /* 0x000fce0000000000 */
.L_x_94:
[----:B------:R-:W-:Y:S05]  /*0f00*/  BSYNC.RECONVERGENT B3 ;  /* 0x0000000000037941 */ /* 0x000fea0003800200 */
.L_x_93:
[----:B------:R-:W0:Y:S08]  /*0f10*/  LDC.64 R14, c[0x0][0x3a8] ;  /* 0x0000ea00ff0e7b82 */ /* 0x000e300000000a00 */
[----:B------:R-:W1:Y:S08]  /*0f20*/  LDC.64 R12, c[0x0][0x3a8] ;  /* 0x0000ea00ff0c7b82 */ /* 0x000e700000000a00 */
[----:B------:R-:W2:Y:S01]  /*0f30*/  LDC R25, c[0x0][0x3bc] ;  /* 0x0000ef00ff197b82 */ /* 0x000ea20000000800 */
[----:B0-----:R-:W-:-:S06]  /*0f40*/  IMAD.WIDE R14, R6, 0x4, R14 ;  /* 0x00000004060e7825 */ /* 0x001fcc00078e020e */
[----:B------:R-:W3:Y:S01]  /*0f50*/  LDG.E R14, desc[UR4][R14.64] ;  /* 0x000000040e0e7981 */ /* 0x000ee2000c1e1900 */
[----:B-1----:R-:W-:-:S06]  /*0f60*/  IMAD.WIDE R12, R9, 0x4, R12 ;  /* 0x00000004090c7825 */ /* 0x002fcc00078e020c */
[----:B------:R0:W5:Y:S01]  /*0f70*/  LDG.E R12, desc[UR4][R12.64] ;  /* 0x000000040c0c7981 */ /* 0x000162000c1e1900 */
[----:B------:R-:W-:Y:S01]  /*0f80*/  FADD R0, -R0, R2 ;  /* 0x0000000200007221 */ /* 0x000fe20000000100 */
[----:B--2---:R-:W1:Y:S01]  /*0f90*/  MUFU.RCP R22, R25 ;  /* 0x0000001900167308 */ /* 0x004e620000001000 */
[----:B------:R-:W-:Y:S07]  /*0fa0*/  BSSY.RECONVERGENT B3, `(.L_x_99) ;  /* 0x000000e000037945 */ /* 0x000fee0003800200 */
[----:B------:R-:W2:Y:S01]  /*0fb0*/  FCHK P0, R0, R25 ;  /* 0x0000001900007302 */ /* 0x000ea20000000000 */
[----:B-1----:R-:W-:-:S04]  /*0fc0*/  FFMA R23, R22, -R25, 1 ;  /* 0x3f80000016177423 */ /* 0x002fc80000000819 */
[----:B------:R-:W-:-:S04]  /*0fd0*/  FFMA R23, R22, R23, R22 ;  /* 0x0000001716177223 */ /* 0x000fc80000000016 */
[----:B------:R-:W-:-:S04]  /*0fe0*/  FFMA R2, R0, R23, RZ ;  /* 0x0000001700027223 */ /* 0x000fc800000000ff */
[----:B------:R-:W-:-:S04]  /*0ff0*/  FFMA R22, R2, -R25, R0 ;  /* 0x8000001902167223 */ /* 0x000fc80000000000 */
[----:B------:R-:W-:Y:S01]  /*1000*/  FFMA R2, R23, R22, R2 ;  /* 0x0000001617027223 */ /* 0x000fe20000000002 */
[----:B---3-5:R-:W-:Y:S01]  /*1010*/  FADD R15, -R11, R14 ;  /* 0x0000000e0b0f7221 */ /* 0x028fe20000000100 */
[----:B0-2---:R-:W-:Y:S06]  /*1020*/  @!P0 BRA `(.L_x_100) ;  /* 0x0000000000148947 */ /* 0x005fec0003800000 */
[----:B------:R-:W0:Y:S01]  /*1030*/  LDCU UR6, c[0x0][0x3bc] ;  /* 0x00007780ff0677ac */ /* 0x000e220008000800 */
[----:B------:R-:W-:Y:S01]  /*1040*/  MOV R14, 0x1070 ;  /* 0x00001070000e7802 */ /* 0x000fe20000000f00 */
[----:B0-----:R-:W-:-:S07]  /*1050*/  IMAD.U32 R13, RZ, RZ, UR6 ;  /* 0x00000006ff0d7e24 */ /* 0x001fce000f8e00ff */
[----:B------:R-:W-:Y:S05]  /*1060*/  CALL.REL.NOINC `($__internal_3_$__cuda_sm3x_div_rn_noftz_f32_slowpath) ;  /* 0x0000000000b87944 */ /* 0x000fea0003c00000 */
[----:B------:R-:W-:-:S07]  /*1070*/  IMAD.MOV.U32 R2, RZ, RZ, R0 ;  /* 0x000000ffff027224 */ /* 0x000fce00078e0000 */
.L_x_100:
[----:B------:R-:W-:Y:S05]  /*1080*/  BSYNC.RECONVERGENT B3 ;  /* 0x0000000000037941 */ /* 0x000fea0003800200 */
.L_x_99:
[----:B------:R-:W0:Y:S01]  /*1090*/  LDC R0, c[0x0][0x3bc] ;  /* 0x0000ef00ff007b82 */ /* 0x000e220000000800 */
[----:B------:R-:W1:Y:S01]  /*10a0*/  LDCU UR6, c[0x0][0x3c0] ;  /* 0x00007800ff0677ac */ /* 0x000e620008000800 */
[----:B------:R-:W-:Y:S01]  /*10b0*/  FADD R15, -R15, R12 ;  /* 0x0000000c0f0f7221 */ /* 0x000fe20000000100 */
[----:B------:R-:W-:Y:S01]  /*10c0*/  BSSY.RECONVERGENT B3, `(.L_x_101) ;  /* 0x0000010000037945 */ /* 0x000fe20003800200 */
[----:B0-----:R-:W-:Y:S01]  /*10d0*/  FMUL R23, R0, R0 ;  /* 0x0000000000177220 */ /* 0x001fe20000400000 */
[----:B-1----:R-:W-:-:S03]  /*10e0*/  FMUL R0, R11, UR6 ;  /* 0x000000060b007c20 */ /* 0x002fc60008400000 */
[----:B------:R-:W0:Y:S01]  /*10f0*/  MUFU.RCP R13, R23 ;  /* 0x00000017000d7308 */ /* 0x000e220000001000 */
[----:B------:R-:W-:-:S07]  /*1100*/  FMUL R0, R0, R15 ;  /* 0x0000000f00007220 */ /* 0x000fce0000400000 */
[----:B------:R-:W1:Y:S01]  /*1110*/  FCHK P0, R0, R23 ;  /* 0x0000001700007302 */ /* 0x000e620000000000 */
[----:B0-----:R-:W-:-:S04]  /*1120*/  FFMA R12, -R23, R13, 1 ;  /* 0x3f800000170c7423 */ /* 0x001fc8000000010d */
[----:B------:R-:W-:-:S04]  /*1130*/  FFMA R13, R13, R12, R13 ;  /* 0x0000000c0d0d7223 */ /* 0x000fc8000000000d */
[----:B------:R-:W-:-:S04]  /*1140*/  FFMA R12, R0, R13, RZ ;  /* 0x0000000d000c7223 */ /* 0x000fc800000000ff */
[----:B------:R-:W-:-:S04]  /*1150*/  FFMA R11, -R23, R12, R0 ;  /* 0x0000000c170b7223 */ /* 0x000fc80000000100 */
[----:B------:R-:W-:Y:S01]  /*1160*/  FFMA R11, R13, R11, R12 ;  /* 0x0000000b0d0b7223 */ /* 0x000fe2000000000c */
[----:B-1----:R-:W-:Y:S06]  /*1170*/  @!P0 BRA `(.L_x_102) ;  /* 0x0000000000108947 */ /* 0x002fec0003800000 */
[----:B------:R-:W-:Y:S01]  /*1180*/  IMAD.MOV.U32 R13, RZ, RZ, R23 ;  /* 0x000000ffff0d7224 */ /* 0x000fe200078e0017 */
[----:B------:R-:W-:-:S07]  /*1190*/  MOV R14, 0x11b0 ;  /* 0x000011b0000e7802 */ /* 0x000fce0000000f00 */
[----:B------:R-:W-:Y:S05]  /*11a0*/  CALL.REL.NOINC `($__internal_3_$__cuda_sm3x_div_rn_noftz_f32_slowpath) ;  /* 0x0000000000687944 */ /* 0x000fea0003c00000 */
[----:B------:R-:W-:-:S07]  /*11b0*/  IMAD.MOV.U32 R11, RZ, RZ, R0 ;  /* 0x000000ffff0b7224 */ /* 0x000fce00078e0000 */
.L_x_102:
[----:B------:R-:W-:Y:S05]  /*11c0*/  BSYNC.RECONVERGENT B3 ;  /* 0x0000000000037941 */ /* 0x000fea0003800200 */
.L_x_101:
[----:B------:R-:W-:-:S05]  /*11d0*/  FADD R11, -R11, R2 ;  /* 0x000000020b0b7221 */ /* 0x000fca0000000100 */
[----:B------:R-:W-:-:S04]  /*11e0*/  FSETP.GT.AND P0, PT, R11, R8, PT ;  /* 0x000000080b00720b */ /* 0x000fc80003f04000 */
[----:B------:R-:W-:Y:S02]  /*11f0*/  SEL R7, R9, R7, P0 ;  /* 0x0000000709077207 */ /* 0x000fe40000000000 */
[----:B------:R-:W-:-:S07]  /*1200*/  FSEL R8, R11, R8, P0 ;  /* 0x000000080b087208 */ /* 0x000fce0000000000 */
.L_x_89:
[----:B------:R-:W-:Y:S05]  /*1210*/  BSYNC.RECONVERGENT B0 ;  /* 0x0000000000007941 */ /* 0x000fea0003800200 */
.L_x_88:
[----:B------:R-:W-:Y:S05]  /*1220*/  @P2 BRA `(.L_x_103) ;  /* 0xffffffec00ec2947 */ /* 0x000fea000383ffff */
[----:B------:R-:W-:Y:S05]  /*1230*/  BSYNC.RECONVERGENT B1 ;  /* 0x0000000000017941 */ /* 0x000fea0003800200 */
.L_x_87:
[----:B------:R-:W-:-:S13]  /*1240*/  FSETP.GT.AND P0, PT, R8, 9.9999999747524270788e-07, PT ;  /* 0x358637bd0800780b */ /* 0x000fda0003f04000 */
.L_x_86:
[----:B------:R-:W-:Y:S05]  /*1250*/  BSYNC.RECONVERGENT B2 ;  /* 0x0000000000027941 */ /* 0x000fea0003800200 */
.L_x_85:
[----:B------:R-:W-:-:S13]  /*1260*/  ISETP.EQ.OR P0, PT, R7, R6, !P0 ;  /* 0x000000060700720c */ /* 0x000fda0004702670 */
[----:B------:R-:W-:Y:S05]  /*1270*/  @P0 EXIT ;  /* 0x000000000000094d */ /* 0x000fea0003800000 */
[----:B------:R-:W2:Y:S01]  /*1280*/  LDG.E.CONSTANT R19, desc[UR4][R18.64] ;  /* 0x0000000412137981 */ /* 0x000ea2000c1e9900 */
[----:B------:R-:W0:Y:S08]  /*1290*/  LDC.64 R4, c[0x0][0x3a8] ;  /* 0x0000ea00ff047b82 */ /* 0x000e300000000a00 */
[----:B------:R-:W1:Y:S01]  /*12a0*/  LDC.64 R2, c[0x0][0x3a8] ;  /* 0x0000ea00ff027b82 */ /* 0x000e620000000a00 */
[----:B------:R-:W-:Y:S01]  /*12b0*/  STG.E desc[UR4][R20.64], R7 ;  /* 0x0000000714007986 */ /* 0x000fe2000c101904 */
[----:B0-----:R-:W-:-:S06]  /*12c0*/  IMAD.WIDE R8, R6, 0x4, R4 ;  /* 0x0000000406087825 */ /* 0x001fcc00078e0204 */
[----:B------:R-:W0:Y:S01]  /*12d0*/  LDC.64 R4, c[0x0][0x3b0] ;  /* 0x0000ec00ff047b82 */ /* 0x000e220000000a00 */
[----:B------:R-:W-:Y:S02]  /*12e0*/  IMAD.MOV.U32 R0, RZ, RZ, 0x1 ;  /* 0x00000001ff007424 */ /* 0x000fe400078e00ff */
[----:B-1----:R-:W-:-:S04]  /*12f0*/  IMAD.WIDE R2, R7, 0x4, R2 ;  /* 0x0000000407027825 */ /* 0x002fc800078e0202 */
[----:B--2---:R-:W-:Y:S01]  /*1300*/  FADD R11, -R19, -RZ ;  /* 0x800000ff130b7221 */ /* 0x004fe20000000100 */
[----:B------:R-:W-:Y:S04]  /*1310*/  REDG.E.ADD.F32.FTZ.RN.STRONG.GPU desc[UR4][R2.64], R19 ;  /* 0x00000013020079a6 */ /* 0x000fe8000c12f304 */
[----:B------:R-:W-:Y:S04]  /*1320*/  REDG.E.ADD.F32.FTZ.RN.STRONG.GPU desc[UR4][R8.64], R11 ;  /* 0x0000000b080079a6 */ /* 0x000fe8000c12f304 */
[----:B0-----:R-:W-:Y:S01]  /*1330*/  STG.E.U8 desc[UR4][R4.64], R0 ;  /* 0x0000000004007986 */ /* 0x001fe2000c101104 */
[----:B------:R-:W-:Y:S05]  /*1340*/  EXIT ;  /* 0x000000000000794d */ /* 0x000fea0003800000 */
        .weak           $__internal_3_$__cuda_sm3x_div_rn_noftz_f32_slowpath
        .type           $__internal_3_$__cuda_sm3x_div_rn_noftz_f32_slowpath,@function
        .size           $__internal_3_$__cuda_sm3x_div_rn_noftz_f32_slowpath,(.L_x_511 - $__internal_3_$__cuda_sm3x_div_rn_noftz_f32_slowpath)
$__internal_3_$__cuda_sm3x_div_rn_noftz_f32_slowpath:
[----:B------:R-:W-:Y:S01]  /*1350*/  SHF.R.U32.HI R23, RZ, 0x17, R13 ;  /* 0x00000017ff177819 */ /* 0x000fe2000001160d */
[----:B------:R-:W-:Y:S01]  /*1360*/  BSSY.RECONVERGENT B4, `(.L_x_104) ;  /* 0x0000062000047945 */ /* 0x000fe20003800200 */
[----:B------:R-:W-:Y:S02]  /*1370*/  SHF.R.U32.HI R22, RZ, 0x17, R0 ;  /* 0x00000017ff167819 */ /* 0x000fe40000011600 */
[----:B------:R-:W-:Y:S02]  /*1380*/  LOP3.LUT R23, R23, 0xff, RZ, 0xc0, !PT ;  /* 0x000000ff17177812 */ /* 0x000fe400078ec0ff */
[----:B------:R-:W-:-:S03]  /*1390*/  LOP3.LUT R26, R22, 0xff, RZ, 0xc0, !PT ;  /* 0x000000ff161a7812 */ /* 0x000fc600078ec0ff */
[----:B------:R-:W-:Y:S02]  /*13a0*/  VIADD R25, R23, 0xffffffff ;  /* 0xffffffff17197836 */ /* 0x000fe40000000000 */
[----:B------:R-:W-:-:S03]  /*13b0*/  VIADD R24, R26, 0xffffffff ;  /* 0xffffffff1a187836 */ /* 0x000fc60000000000 */
        /* <DEDUP_REMOVED lines=22> */
[----:B------:R-:W-:Y:S02]  /*1520*/  @P0 IMAD.MOV.U32 R22, RZ, RZ, RZ ;  /* 0x000000ffff160224 */ /* 0x000fe400078e00ff */
[----:B------:R-:W-:Y:S01]  /*1530*/  @!P0 FFMA R0, R0, 1.84467440737095516160e+19, RZ ;  /* 0x5f80000000008823 */ /* 0x000fe200000000ff */
[----:B------:R-:W-:Y:S02]  /*1540*/  @!P0 IMAD.MOV.U32 R22, RZ, RZ, -0x40 ;  /* 0xffffffc0ff168424 */ /* 0x000fe400078e00ff */
[----:B------:R-:W-:Y:S02]  /*1550*/  @!P1 FFMA R13, R13, 1.84467440737095516160e+19, RZ ;  /* 0x5f8000000d0d9823 */ /* 0x000fe400000000ff */
[----:B------:R-:W-:-:S07]  /*1560*/  @!P1 VIADD R22, R22, 0x40 ;  /* 0x0000004016169836 */ /* 0x000fce0000000000 */
.L_x_105:
[----:B------:R-:W-:Y:S01]  /*1570*/  LEA R24, R23, 0xc0800000, 0x17 ;  /* 0xc080000017187811 */ /* 0x000fe200078eb8ff */
[----:B------:R-:W-:Y:S04]  /*1580*/  BSSY.RECONVERGENT B5, `(.L_x_110) ;  /* 0x0000036000057945 */ /* 0x000fe80003800200 */
[----:B------:R-:W-:Y:S02]  /*1590*/  IMAD.IADD R25, R13, 0x1, -R24 ;  /* 0x000000010d197824 */ /* 0x000fe400078e0a18 */
[----:B------:R-:W-:Y:S02]  /*15a0*/  VIADD R24, R26, 0xffffff81 ;  /* 0xffffff811a187836 */ /* 0x000fe40000000000 */
[----:B------:R0:W1:Y:S01]  /*15b0*/  MUFU.RCP R13, R25 ;  /* 0x00000019000d7308 */ /* 0x0000620000001000 */
[----:B------:R-:W-:Y:S01]  /*15c0*/  FADD.FTZ R27, -R25, -RZ ;  /* 0x800000ff191b7221 */ /* 0x000fe20000010100 */
[C---:B------:R-:W-:Y:S01]  /*15d0*/  IMAD R0, R24.reuse, -0x800000, R0 ;  /* 0xff80000018007824 */ /* 0x040fe200078e0200 */
[----:B0-----:R-:W-:-:S05]  /*15e0*/  IADD3 R25, PT, PT, R24, 0x7f, -R23 ;  /* 0x0000007f18197810 */ /* 0x001fca0007ffe817 */
[----:B------:R-:W-:Y:S02]  /*15f0*/  IMAD.IADD R25, R25, 0x1, R22 ;  /* 0x0000000119197824 */ /* 0x000fe400078e0216 */
[----:B-1----:R-:W-:-:S04]  /*1600*/  FFMA R26, R13, R27, 1 ;  /* 0x3f8000000d1a7423 */ /* 0x002fc8000000001b */
[----:B------:R-:W-:-:S04]  /*1610*/  FFMA R13, R13, R26, R13 ;  /* 0x0000001a0d0d7223 */ /* 0x000fc8000000000d */
[----:B------:R-:W-:-:S04]  /*1620*/  FFMA R26, R0, R13, RZ ;  /* 0x0000000d001a7223 */ /* 0x000fc800000000ff */
[----:B------:R-:W-:-:S04]  /*1630*/  FFMA R28, R27, R26, R0 ;  /* 0x0000001a1b1c7223 */ /* 0x000fc80000000000 */
[----:B------:R-:W-:-:S04]  /*1640*/  FFMA R28, R13, R28, R26 ;  /* 0x0000001c0d1c7223 */ /* 0x000fc8000000001a */
[----:B------:R-:W-:-:S04]  /*1650*/  FFMA R27, R27, R28, R0 ;  /* 0x0000001c1b1b7223 */ /* 0x000fc80000000000 */
[----:B------:R-:W-:-:S05]  /*1660*/  FFMA R0, R13, R27, R28 ;  /* 0x0000001b0d007223 */ /* 0x000fca000000001c */
[----:B------:R-:W-:-:S04]  /*1670*/  SHF.R.U32.HI R23, RZ, 0x17, R0 ;  /* 0x00000017ff177819 */ /* 0x000fc80000011600 */
[----:B------:R-:W-:-:S05]  /*1680*/  LOP3.LUT R23, R23, 0xff, RZ, 0xc0, !PT ;  /* 0x000000ff17177812 */ /* 0x000fca00078ec0ff */
[----:B------:R-:W-:-:S05]  /*1690*/  IMAD.IADD R26, R23, 0x1, R25 ;  /* 0x00000001171a7824 */ /* 0x000fca00078e0219 */
        /* <DEDUP_REMOVED lines=10> */
[CC--:B------:R-:W-:Y:S01]  /*1740*/  FFMA.RZ R22, R13.reuse, R27.reuse, R28 ;  /* 0x0000001b0d167223 */ /* 0x0c0fe2000000c01c */
[C---:B------:R-:W-:Y:S01]  /*1750*/  VIADD R24, R26.reuse, 0x20 ;  /* 0x000000201a187836 */ /* 0x040fe20000000000 */
[C---:B------:R-:W-:Y:S01]  /*1760*/  ISETP.NE.AND P3, PT, R26.reuse, RZ, PT ;  /* 0x000000ff1a00720c */ /* 0x040fe20003f65270 */
[----:B------:R-:W-:Y:S01]  /*1770*/  IMAD.MOV R25, RZ, RZ, -R26 ;  /* 0x000000ffff197224 */ /* 0x000fe200078e0a1a */
[----:B------:R-:W-:Y:S02]  /*1780*/  ISETP.NE.AND P1, PT, R26, RZ, PT ;  /* 0x000000ff1a00720c */ /* 0x000fe40003f25270 */
[----:B------:R-:W-:Y:S01]  /*1790*/  LOP3.LUT R23, R22, 0x7fffff, RZ, 0xc0, !PT ;  /* 0x007fffff16177812 */ /* 0x000fe200078ec0ff */
[CCC-:B------:R-:W-:Y:S01]  /*17a0*/  FFMA.RP R22, R13.reuse, R27.reuse, R28.reuse ;  /* 0x0000001b0d167223 */ /* 0x1c0fe2000000801c */
[----:B------:R-:W-:Y:S02]  /*17b0*/  FFMA.RM R13, R13, R27, R28 ;  /* 0x0000001b0d0d7223 */ /* 0x000fe4000000401c */
[----:B------:R-:W-:-:S03]  /*17c0*/  LOP3.LUT R23, R23, 0x800000, RZ, 0xfc, !PT ;  /* 0x0080000017177812 */ /* 0x000fc600078efcff */
[----:B------:R-:W-:Y:S02]  /*17d0*/  FSETP.NEU.FTZ.AND P0, PT, R22, R13, PT ;  /* 0x0000000d1600720b */ /* 0x000fe40003f1d000 */
[----:B------:R-:W-:Y:S02]  /*17e0*/  SHF.L.U32 R24, R23, R24, RZ ;  /* 0x0000001817187219 */ /* 0x000fe400000006ff */
[----:B------:R-:W-:Y:S02]  /*17f0*/  SEL R22, R25, RZ, P3 ;  /* 0x000000ff19167207 */ /* 0x000fe40001800000 */
[----:B------:R-:W-:Y:S02]  /*1800*/  ISETP.NE.AND P1, PT, R24, RZ, P1 ;  /* 0x000000ff1800720c */ /* 0x000fe40000f25270 */
[----:B------:R-:W-:Y:S02]  /*1810*/  SHF.R.U32.HI R22, RZ, R22, R23 ;  /* 0x00000016ff167219 */ /* 0x000fe40000011617 */
[----:B------:R-:W-:-:S02]  /*1820*/  PLOP3.LUT P0, PT, P0, P1, PT, 0xf8, 0x8f ;  /* 0x00000000008f781c */ /* 0x000fc40000703f70 */
[----:B------:R-:W-:Y:S02]  /*1830*/  SHF.R.U32.HI R24, RZ, 0x1, R22 ;  /* 0x00000001ff187819 */ /* 0x000fe40000011616 */
[----:B------:R-:W-:-:S04]  /*1840*/  SEL R13, RZ, 0x1, !P0 ;  /* 0x00000001ff0d7807 */ /* 0x000fc80004000000 */
[----:B------:R-:W-:-:S04]  /*1850*/  LOP3.LUT R13, R13, 0x1, R24, 0xf8, !PT ;  /* 0x000000010d0d7812 */ /* 0x000fc800078ef818 */
[----:B------:R-:W-:-:S05]  /*1860*/  LOP3.LUT R13, R13, R22, RZ, 0xc0, !PT ;  /* 0x000000160d0d7212 */ /* 0x000fca00078ec0ff */
[----:B------:R-:W-:-:S05]  /*1870*/  IMAD.IADD R13, R24, 0x1, R13 ;  /* 0x00000001180d7824 */ /* 0x000fca00078e020d */
[----:B------:R-:W-:Y:S01]  /*1880*/  LOP3.LUT R0, R13, R0, RZ, 0xfc, !PT ;  /* 0x000000000d007212 */ /* 0x000fe200078efcff */
[----:B------:R-:W-:Y:S06]  /*1890*/  BRA `(.L_x_113) ;  /* 0x0000000000107947 */ /* 0x000fec0003800000 */
.L_x_112:
[----:B------:R-:W-:-:S04]  /*18a0*/  LOP3.LUT R0, R0, 0x80000000, RZ, 0xc0, !PT ;  /* 0x8000000000007812 */ /* 0x000fc800078ec0ff */
[----:B------:R-:W-:Y:S01]  /*18b0*/  LOP3.LUT R0, R0, 0x7f800000, RZ, 0xfc, !PT ;  /* 0x7f80000000007812 */ /* 0x000fe200078efcff */
[----:B------:R-:W-:Y:S06]  /*18c0*/  BRA `(.L_x_113) ;  /* 0x0000000000047947 */ /* 0x000fec0003800000 */
.L_x_111:
[----:B------:R-:W-:-:S07]  /*18d0*/  IMAD R0, R25, 0x800000, R0 ;  /* 0x0080000019007824 */ /* 0x000fce00078e0200 */
.L_x_113:
[----:B------:R-:W-:Y:S05]  /*18e0*/  BSYNC.RECONVERGENT B5 ;  /* 0x0000000000057941 */ /* 0x000fea0003800200 */
.L_x_110:
[----:B------:R-:W-:Y:S05]  /*18f0*/  BRA `(.L_x_114) ;  /* 0x0000000000207947 */ /* 0x000fea0003800000 */
.L_x_109:
[----:B------:R-:W-:-:S04]  /*1900*/  LOP3.LUT R0, R13, 0x80000000, R0, 0x48, !PT ;  /* 0x800000000d007812 */ /* 0x000fc800078e4800 */
[----:B------:R-:W-:Y:S01]  /*1910*/  LOP3.LUT R0, R0, 0x7f800000, RZ, 0xfc, !PT ;  /* 0x7f80000000007812 */ /* 0x000fe200078efcff */
[----:B------:R-:W-:Y:S06]  /*1920*/  BRA `(.L_x_114) ;  /* 0x0000000000147947 */ /* 0x000fec0003800000 */
.L_x_108:
[----:B------:R-:W-:Y:S01]  /*1930*/  LOP3.LUT R0, R13, 0x80000000, R0, 0x48, !PT ;  /* 0x800000000d007812 */ /* 0x000fe200078e4800 */
[----:B------:R-:W-:Y:S06]  /*1940*/  BRA `(.L_x_114) ;  /* 0x00000000000c7947 */ /* 0x000fec0003800000 */
.L_x_107:
[----:B------:R-:W0:Y:S01]  /*1950*/  MUFU.RSQ R0, -QNAN ;  /* 0xffc0000000007908 */ /* 0x000e220000001400 */
[----:B------:R-:W-:Y:S05]  /*1960*/  BRA `(.L_x_114) ;  /* 0x0000000000047947 */ /* 0x000fea0003800000 */
.L_x_106:
[----:B------:R-:W-:-:S07]  /*1970*/  FADD.FTZ R0, R0, R13 ;  /* 0x0000000d00007221 */ /* 0x000fce0000010000 */
.L_x_114:
[----:B------:R-:W-:Y:S05]  /*1980*/  BSYNC.RECONVERGENT B4 ;  /* 0x0000000000047941 */ /* 0x000fea0003800200 */
.L_x_104:
[----:B------:R-:W-:Y:S02]  /*1990*/  IMAD.MOV.U32 R22, RZ, RZ, R14 ;  /* 0x000000ffff167224 */ /* 0x000fe400078e000e */
[----:B------:R-:W-:-:S04]  /*19a0*/  IMAD.MOV.U32 R23, RZ, RZ, 0x0 ;  /* 0x00000000ff177424 */ /* 0x000fc800078e00ff */
[----:B0-----:R-:W-:Y:S05]  /*19b0*/  RET.REL.NODEC R22 `(louvain_local_pass_kernel) ;  /* 0xffffffe416907950 */ /* 0x001fea0003c3ffff */
.L_x_115:
        /* <DEDUP_REMOVED lines=12> */
.L_x_511:


//--------------------- .text.init_communities_kernel --------------------------
	.section	.text.init_communities_kernel,"ax",@progbits
	.align	128
        .global         init_communities_kernel
        .type           init_communities_kernel,@function
        .size           init_communities_kernel,(.L_x_522 - init_communities_kernel)
        .other          init_communities_kernel,@"STO_CUDA_ENTRY STV_DEFAULT"
init_communities_kernel:
.text.init_communities_kernel:
        /* <DEDUP_REMOVED lines=12> */
[----:B0-----:R-:W-:-:S06]  /*00c0*/  IMAD.WIDE R4, R9, 0x4, R4 ;  /* 0x0000000409047825 */ /* 0x001fcc00078e0204 */
[----:B-1----:R-:W4:Y:S01]  /*00d0*/  LDG.E.CONSTANT R5, desc[UR4][R4.64] ;  /* 0x0000000404057981 */ /* 0x002f22000c1e9900 */
[----:B--2---:R-:W-:-:S05]  /*00e0*/  IMAD.WIDE R2, R9, 0x4, R2 ;  /* 0x0000000409027825 */ /* 0x004fca00078e0202 */
[----:B------:R-:W-:Y:S01]  /*00f0*/  STG.E desc[UR4][R2.64], R9 ;  /* 0x0000000902007986 */ /* 0x000fe2000c101904 */
[----:B---3--:R-:W-:-:S05]  /*0100*/  IMAD.WIDE R6, R9, 0x4, R6 ;  /* 0x0000000409067825 */ /* 0x008fca00078e0206 */
[----:B----4-:R-:W-:Y:S01]  /*0110*/  STG.E desc[UR4][R6.64], R5 ;  /* 0x0000000506007986 */ /* 0x010fe2000c101904 */
[----:B------:R-:W-:Y:S05]  /*0120*/  EXIT ;  /* 0x000000000000794d */ /* 0x000fea0003800000 */
.L_x_116:
        /* <DEDUP_REMOVED lines=13> */
.L_x_522:


//--------------------- .text.compute_zscore_kernel --------------------------
	.section	.text.compute_zscore_kernel,"ax",@progbits
	.align	128
        .global         compute_zscore_kernel
        .type           compute_zscore_kernel,@function
        .size           compute_zscore_kernel,(.L_x_512 - compute_zscore_kernel)
        .other          compute_zscore_kernel,@"STO_CUDA_ENTRY STV_DEFAULT"
compute_zscore_kernel:
.text.compute_zscore_kernel:
        /* <DEDUP_REMOVED lines=8> */
[----:B------:R-:W0:Y:S01]  /*0080*/  LDC R9, c[0x0][0x394] ;  /* 0x0000e500ff097b82 */ /* 0x000e220000000800 */
[----:B------:R-:W1:Y:S01]  /*0090*/  LDCU.64 UR4, c[0x0][0x358] ;  /* 0x00006b00ff0477ac */ /* 0x000e620008000a00 */
[----:B0-----:R-:W-:-:S13]  /*00a0*/  FSETP.GT.AND P0, PT, R9, RZ, PT ;  /* 0x000000ff0900720b */ /* 0x001fda0003f04000 */
[----:B-1----:R-:W-:Y:S05]  /*00b0*/  @!P0 BRA `(.L_x_117) ;  /* 0x0000000000588947 */ /* 0x002fea0003800000 */
[----:B------:R-:W0:Y:S01]  /*00c0*/  LDC.64 R4, c[0x0][0x380] ;  /* 0x0000e000ff047b82 */ /* 0x000e220000000a00 */
[----:B------:R-:W1:Y:S01]  /*00d0*/  LDCU UR6, c[0x0][0x390] ;  /* 0x00007200ff0677ac */ /* 0x000e620008000800 */
[----:B0-----:R-:W-:-:S05]  /*00e0*/  IMAD.WIDE R4, R2, 0x4, R4 ;  /* 0x0000000402047825 */ /* 0x001fca00078e0204 */
[----:B------:R-:W1:Y:S01]  /*00f0*/  LDG.E.CONSTANT R0, desc[UR4][R4.64] ;  /* 0x0000000404007981 */ /* 0x000e62000c1e9900 */
[----:B------:R-:W0:Y:S01]  /*0100*/  MUFU.RCP R3, R9 ;  /* 0x0000000900037308 */ /* 0x000e220000001000 */
[----:B------:R-:W-:Y:S01]  /*0110*/  BSSY.RECONVERGENT B0, `(.L_x_118) ;  /* 0x000000c000007945 */ /* 0x000fe20003800200 */
[----:B0-----:R-:W-:-:S04]  /*0120*/  FFMA R6, R3, -R9, 1 ;  /* 0x3f80000003067423 */ /* 0x001fc80000000809 */
[----:B------:R-:W-:Y:S01]  /*0130*/  FFMA R3, R3, R6, R3 ;  /* 0x0000000603037223 */ /* 0x000fe20000000003 */
[----:B-1----:R-:W-:-:S04]  /*0140*/  FADD R0, R0, -UR6 ;  /* 0x8000000600007e21 */ /* 0x002fc80008000000 */
[----:B------:R-:W0:Y:S01]  /*0150*/  FCHK P0, R0, R9 ;  /* 0x0000000900007302 */ /* 0x000e220000000000 */
[----:B------:R-:W-:-:S04]  /*0160*/  FFMA R6, R0, R3, RZ ;  /* 0x0000000300067223 */ /* 0x000fc800000000ff */
[----:B------:R-:W-:-:S04]  /*0170*/  FFMA R7, R6, -R9, R0 ;  /* 0x8000000906077223 */ /* 0x000fc80000000000 */
[----:B------:R-:W-:Y:S01]  /*0180*/  FFMA R7, R3, R7, R6 ;  /* 0x0000000703077223 */ /* 0x000fe20000000006 */
[----:B0-----:R-:W-:Y:S06]  /*0190*/  @!P0 BRA `(.L_x_119) ;  /* 0x00000000000c8947 */ /* 0x001fec0003800000 */
[----:B------:R-:W-:-:S07]  /*01a0*/  MOV R4, 0x1c0 ;  /* 0x000001c000047802 */ /* 0x000fce0000000f00 */
[----:B------:R-:W-:Y:S05]  /*01b0*/  CALL.REL.NOINC `($__internal_4_$__cuda_sm3x_div_rn_noftz_f32_slowpath) ;  /* 0x0000000000287944 */ /* 0x000fea0003c00000 */
[----:B------:R-:W-:-:S07]  /*01c0*/  IMAD.MOV.U32 R7, RZ, RZ, R0 ;  /* 0x000000ffff077224 */ /* 0x000fce00078e0000 */
.L_x_119:
[----:B------:R-:W-:Y:S05]  /*01d0*/  BSYNC.RECONVERGENT B0 ;  /* 0x0000000000007941 */ /* 0x000fea0003800200 */
.L_x_118:
[----:B------:R-:W0:Y:S02]  /*01e0*/  LDC.64 R4, c[0x0][0x388] ;  /* 0x0000e200ff047b82 */ /* 0x000e240000000a00 */
[----:B0-----:R-:W-:-:S05]  /*01f0*/  IMAD.WIDE R2, R2, 0x4, R4 ;  /* 0x0000000402027825 */ /* 0x001fca00078e0204 */
[----:B------:R-:W-:Y:S01]  /*0200*/  STG.E desc[UR4][R2.64], R7 ;  /* 0x0000000702007986 */ /* 0x000fe2000c101904 */
[----:B------:R-:W-:Y:S05]  /*0210*/  EXIT ;  /* 0x000000000000794d */ /* 0x000fea0003800000 */
.L_x_117:
[----:B------:R-:W0:Y:S02]  /*0220*/  LDC.64 R4, c[0x0][0x388] ;  /* 0x0000e200ff047b82 */ /* 0x000e240000000a00 */
[----:B0-----:R-:W-:-:S05]  /*0230*/  IMAD.WIDE R4, R2, 0x4, R4 ;  /* 0x0000000402047825 */ /* 0x001fca00078e0204 */
[----:B------:R-:W-:Y:S01]  /*0240*/  STG.E desc[UR4][R4.64], RZ ;  /* 0x000000ff04007986 */ /* 0x000fe2000c101904 */
[----:B------:R-:W-:Y:S05]  /*0250*/  EXIT ;  /* 0x000000000000794d */ /* 0x000fea0003800000 */
        .weak           $__internal_4_$__cuda_sm3x_div_rn_noftz_f32_slowpath
        .type           $__internal_4_$__cuda_sm3x_div_rn_noftz_f32_slowpath,@function
        .size           $__internal_4_$__cuda_sm3x_div_rn_noftz_f32_slowpath,(.L_x_512 - $__internal_4_$__cuda_sm3x_div_rn_noftz_f32_slowpath)
$__internal_4_$__cuda_sm3x_div_rn_noftz_f32_slowpath:
[----:B------:R-:W0:Y:S01]  /*0260*/  LDC R3, c[0x0][0x394] ;  /* 0x0000e500ff037b82 */ /* 0x000e220000000800 */
[--C-:B------:R-:W-:Y:S01]  /*0270*/  SHF.R.U32.HI R5, RZ, 0x17, R0.reuse ;  /* 0x00000017ff057819 */ /* 0x100fe20000011600 */
[----:B------:R-:W1:Y:S01]  /*0280*/  LDCU UR6, c[0x0][0x394] ;  /* 0x00007280ff0677ac */ /* 0x000e620008000800 */
[----:B------:R-:W-:Y:S01]  /*0290*/  BSSY.RECONVERGENT B1, `(.L_x_120) ;  /* 0x0000064000017945 */ /* 0x000fe20003800200 */
[----:B------:R-:W-:Y:S01]  /*02a0*/  IMAD.MOV.U32 R7, RZ, RZ, R0 ;  /* 0x000000ffff077224 */ /* 0x000fe200078e0000 */
[----:B------:R-:W-:-:S05]  /*02b0*/  LOP3.LUT R5, R5, 0xff, RZ, 0xc0, !PT ;  /* 0x000000ff05057812 */ /* 0x000fca00078ec0ff */
[----:B------:R-:W-:Y:S02]  /*02c0*/  VIADD R10, R5, 0xffffffff ;  /* 0xffffffff050a7836 */ /* 0x000fe40000000000 */
[----:B-1----:R-:W-:Y:S01]  /*02d0*/  IMAD.U32 R8, RZ, RZ, UR6 ;  /* 0x00000006ff087e24 */ /* 0x002fe2000f8e00ff */
[----:B0-----:R-:W-:-:S04]  /*02e0*/  SHF.R.U32.HI R6, RZ, 0x17, R3 ;  /* 0x00000017ff067819 */ /* 0x001fc80000011603 */
[----:B------:R-:W-:-:S05]  /*02f0*/  LOP3.LUT R6, R6, 0xff, RZ, 0xc0, !PT ;  /* 0x000000ff06067812 */ /* 0x000fca00078ec0ff */
[----:B------:R-:W-:-:S05]  /*0300*/  VIADD R11, R6, 0xffffffff ;  /* 0xffffffff060b7836 */ /* 0x000fca0000000000 */
[----:B------:R-:W-:-:S04]  /*0310*/  ISETP.GT.U32.AND P0, PT, R11, 0xfd, PT ;  /* 0x000000fd0b00780c */ /* 0x000fc80003f04070 */
[----:B------:R-:W-:-:S13]  /*0320*/  ISETP.GT.U32.OR P0, PT, R10, 0xfd, P0 ;  /* 0x000000fd0a00780c */ /* 0x000fda0000704470 */
[----:B------:R-:W-:Y:S01]  /*0330*/  @!P0 IMAD.MOV.U32 R9, RZ, RZ, RZ ;  /* 0x000000ffff098224 */ /* 0x000fe200078e00ff */
        /* <DEDUP_REMOVED lines=24> */
.L_x_121:
[----:B------:R-:W-:Y:S01]  /*04c0*/  LEA R3, R6, 0xc0800000, 0x17 ;  /* 0xc080000006037811 */ /* 0x000fe200078eb8ff */
[----:B------:R-:W-:Y:S01]  /*04d0*/  VIADD R5, R5, 0xffffff81 ;  /* 0xffffff8105057836 */ /* 0x000fe20000000000 */
[----:B------:R-:W-:Y:S03]  /*04e0*/  BSSY.RECONVERGENT B2, `(.L_x_126) ;  /* 0x0000035000027945 */ /* 0x000fe60003800200 */
[----:B------:R-:W-:Y:S01]  /*04f0*/  IMAD.IADD R3, R8, 0x1, -R3 ;  /* 0x0000000108037824 */ /* 0x000fe200078e0a03 */
[C---:B------:R-:W-:Y:S01]  /*0500*/  IADD3 R6, PT, PT, R5.reuse, 0x7f, -R6 ;  /* 0x0000007f05067810 */ /* 0x040fe20007ffe806 */
[----:B------:R-:W-:Y:S02]  /*0510*/  IMAD R0, R5, -0x800000, R7 ;  /* 0xff80000005007824 */ /* 0x000fe400078e0207 */
[----:B------:R-:W0:Y:S01]  /*0520*/  MUFU.RCP R8, R3 ;  /* 0x0000000300087308 */ /* 0x000e220000001000 */
[----:B------:R-:W-:Y:S01]  /*0530*/  FADD.FTZ R11, -R3, -RZ ;  /* 0x800000ff030b7221 */ /* 0x000fe20000010100 */
[----:B------:R-:W-:-:S03]  /*0540*/  IMAD.IADD R6, R6, 0x1, R9 ;  /* 0x0000000106067824 */ /* 0x000fc600078e0209 */
        /* <DEDUP_REMOVED lines=9> */
[----:B------:R-:W-:-:S04]  /*05e0*/  IMAD.IADD R9, R3, 0x1, R6 ;  /* 0x0000000103097824 */ /* 0x000fc800078e0206 */
[----:B------:R-:W-:-:S05]  /*05f0*/  VIADD R3, R9, 0xffffffff ;  /* 0xffffffff09037836 */ /* 0x000fca0000000000 */
        /* <DEDUP_REMOVED lines=9> */
[CCC-:B------:R-:W-:Y:S01]  /*0690*/  FFMA.RZ R3, R10.reuse, R8.reuse, R7.reuse ;  /* 0x000000080a037223 */ /* 0x1c0fe2000000c007 */
[CCC-:B------:R-:W-:Y:S01]  /*06a0*/  FFMA.RM R6, R10.reuse, R8.reuse, R7.reuse ;  /* 0x000000080a067223 */ /* 0x1c0fe20000004007 */
[C---:B------:R-:W-:Y:S02]  /*06b0*/  ISETP.NE.AND P2, PT, R9.reuse, RZ, PT ;  /* 0x000000ff0900720c */ /* 0x040fe40003f45270 */
[----:B------:R-:W-:Y:S02]  /*06c0*/  ISETP.NE.AND P1, PT, R9, RZ, PT ;  /* 0x000000ff0900720c */ /* 0x000fe40003f25270 */
[----:B------:R-:W-:Y:S01]  /*06d0*/  LOP3.LUT R5, R3, 0x7fffff, RZ, 0xc0, !PT ;  /* 0x007fffff03057812 */ /* 0x000fe200078ec0ff */
[----:B------:R-:W-:Y:S01]  /*06e0*/  FFMA.RP R3, R10, R8, R7 ;  /* 0x000000080a037223 */ /* 0x000fe20000008007 */
[----:B------:R-:W-:Y:S02]  /*06f0*/  VIADD R8, R9, 0x20 ;  /* 0x0000002009087836 */ /* 0x000fe40000000000 */
[----:B------:R-:W-:Y:S01]  /*0700*/  LOP3.LUT R5, R5, 0x800000, RZ, 0xfc, !PT ;  /* 0x0080000005057812 */ /* 0x000fe200078efcff */
[----:B------:R-:W-:Y:S01]  /*0710*/  IMAD.MOV R7, RZ, RZ, -R9 ;  /* 0x000000ffff077224 */ /* 0x000fe200078e0a09 */
[----:B------:R-:W-:-:S02]  /*0720*/  FSETP.NEU.FTZ.AND P0, PT, R3, R6, PT ;  /* 0x000000060300720b */ /* 0x000fc40003f1d000 */
[----:B------:R-:W-:Y:S02]  /*0730*/  SHF.L.U32 R8, R5, R8, RZ ;  /* 0x0000000805087219 */ /* 0x000fe400000006ff */
[----:B------:R-:W-:Y:S02]  /*0740*/  SEL R6, R7, RZ, P2 ;  /* 0x000000ff07067207 */ /* 0x000fe40001000000 */
[----:B------:R-:W-:Y:S02]  /*0750*/  ISETP.NE.AND P1, PT, R8, RZ, P1 ;  /* 0x000000ff0800720c */ /* 0x000fe40000f25270 */
[----:B------:R-:W-:Y:S02]  /*0760*/  SHF.R.U32.HI R6, RZ, R6, R5 ;  /* 0x00000006ff067219 */ /* 0x000fe40000011605 */
[----:B------:R-:W-:Y:S02]  /*0770*/  PLOP3.LUT P0, PT, P0, P1, PT, 0xf8, 0x8f ;  /* 0x00000000008f781c */ /* 0x000fe40000703f70 */
[----:B------:R-:W-:-:S02]  /*0780*/  SHF.R.U32.HI R8, RZ, 0x1, R6 ;  /* 0x00000001ff087819 */ /* 0x000fc40000011606 */
[----:B------:R-:W-:-:S04]  /*0790*/  SEL R3, RZ, 0x1, !P0 ;  /* 0x00000001ff037807 */ /* 0x000fc80004000000 */
[----:B------:R-:W-:-:S04]  /*07a0*/  LOP3.LUT R3, R3, 0x1, R8, 0xf8, !PT ;  /* 0x0000000103037812 */ /* 0x000fc800078ef808 */
[----:B------:R-:W-:-:S05]  /*07b0*/  LOP3.LUT R3, R3, R6, RZ, 0xc0, !PT ;  /* 0x0000000603037212 */ /* 0x000fca00078ec0ff */
[----:B------:R-:W-:-:S05]  /*07c0*/  IMAD.IADD R3, R8, 0x1, R3 ;  /* 0x0000000108037824 */ /* 0x000fca00078e0203 */
[----:B------:R-:W-:Y:S01]  /*07d0*/  LOP3.LUT R0, R3, R0, RZ, 0xfc, !PT ;  /* 0x0000000003007212 */ /* 0x000fe200078efcff */
[----:B------:R-:W-:Y:S06]  /*07e0*/  BRA `(.L_x_129) ;  /* 0x0000000000107947 */ /* 0x000fec0003800000 */
.L_x_128:
[----:B------:R-:W-:-:S04]  /*07f0*/  LOP3.LUT R0, R0, 0x80000000, RZ, 0xc0, !PT ;  /* 0x8000000000007812 */ /* 0x000fc800078ec0ff */
[----:B------:R-:W-:Y:S01]  /*0800*/  LOP3.LUT R0, R0, 0x7f800000, RZ, 0xfc, !PT ;  /* 0x7f80000000007812 */ /* 0x000fe200078efcff */
[----:B------:R-:W-:Y:S06]  /*0810*/  BRA `(.L_x_129) ;  /* 0x0000000000047947 */ /* 0x000fec0003800000 */
.L_x_127:
[----:B------:R-:W-:-:S07]  /*0820*/  IMAD R0, R6, 0x800000, R0 ;  /* 0x0080000006007824 */ /* 0x000fce00078e0200 */
.L_x_129:
[----:B------:R-:W-:Y:S05]  /*0830*/  BSYNC.RECONVERGENT B2 ;  /* 0x0000000000027941 */ /* 0x000fea0003800200 */
.L_x_126:
[----:B------:R-:W-:Y:S05]  /*0840*/  BRA `(.L_x_130) ;  /* 0x0000000000207947 */ /* 0x000fea0003800000 */
.L_x_125:
[----:B------:R-:W-:-:S04]  /*0850*/  LOP3.LUT R0, R8, 0x80000000, R7, 0x48, !PT ;  /* 0x8000000008007812 */ /* 0x000fc800078e4807 */
[----:B------:R-:W-:Y:S01]  /*0860*/  LOP3.LUT R0, R0, 0x7f800000, RZ, 0xfc, !PT ;  /* 0x7f80000000007812 */ /* 0x000fe200078efcff */
[----:B------:R-:W-:Y:S06]  /*0870*/  BRA `(.L_x_130) ;  /* 0x0000000000147947 */ /* 0x000fec0003800000 */
.L_x_124:
[----:B------:R-:W-:Y:S01]  /*0880*/  LOP3.LUT R0, R8, 0x80000000, R7, 0x48, !PT ;  /* 0x8000000008007812 */ /* 0x000fe200078e4807 */
[----:B------:R-:W-:Y:S06]  /*0890*/  BRA `(.L_x_130) ;  /* 0x00000000000c7947 */ /* 0x000fec0003800000 */
.L_x_123:
[----:B------:R-:W0:Y:S01]  /*08a0*/  MUFU.RSQ R0, -QNAN ;  /* 0xffc0000000007908 */ /* 0x000e220000001400 */
[----:B------:R-:W-:Y:S05]  /*08b0*/  BRA `(.L_x_130) ;  /* 0x0000000000047947 */ /* 0x000fea0003800000 */
.L_x_122:
[----:B------:R-:W-:-:S07]  /*08c0*/  FADD.FTZ R0, R0, R3 ;  /* 0x0000000300007221 */ /* 0x000fce0000010000 */
.L_x_130:
[----:B------:R-:W-:Y:S05]  /*08d0*/  BSYNC.RECONVERGENT B1 ;  /* 0x0000000000017941 */ /* 0x000fea0003800200 */
.L_x_120:
[----:B------:R-:W-:-:S04]  /*08e0*/  IMAD.MOV.U32 R5, RZ, RZ, 0x0 ;  /* 0x00000000ff057424 */ /* 0x000fc800078e00ff */
[----:B0-----:R-:W-:Y:S05]  /*08f0*/  RET.REL.NODEC R4 `(compute_zscore_kernel) ;  /* 0xfffffff404c07950 */ /* 0x001fea0003c3ffff */
.L_x_131:
        /* <DEDUP_REMOVED lines=16> */
.L_x_512:


//--------------------- .text.compute_lof_kernel  --------------------------
	.section	.text.compute_lof_kernel,"ax",@progbits
	.align	128
        .global         compute_lof_kernel
        .type           compute_lof_kernel,@function
        .size           compute_lof_kernel,(.L_x_515 - compute_lof_kernel)
        .other          compute_lof_kernel,@"STO_CUDA_ENTRY STV_DEFAULT"
compute_lof_kernel:
.text.compute_lof_kernel:
[----:B------:R-:W0:Y:S01]  /*0000*/  LDC R1, c[0x0][0x37c] ;  /* 0x0000df00ff017b82 */ /* 0x000e220000000800 */
[----:B------:R-:W1:Y:S07]  /*0010*/  S2R R3, SR_TID.X ;  /* 0x0000000000037919 */ /* 0x000e6e0000002100 */
[----:B------:R-:W1:Y:S01]  /*0020*/  S2UR UR4, SR_CTAID.X ;  /* 0x00000000000479c3 */ /* 0x000e620000002500 */
[----:B------:R-:W2:Y:S01]  /*0030*/  LDCU UR5, c[0x0][0x3d8] ;  /* 0x00007b00ff0577ac */ /* 0x000ea20008000800 */
[----:B0-----:R-:W-:-:S06]  /*0040*/  VIADD R1, R1, 0xffffff80 ;  /* 0xffffff8001017836 */ /* 0x001fcc0000000000 */
[----:B------:R-:W1:Y:S02]  /*0050*/  LDC R0, c[0x0][0x360] ;  /* 0x0000d800ff007b82 */ /* 0x000e640000000800 */
[----:B-1----:R-:W-:-:S05]  /*0060*/  IMAD R0, R0, UR4, R3 ;  /* 0x0000000400007c24 */ /* 0x002fca000f8e0203 */
[----:B--2---:R-:W-:-:S13]  /*0070*/  ISETP.GE.AND P0, PT, R0, UR5, PT ;  /* 0x0000000500007c0c */ /* 0x004fda000bf06270 */
[----:B------:R-:W-:Y:S05]  /*0080*/  @P0 EXIT ;  /* 0x000000000000094d */ /* 0x000fea0003800000 */
[----:B------:R-:W0:Y:S01]  /*0090*/  LDC.64 R2, c[0x0][0x380] ;  /* 0x0000e000ff027b82 */ /* 0x000e220000000a00 */
[----:B------:R-:W1:Y:S01]  /*00a0*/  LDCU.64 UR6, c[0x0][0x358] ;  /* 0x00006b00ff0677ac */ /* 0x000e620008000a00 */
[----:B------:R-:W2:Y:S06]  /*00b0*/  LDCU UR4, c[0x0][0x3e4] ;  /* 0x00007c80ff0477ac */ /* 0x000eac0008000800 */
[----:B------:R-:W3:Y:S08]  /*00c0*/  LDC R12, c[0x0][0x3ec] ;  /* 0x0000fb00ff0c7b82 */ /* 0x000ef00000000800 */
[----:B------:R-:W4:Y:S01]  /*00d0*/  LDC.64 R8, c[0x0][0x388] ;  /* 0x0000e200ff087b82 */ /* 0x000f220000000a00 */
[----:B0-----:R-:W-:-:S07]  /*00e0*/  IMAD.WIDE R2, R0, 0x4, R2 ;  /* 0x0000000400027825 */ /* 0x001fce00078e0202 */
[----:B------:R-:W0:Y:S01]  /*00f0*/  LDC.64 R6, c[0x0][0x390] ;  /* 0x0000e400ff067b82 */ /* 0x000e220000000a00 */
[----:B-1----:R-:W2:Y:S01]  /*0100*/  LDG.E.CONSTANT R4, desc[UR6][R2.64] ;  /* 0x0000000602047981 */ /* 0x002ea2000c1e9900 */
[----:B---3--:R-:W1:Y:S01]  /*0110*/  MUFU.RCP R10, R12 ;  /* 0x0000000c000a7308 */ /* 0x008e620000001000 */
[----:B------:R-:W3:Y:S01]  /*0120*/  LDCU UR5, c[0x0][0x3e0] ;  /* 0x00007c00ff0577ac */ /* 0x000ee20008000800 */
[----:B----4-:R-:W-:-:S05]  /*0130*/  IMAD.WIDE R8, R0, 0x4, R8 ;  /* 0x0000000400087825 */ /* 0x010fca00078e0208 */
[----:B------:R4:W5:Y:S01]  /*0140*/  LDG.E.CONSTANT R5, desc[UR6][R8.64] ;  /* 0x0000000608057981 */ /* 0x000962000c1e9900 */
[----:B-1----:R-:W-:Y:S01]  /*0150*/  FFMA R11, R10, -R12, 1 ;  /* 0x3f8000000a0b7423 */ /* 0x002fe2000000080c */
[----:B0-----:R-:W-:-:S04]  /*0160*/  IMAD.WIDE R6, R0, 0x4, R6 ;  /* 0x0000000400067825 */ /* 0x001fc800078e0206 */
[----:B------:R-:W-:Y:S01]  /*0170*/  FFMA R10, R10, R11, R10 ;  /* 0x0000000b0a0a7223 */ /* 0x000fe2000000000a */
[----:B------:R-:W-:Y:S01]  /*0180*/  BSSY.RECONVERGENT B0, `(.L_x_132) ;  /* 0x000000e000007945 */ /* 0x000fe20003800200 */
[----:B------:R0:W5:Y:S01]  /*0190*/  LDG.E.CONSTANT R6, desc[UR6][R6.64] ;  /* 0x0000000606067981 */ /* 0x000162000c1e9900 */
[----:B--2---:R-:W-:-:S04]  /*01a0*/  FADD R3, R4, -UR4 ;  /* 0x8000000404037e21 */ /* 0x004fc80008000000 */
[----:B------:R-:W1:Y:S01]  /*01b0*/  FCHK P0, R3, R12 ;  /* 0x0000000c03007302 */ /* 0x000e620000000000 */
[----:B------:R-:W-:-:S04]  /*01c0*/  FFMA R2, R3, R10, RZ ;  /* 0x0000000a03027223 */ /* 0x000fc800000000ff */
[----:B----4-:R-:W-:-:S04]  /*01d0*/  FFMA R9, R2, -R12, R3 ;  /* 0x8000000c02097223 */ /* 0x010fc80000000003 */
[----:B0-----:R-:W-:Y:S01]  /*01e0*/  FFMA R7, R10, R9, R2 ;  /* 0x000000090a077223 */ /* 0x001fe20000000002 */
[----:B---3--:R-:W-:Y:S01]  /*01f0*/  IMAD.U32 R2, RZ, RZ, UR5 ;  /* 0x00000005ff027e24 */ /* 0x008fe2000f8e00ff */
[----:B-1----:R-:W-:Y:S06]  /*0200*/  @!P0 BRA `(.L_x_133) ;  /* 0x0000000000148947 */ /* 0x002fec0003800000 */
[----:B------:R-:W0:Y:S01]  /*0210*/  LDCU UR4, c[0x0][0x3ec] ;  /* 0x00007d80ff0477ac */ /* 0x000e220008000800 */
[----:B------:R-:W-:Y:S01]  /*0220*/  MOV R10, 0x250 ;  /* 0x00000250000a7802 */ /* 0x000fe20000000f00 */
[----:B0-----:R-:W-:-:S07]  /*0230*/  IMAD.U32 R20, RZ, RZ, UR4 ;  /* 0x00000004ff147e24 */ /* 0x001fce000f8e00ff */
[----:B-----5:R-:W-:Y:S05]  /*0240*/  CALL.REL.NOINC `($__internal_7_$__cuda_sm3x_div_rn_noftz_f32_slowpath) ;  /* 0x0000006400dc7944 */ /* 0x020fea0003c00000 */
[----:B------:R-:W-:-:S07]  /*0250*/  IMAD.MOV.U32 R7, RZ, RZ, R3 ;  /* 0x000000ffff077224 */ /* 0x000fce00078e0003 */
.L_x_133:
[----:B------:R-:W-:Y:S05]  /*0260*/  BSYNC.RECONVERGENT B0 ;  /* 0x0000000000007941 */ /* 0x000fea0003800200 */
.L_x_132:
[----:B------:R-:W0:Y:S01]  /*0270*/  LDC R11, c[0x0][0x3ec] ;  /* 0x0000fb00ff0b7b82 */ /* 0x000e220000000800 */
[----:B------:R-:W1:Y:S01]  /*0280*/  LDCU UR4, c[0x0][0x3e4] ;  /* 0x00007c80ff0477ac */ /* 0x000e620008000800 */
[----:B------:R-:W-:Y:S01]  /*0290*/  F2I.TRUNC.NTZ R7, R7 ;  /* 0x0000000700077305 */ /* 0x000fe2000020f100 */
[----:B------:R-:W-:Y:S01]  /*02a0*/  BSSY.RECONVERGENT B0, `(.L_x_134) ;  /* 0x0000010000007945 */ /* 0x000fe20003800200 */
[----:B-1---5:R-:W-:-:S06]  /*02b0*/  FADD R8, R5, -UR4 ;  /* 0x8000000405087e21 */ /* 0x022fcc0008000000 */
[----:B0-----:R-:W0:Y:S08]  /*02c0*/  MUFU.RCP R10, R11 ;  /* 0x0000000b000a7308 */ /* 0x001e300000001000 */
[----:B------:R-:W1:Y:S01]  /*02d0*/  FCHK P0, R8, R11 ;  /* 0x0000000b08007302 */ /* 0x000e620000000000 */
[----:B0-----:R-:W-:-:S04]  /*02e0*/  FFMA R3, R10, -R11, 1 ;  /* 0x3f8000000a037423 */ /* 0x001fc8000000080b */
[----:B------:R-:W-:-:S04]  /*02f0*/  FFMA R3, R10, R3, R10 ;  /* 0x000000030a037223 */ /* 0x000fc8000000000a */
[----:B------:R-:W-:-:S04]  /*0300*/  FFMA R9, R3, R8, RZ ;  /* 0x0000000803097223 */ /* 0x000fc800000000ff */
[----:B------:R-:W-:-:S04]  /*0310*/  FFMA R10, R9, -R11, R8 ;  /* 0x8000000b090a7223 */ /* 0x000fc80000000008 */
[----:B------:R-:W-:Y:S01]  /*0320*/  FFMA R9, R3, R10, R9 ;  /* 0x0000000a03097223 */ /* 0x000fe20000000009 */
[----:B-1----:R-:W-:Y:S06]  /*0330*/  @!P0 BRA `(.L_x_135) ;  /* 0x0000000000188947 */ /* 0x002fec0003800000 */
[----:B------:R-:W0:Y:S01]  /*0340*/  LDCU UR4, c[0x0][0x3ec] ;  /* 0x00007d80ff0477ac */ /* 0x000e220008000800 */
[----:B------:R-:W-:Y:S01]  /*0350*/  IMAD.MOV.U32 R3, RZ, RZ, R8 ;  /* 0x000000ffff037224 */ /* 0x000fe200078e0008 */
[----:B------:R-:W-:Y:S02]  /*0360*/  MOV R10, 0x390 ;  /* 0x00000390000a7802 */ /* 0x000fe40000000f00 */
[----:B0-----:R-:W-:-:S07]  /*0370*/  MOV R20, UR4 ;  /* 0x0000000400147c02 */ /* 0x001fce0008000f00 */
[----:B------:R-:W-:Y:S05]  /*0380*/  CALL.REL.NOINC `($__internal_7_$__cuda_sm3x_div_rn_noftz_f32_slowpath) ;  /* 0x00000064008c7944 */ /* 0x000fea0003c00000 */
[----:B------:R-:W-:-:S07]  /*0390*/  IMAD.MOV.U32 R9, RZ, RZ, R3 ;  /* 0x000000ffff097224 */ /* 0x000fce00078e0003 */
.L_x_135:
[----:B------:R-:W-:Y:S05]  /*03a0*/  BSYNC.RECONVERGENT B0 ;  /* 0x0000000000007941 */ /* 0x000fea0003800200 */
.L_x_134:
[----:B------:R-:W0:Y:S01]  /*03b0*/  LDC R13, c[0x0][0x3ec] ;  /* 0x0000fb00ff0d7b82 */ /* 0x000e220000000800 */
[----:B------:R-:W1:Y:S01]  /*03c0*/  LDCU UR4, c[0x0][0x3e4] ;  /* 0x00007c80ff0477ac */ /* 0x000e620008000800 */
[----:B------:R-:W-:Y:S01]  /*03d0*/  F2I.TRUNC.NTZ R8, R9 ;  /* 0x0000000900087305 */ /* 0x000fe2000020f100 */
[----:B------:R-:W-:Y:S01]  /*03e0*/  BSSY.RECONVERGENT B0, `(.L_x_136) ;  /* 0x0000010000007945 */ /* 0x000fe20003800200 */
[----:B-1----:R-:W-:-:S06]  /*03f0*/  FADD R10, R6, -UR4 ;  /* 0x80000004060a7e21 */ /* 0x002fcc0008000000 */
        /* <DEDUP_REMOVED lines=10> */
[----:B------:R-:W-:Y:S01]  /*04a0*/  MOV R10, 0x4d0 ;  /* 0x000004d0000a7802 */ /* 0x000fe20000000f00 */
[----:B0-----:R-:W-:-:S07]  /*04b0*/  IMAD.U32 R20, RZ, RZ, UR4 ;  /* 0x00000004ff147e24 */ /* 0x001fce000f8e00ff */
[----:B------:R-:W-:Y:S05]  /*04c0*/  CALL.REL.NOINC `($__internal_7_$__cuda_sm3x_div_rn_noftz_f32_slowpath) ;  /* 0x00000064003c7944 */ /* 0x000fea0003c00000 */
[----:B------:R-:W-:-:S07]  /*04d0*/  IMAD.MOV.U32 R12, RZ, RZ, R3 ;  /* 0x000000ffff0c7224 */ /* 0x000fce00078e0003 */
.L_x_137:
[----:B------:R-:W-:Y:S05]  /*04e0*/  BSYNC.RECONVERGENT B0 ;  /* 0x0000000000007941 */ /* 0x000fea0003800200 */
.L_x_136:
[----:B------:R-:W0:Y:S01]  /*04f0*/  LDCU UR4, c[0x0][0x3dc] ;  /* 0x00007b80ff0477ac */ /* 0x000e220008000800 */
[----:B------:R1:W2:Y:S01]  /*0500*/  F2I.TRUNC.NTZ R9, R12 ;  /* 0x0000000c00097305 */ /* 0x0002a2000020f100 */
[C---:B------:R-:W-:Y:S01]  /*0510*/  ISETP.GT.AND P0, PT, R8.reuse, -0x2, PT ;  /* 0xfffffffe0800780c */ /* 0x040fe20003f04270 */
[C---:B------:R-:W-:Y:S01]  /*0520*/  VIADD R10, R7.reuse, 0xffffffff ;  /* 0xffffffff070a7836 */ /* 0x040fe20000000000 */
[----:B------:R-:W0:Y:S01]  /*0530*/  LDCU UR5, c[0x0][0x3f0] ;  /* 0x00007e00ff0577ac */ /* 0x000e220008000800 */
[C---:B------:R-:W-:Y:S01]  /*0540*/  IADD3 R11, PT, PT, R7.reuse, 0x1, RZ ;  /* 0x00000001070b7810 */ /* 0x040fe20007ffe0ff */
[----:B------:R-:W-:Y:S01]  /*0550*/  VIADD R18, R8, 0x1 ;  /* 0x0000000108127836 */ /* 0x000fe20000000000 */
[C---:B------:R-:W-:Y:S01]  /*0560*/  ISETP.GT.AND P0, PT, R7.reuse, -0x1, P0 ;  /* 0xffffffff0700780c */ /* 0x040fe20000704270 */
[----:B------:R-:W3:Y:S01]  /*0570*/  LDCU UR8, c[0x0][0x3b8] ;  /* 0x00007700ff0877ac */ /* 0x000ee20008000800 */
[----:B------:R-:W-:Y:S02]  /*0580*/  IMAD.MOV.U32 R3, RZ, RZ, RZ ;  /* 0x000000ffff037224 */ /* 0x000fe400078e00ff */
[----:B------:R-:W-:Y:S01]  /*0590*/  IMAD.MOV.U32 R22, RZ, RZ, R1 ;  /* 0x000000ffff167224 */ /* 0x000fe200078e0001 */
[----:B0-----:R-:W-:Y:S01]  /*05a0*/  UISETP.LT.AND UP0, UPT, UR4, UR5, UPT ;  /* 0x000000050400728c */ /* 0x001fe2000bf01270 */
[----:B---3--:R-:W-:-:S03]  /*05b0*/  ISETP.LT.AND P0, PT, R7, UR8, P0 ;  /* 0x0000000807007c0c */ /* 0x008fc60008701270 */
[----:B------:R-:W-:-:S03]  /*05c0*/  USEL UR4, UR4, UR5, UP0 ;  /* 0x0000000504047287 */ /* 0x000fc60008000000 */
[----:B-12---:R-:W-:-:S09]  /*05d0*/  UMOV UR5, 0xffffffff ;  /* 0xffffffff00057882 */ /* 0x006fd20000000000 */
.L_x_408:
[----:B0-----:R-:W0:Y:S01]  /*05e0*/  LDCU UR8, c[0x0][0x3c0] ;  /* 0x00007800ff0877ac */ /* 0x001e220008000800 */
[----:B------:R-:W-:Y:S01]  /*05f0*/  VIADD R13, R9, UR5 ;  /* 0x00000005090d7c36 */ /* 0x000fe20008000000 */
[----:B----4-:R-:W-:Y:S01]  /*0600*/  VIMNMX R12, PT, PT, R7, R8, PT ;  /* 0x00000008070c7248 */ /* 0x010fe20003fe0100 */
[----:B------:R-:W-:Y:S01]  /*0610*/  BSSY.RECONVERGENT B1, `(.L_x_138) ;  /* 0x000009e000017945 */ /* 0x000fe20003800200 */
[----:B-1----:R-:W1:Y:S01]  /*0620*/  LDCU.64 UR10, c[0x0][0x3b8] ;  /* 0x00007700ff0a77ac */ /* 0x002e620008000a00 */
[----:B------:R-:W-:-:S04]  /*0630*/  UIADD3 UR5, UPT, UPT, UR5, 0x1, URZ ;  /* 0x0000000105057890 */ /* 0x000fc8000fffe0ff */
[----:B------:R-:W-:Y:S01]  /*0640*/  UISETP.NE.AND UP0, UPT, UR5, 0x2, UPT ;  /* 0x000000020500788c */ /* 0x000fe2000bf05270 */
[----:B0-----:R-:W-:Y:S02]  /*0650*/  ISETP.GE.AND P1, PT, R13, UR8, PT ;  /* 0x000000080d007c0c */ /* 0x001fe4000bf26270 */
[----:B-1----:R-:W-:Y:S01]  /*0660*/  ISETP.GT.AND P3, PT, R7, UR10, PT ;  /* 0x0000000a07007c0c */ /* 0x002fe2000bf64270 */
[C---:B------:R-:W-:Y:S01]  /*0670*/  IMAD R20, R13.reuse, UR11, R8 ;  /* 0x0000000b0d147c24 */ /* 0x040fe2000f8e0208 */
[----:B------:R-:W-:Y:S02]  /*0680*/  ISETP.GT.AND P1, PT, R13, -0x1, !P1 ;  /* 0xffffffff0d00780c */ /* 0x000fe40004f24270 */
[----:B------:R-:W-:Y:S01]  /*0690*/  ISETP.GT.AND P3, PT, R12, RZ, !P3 ;  /* 0x000000ff0c00720c */ /* 0x000fe20005f64270 */
[----:B------:R-:W-:Y:S01]  /*06a0*/  VIADD R24, R20, 0xffffffff ;  /* 0xffffffff14187836 */ /* 0x000fe20000000000 */
[----:B------:R-:W-:-:S04]  /*06b0*/  ISETP.LE.AND P2, PT, R8, UR11, P1 ;  /* 0x0000000b08007c0c */ /* 0x000fc80008f43270 */
[----:B------:R-:W-:-:S13]  /*06c0*/  PLOP3.LUT P3, PT, P3, P2, PT, 0x80, 0x8 ;  /* 0x000000000008781c */ /* 0x000fda0001f65070 */
[----:B--23--:R-:W-:Y:S05]  /*06d0*/  @!P3 BRA `(.L_x_139) ;  /* 0x000000080044b947 */ /* 0x00cfea0003800000 */
[----:B------:R-:W0:Y:S01]  /*06e0*/  LDC.64 R14, c[0x0][0x3a0] ;  /* 0x0000e800ff0e7b82 */ /* 0x000e220000000a00 */
[----:B------:R-:W-:-:S07]  /*06f0*/  IMAD R17, R24, UR10, R10 ;  /* 0x0000000a18117c24 */ /* 0x000fce000f8e020a */
[----:B------:R-:W1:Y:S01]  /*0700*/  LDC.64 R12, c[0x0][0x3a8] ;  /* 0x0000ea00ff0c7b82 */ /* 0x000e620000000a00 */
[----:B0-----:R-:W-:-:S05]  /*0710*/  IMAD.WIDE R14, R17, 0x4, R14 ;  /* 0x00000004110e7825 */ /* 0x001fca00078e020e */
[----:B------:R-:W2:Y:S01]  /*0720*/  LDG.E.CONSTANT R19, desc[UR6][R14.64] ;  /* 0x000000060e137981 */ /* 0x000ea2000c1e9900 */
[----:B-1----:R-:W-:-:S05]  /*0730*/  IMAD.WIDE R12, R17, 0x4, R12 ;  /* 0x00000004110c7825 */ /* 0x002fca00078e020c */
[----:B------:R-:W2:Y:S01]  /*0740*/  LDG.E.CONSTANT R26, desc[UR6][R12.64] ;  /* 0x000000060c1a7981 */ /* 0x000ea2000c1e9900 */
[----:B------:R-:W-:-:S04]  /*0750*/  ISETP.GE.AND P3, PT, R3, UR4, PT ;  /* 0x0000000403007c0c */ /* 0x000fc8000bf66270 */
[----:B--2---:R-:W-:-:S13]  /*0760*/  ISETP.GE.OR P3, PT, R19, R26, P3 ;  /* 0x0000001a1300720c */ /* 0x004fda0001f66670 */
[----:B------:R-:W-:Y:S05]  /*0770*/  @P3 BRA `(.L_x_139) ;  /* 0x00000008001c3947 */ /* 0x000fea0003800000 */
.L_x_167:
[----:B0-----:R-:W0:Y:S02]  /*0780*/  LDC.64 R12, c[0x0][0x398] ;  /* 0x0000e600ff0c7b82 */ /* 0x001e240000000a00 */
[----:B0-----:R-:W-:-:S05]  /*0790*/  IMAD.WIDE R12, R19, 0x4, R12 ;  /* 0x00000004130c7825 */ /* 0x001fca00078e020c */
[----:B------:R-:W2:Y:S01]  /*07a0*/  LDG.E.CONSTANT R21, desc[UR6][R12.64] ;  /* 0x000000060c157981 */ /* 0x000ea2000c1e9900 */
[----:B------:R-:W-:Y:S01]  /*07b0*/  BSSY.RECONVERGENT B0, `(.L_x_140) ;  /* 0x000007f000007945 */ /* 0x000fe20003800200 */
[----:B--2---:R-:W-:-:S13]  /*07c0*/  ISETP.NE.AND P3, PT, R21, R0, PT ;  /* 0x000000001500720c */ /* 0x004fda0003f65270 */
[----:B------:R-:W-:Y:S05]  /*07d0*/  @!P3 BRA `(.L_x_141) ;  /* 0x0000000400f0b947 */ /* 0x000fea0003800000 */
[----:B------:R-:W0:Y:S08]  /*07e0*/  LDC.64 R12, c[0x0][0x388] ;  /* 0x0000e200ff0c7b82 */ /* 0x000e300000000a00 */
[----:B------:R-:W1:Y:S08]  /*07f0*/  LDC.64 R14, c[0x0][0x380] ;  /* 0x0000e000ff0e7b82 */ /* 0x000e700000000a00 */
[----:B------:R-:W2:Y:S01]  /*0800*/  LDC.64 R16, c[0x0][0x390] ;  /* 0x0000e400ff107b82 */ /* 0x000ea20000000a00 */
[----:B0-----:R-:W-:-:S06]  /*0810*/  IMAD.WIDE R12, R21, 0x4, R12 ;  /* 0x00000004150c7825 */ /* 0x001fcc00078e020c */
[----:B------:R-:W3:Y:S01]  /*0820*/  LDG.E.CONSTANT R12, desc[UR6][R12.64] ;  /* 0x000000060c0c7981 */ /* 0x000ee2000c1e9900 */
[----:B-1----:R-:W-:-:S06]  /*0830*/  IMAD.WIDE R14, R21, 0x4, R14 ;  /* 0x00000004150e7825 */ /* 0x002fcc00078e020e */
[----:B------:R-:W4:Y:S01]  /*0840*/  LDG.E.CONSTANT R15, desc[UR6][R14.64] ;  /* 0x000000060e0f7981 */ /* 0x000f22000c1e9900 */
[----:B--2---:R-:W-:-:S06]  /*0850*/  IMAD.WIDE R16, R21, 0x4, R16 ;  /* 0x0000000415107825 */ /* 0x004fcc00078e0210 */
[----:B------:R-:W2:Y:S01]  /*0860*/  LDG.E.CONSTANT R17, desc[UR6][R16.64] ;  /* 0x0000000610117981 */ /* 0x000ea2000c1e9900 */
[----:B------:R-:W-:Y:S01]  /*0870*/  BSSY.RECONVERGENT B2, `(.L_x_142) ;  /* 0x0000012000027945 */ /* 0x000fe20003800200 */
[----:B---3--:R-:W-:-:S04]  /*0880*/  FADD R23, R5, -R12 ;  /* 0x8000000c05177221 */ /* 0x008fc80000000000 */
[----:B------:R-:W-:Y:S01]  /*0890*/  FMUL R28, R23, R23 ;  /* 0x00000017171c7220 */ /* 0x000fe20000400000 */
        /* <DEDUP_REMOVED lines=8> */
[----:B------:R-:W-:-:S07]  /*0920*/  MOV R14, 0x940 ;  /* 0x00000940000e7802 */ /* 0x000fce0000000f00 */
[----:B-1----:R-:W-:Y:S05]  /*0930*/  CALL.REL.NOINC `($__internal_6_$__cuda_sm20_sqrt_rn_f32_slowpath) ;  /* 0x0000005c00c87944 */ /* 0x002fea0003c00000 */
[----:B------:R-:W-:Y:S05]  /*0940*/  BRA `(.L_x_144) ;  /* 0x0000000000107947 */ /* 0x000fea0003800000 */
.L_x_143:
[----:B-1----:R-:W-:Y:S01]  /*0950*/  FMUL.FTZ R15, R12, R13 ;  /* 0x0000000d0c0f7220 */ /* 0x002fe20000410000 */
[----:B------:R-:W-:-:S03]  /*0960*/  FMUL.FTZ R13, R13, 0.5 ;  /* 0x3f0000000d0d7820 */ /* 0x000fc60000410000 */
[----:B------:R-:W-:-:S04]  /*0970*/  FFMA R12, -R15, R15, R12 ;  /* 0x0000000f0f0c7223 */ /* 0x000fc8000000010c */
[----:B------:R-:W-:-:S07]  /*0980*/  FFMA R15, R12, R13, R15 ;  /* 0x0000000d0c0f7223 */ /* 0x000fce000000000f */
.L_x_144:
[----:B------:R-:W-:Y:S05]  /*0990*/  BSYNC.RECONVERGENT B2 ;  /* 0x0000000000027941 */ /* 0x000fea0003800200 */
.L_x_142:
[----:B------:R-:W0:Y:S01]  /*09a0*/  LDCU UR8, c[0x0][0x3e0] ;  /* 0x00007c00ff0877ac */ /* 0x000e220008000800 */
[----:B------:R-:W-:-:S04]  /*09b0*/  FSETP.GT.AND P3, PT, R15, RZ, PT ;  /* 0x000000ff0f00720b */ /* 0x000fc80003f64000 */
[----:B0-----:R-:W-:-:S13]  /*09c0*/  FSETP.GTU.OR P3, PT, R15, UR8, !P3 ;  /* 0x000000080f007c0b */ /* 0x001fda000df6c400 */
[----:B------:R-:W-:Y:S05]  /*09d0*/  @P3 BRA `(.L_x_141) ;  /* 0x0000000400703947 */ /* 0x000fea0003800000 */
[----:B------:R-:W-:Y:S01]  /*09e0*/  ISETP.GE.AND P3, PT, R3, 0x1, PT ;  /* 0x000000010300780c */ /* 0x000fe20003f66270 */
[----:B------:R-:W-:Y:S01]  /*09f0*/  BSSY.RECONVERGENT B2, `(.L_x_145) ;  /* 0x000000f000027945 */ /* 0x000fe20003800200 */
[----:B------:R-:W-:-:S11]  /*0a00*/  IMAD.MOV.U32 R14, RZ, RZ, R3 ;  /* 0x000000ffff0e7224 */ /* 0x000fd600078e0003 */
[----:B------:R-:W-:Y:S05]  /*0a10*/  @!P3 BRA `(.L_x_146) ;  /* 0x000000000030b947 */ /* 0x000fea0003800000 */
[----:B------:R-:W-:Y:S02]  /*0a20*/  IMAD.MOV R13, RZ, RZ, -R3 ;  /* 0x000000ffff0d7224 */ /* 0x000fe400078e0a03 */
[----:B------:R-:W-:Y:S02]  /*0a30*/  IMAD.MOV.U32 R14, RZ, RZ, RZ ;  /* 0x000000ffff0e7224 */ /* 0x000fe400078e00ff */
[----:B------:R-:W-:-:S07]  /*0a40*/  IMAD.MOV.U32 R12, RZ, RZ, R1 ;  /* 0x000000ffff0c7224 */ /* 0x000fce00078e0001 */
.L_x_147:
[----:B------:R-:W2:Y:S02]  /*0a50*/  LDL R16, [R12] ;  /* 0x000000000c107983 */ /* 0x000ea40000100800 */
[----:B--2---:R-:W-:-:S13]  /*0a60*/  FSETP.GEU.AND P3, PT, R15, R16, PT ;  /* 0x000000100f00720b */ /* 0x004fda0003f6e000 */
[----:B------:R-:W-:Y:S05]  /*0a70*/  @!P3 BRA `(.L_x_146) ;  /* 0x000000000018b947 */ /* 0x000fea0003800000 */
[----:B------:R-:W-:Y:S01]  /*0a80*/  VIADD R13, R13, 0x1 ;  /* 0x000000010d0d7836 */ /* 0x000fe20000000000 */
[----:B------:R-:W-:Y:S01]  /*0a90*/  IADD3 R14, PT, PT, R14, 0x1, RZ ;  /* 0x000000010e0e7810 */ /* 0x000fe20007ffe0ff */
[----:B------:R-:W-:-:S03]  /*0aa0*/  VIADD R12, R12, 0x4 ;  /* 0x000000040c0c7836 */ /* 0x000fc60000000000 */
[----:B------:R-:W-:-:S13]  /*0ab0*/  ISETP.NE.AND P3, PT, R13, RZ, PT ;  /* 0x000000ff0d00720c */ /* 0x000fda0003f65270 */
[----:B------:R-:W-:Y:S05]  /*0ac0*/  @P3 BRA `(.L_x_147) ;  /* 0xfffffffc00e03947 */ /* 0x000fea000383ffff */
[----:B------:R-:W-:-:S07]  /*0ad0*/  IMAD.MOV.U32 R14, RZ, RZ, R3 ;  /* 0x000000ffff0e7224 */ /* 0x000fce00078e0003 */
.L_x_146:
[----:B------:R-:W-:Y:S05]  /*0ae0*/  BSYNC.RECONVERGENT B2 ;  /* 0x0000000000027941 */ /* 0x000fea0003800200 */
.L_x_145:
[----:B------:R-:W-:Y:S01]  /*0af0*/  ISETP.GT.AND P3, PT, R3, R14, PT ;  /* 0x0000000e0300720c */ /* 0x000fe20003f64270 */
[----:B------:R-:W-:-:S12]  /*0b00*/  BSSY.RECONVERGENT B2, `(.L_x_148) ;  /* 0x0000045000027945 */ /* 0x000fd80003800200 */
[----:B------:R-:W-:Y:S05]  /*0b10*/  @!P3 BRA `(.L_x_149) ;  /* 0x00000004000cb947 */ /* 0x000fea0003800000 */
[----:B------:R-:W-:Y:S01]  /*0b20*/  IMAD.IADD R12, R3, 0x1, -R14 ;  /* 0x00000001030c7824 */ /* 0x000fe200078e0a0e */
[----:B------:R-:W-:Y:S01]  /*0b30*/  BSSY.RECONVERGENT B3, `(.L_x_150) ;  /* 0x000001f000037945 */ /* 0x000fe20003800200 */
[----:B------:R-:W-:-:S03]  /*0b40*/  IMAD.MOV.U32 R13, RZ, RZ, R3 ;  /* 0x000000ffff0d7224 */ /* 0x000fc600078e0003 */
[----:B------:R-:W-:-:S13]  /*0b50*/  LOP3.LUT P3, R16, R12, 0x3, RZ, 0xc0, !PT ;  /* 0x000000030c107812 */ /* 0x000fda000786c0ff */
[----:B------:R-:W-:Y:S05]  /*0b60*/  @!P3 BRA `(.L_x_151) ;  /* 0x00000000006cb947 */ /* 0x000fea0003800000 */
[----:B------:R-:W0:Y:S01]  /*0b70*/  LDC R28, c[0x0][0x3dc] ;  /* 0x0000f700ff1c7b82 */ /* 0x000e220000000800 */
[----:B------:R-:W-:Y:S01]  /*0b80*/  BSSY.RECONVERGENT B4, `(.L_x_152) ;  /* 0x0000007000047945 */ /* 0x000fe20003800200 */
[----:B------:R-:W-:Y:S02]  /*0b90*/  ISETP.NE.AND P4, PT, R16, 0x1, PT ;  /* 0x000000011000780c */ /* 0x000fe40003f85270 */
[C---:B------:R-:W-:Y:S02]  /*0ba0*/  LEA R12, R3.reuse, R22, 0x2 ;  /* 0x00000016030c7211 */ /* 0x040fe400078e10ff */
[----:B0-----:R-:W-:-:S13]  /*0bb0*/  ISETP.GE.AND P3, PT, R3, R28, PT ;  /* 0x0000001c0300720c */ /* 0x001fda0003f66270 */
[----:B------:R-:W-:Y:S05]  /*0bc0*/  @P3 BRA `(.L_x_153) ;  /* 0x0000000000083947 */ /* 0x000fea0003800000 */
[----:B------:R-:W2:Y:S04]  /*0bd0*/  LDL R13, [R12+-0x4] ;  /* 0xfffffc000c0d7983 */ /* 0x000ea80000100800 */
[----:B--2---:R0:W-:Y:S02]  /*0be0*/  STL [R12], R13 ;  /* 0x0000000d0c007387 */ /* 0x0041e40000100800 */
.L_x_153:
[----:B------:R-:W-:Y:S05]  /*0bf0*/  BSYNC.RECONVERGENT B4 ;  /* 0x0000000000047941 */ /* 0x000fea0003800200 */
.L_x_152:
[----:B0-----:R-:W-:Y:S01]  /*0c00*/  VIADD R13, R3, 0xffffffff ;  /* 0xffffffff030d7836 */ /* 0x001fe20000000000 */
[----:B------:R-:W-:Y:S06]  /*0c10*/  @!P4 BRA `(.L_x_151) ;  /* 0x000000000040c947 */ /* 0x000fec0003800000 */
[----:B------:R-:W-:Y:S01]  /*0c20*/  ISETP.GT.AND P3, PT, R3, R28, PT ;  /* 0x0000001c0300720c */ /* 0x000fe20003f64270 */
[----:B------:R-:W-:Y:S01]  /*0c30*/  BSSY.RECONVERGENT B4, `(.L_x_154) ;  /* 0x0000005000047945 */ /* 0x000fe20003800200 */
[----:B------:R-:W-:-:S11]  /*0c40*/  ISETP.NE.AND P4, PT, R16, 0x2, PT ;  /* 0x000000021000780c */ /* 0x000fd60003f85270 */
[----:B------:R-:W-:Y:S05]  /*0c50*/  @P3 BRA `(.L_x_155) ;  /* 0x0000000000083947 */ /* 0x000fea0003800000 */
[----:B------:R-:W2:Y:S04]  /*0c60*/  LDL R13, [R12+-0x8] ;  /* 0xfffff8000c0d7983 */ /* 0x000ea80000100800 */
[----:B--2---:R0:W-:Y:S02]  /*0c70*/  STL [R12+-0x4], R13 ;  /* 0xfffffc0d0c007387 */ /* 0x0041e40000100800 */
.L_x_155:
[----:B------:R-:W-:Y:S05]  /*0c80*/  BSYNC.RECONVERGENT B4 ;  /* 0x0000000000047941 */ /* 0x000fea0003800200 */
.L_x_154:
[----:B0-----:R-:W-:Y:S01]  /*0c90*/  VIADD R13, R3, 0xfffffffe ;  /* 0xfffffffe030d7836 */ /* 0x001fe20000000000 */
[----:B------:R-:W-:Y:S06]  /*0ca0*/  @!P4 BRA `(.L_x_151) ;  /* 0x00000000001cc947 */ /* 0x000fec0003800000 */
[----:B------:R-:W-:Y:S01]  /*0cb0*/  ISETP.GE.AND P3, PT, R13, R28, PT ;  /* 0x0000001c0d00720c */ /* 0x000fe20003f66270 */
[----:B------:R-:W-:-:S12]  /*0cc0*/  BSSY.RECONVERGENT B4, `(.L_x_156) ;  /* 0x0000004000047945 */ /* 0x000fd80003800200 */
[----:B------:R-:W-:Y:S05]  /*0cd0*/  @P3 BRA `(.L_x_157) ;  /* 0x0000000000083947 */ /* 0x000fea0003800000 */
[----:B------:R-:W2:Y:S04]  /*0ce0*/  LDL R13, [R12+-0xc] ;  /* 0xfffff4000c0d7983 */ /* 0x000ea80000100800 */
[----:B--2---:R0:W-:Y:S02]  /*0cf0*/  STL [R12+-0x8], R13 ;  /* 0xfffff80d0c007387 */ /* 0x0041e40000100800 */
.L_x_157:
[----:B------:R-:W-:Y:S05]  /*0d00*/  BSYNC.RECONVERGENT B4 ;  /* 0x0000000000047941 */ /* 0x000fea0003800200 */
.L_x_156:
[----:B0-----:R-:W-:-:S07]  /*0d10*/  VIADD R13, R3, 0xfffffffd ;  /* 0xfffffffd030d7836 */ /* 0x001fce0000000000 */
.L_x_151:
[----:B------:R-:W-:Y:S05]  /*0d20*/  BSYNC.RECONVERGENT B3 ;  /* 0x0000000000037941 */ /* 0x000fea0003800200 */
.L_x_150:
[----:B------:R-:W-:-:S05]  /*0d30*/  IMAD.IADD R12, R14, 0x1, -R3 ;  /* 0x000000010e0c7824 */ /* 0x000fca00078e0a03 */
[----:B------:R-:W-:-:S13]  /*0d40*/  ISETP.GT.U32.AND P3, PT, R12, -0x4, PT ;  /* 0xfffffffc0c00780c */ /* 0x000fda0003f64070 */
[----:B------:R-:W-:Y:S05]  /*0d50*/  @P3 BRA `(.L_x_149) ;  /* 0x00000000007c3947 */ /* 0x000fea0003800000 */
.L_x_166:
[----:B0123--:R-:W0:Y:S01]  /*0d60*/  LDC R17, c[0x0][0x3dc] ;  /* 0x0000f700ff117b82 */ /* 0x00fe220000000800 */
[C---:B------:R-:W-:Y:S01]  /*0d70*/  IADD3 R12, PT, PT, R13.reuse, -0x2, RZ ;  /* 0xfffffffe0d0c7810 */ /* 0x040fe20007ffe0ff */
[C---:B------:R-:W-:Y:S01]  /*0d80*/  VIADD R16, R13.reuse, 0xfffffffd ;  /* 0xfffffffd0d107836 */ /* 0x040fe20000000000 */
[----:B------:R-:W-:Y:S01]  /*0d90*/  BSSY.RECONVERGENT B3, `(.L_x_158) ;  /* 0x0000009000037945 */ /* 0x000fe20003800200 */
[CC--:B0-----:R-:W-:Y:S02]  /*0da0*/  ISETP.GE.AND P3, PT, R13.reuse, R17.reuse, PT ;  /* 0x000000110d00720c */ /* 0x0c1fe40003f66270 */
[-C--:B------:R-:W-:Y:S01]  /*0db0*/  ISETP.GE.AND P5, PT, R12, R17.reuse, PT ;  /* 0x000000110c00720c */ /* 0x080fe20003fa6270 */
[C---:B------:R-:W-:Y:S01]  /*0dc0*/  IMAD R12, R13.reuse, 0x4, R22 ;  /* 0x000000040d0c7824 */ /* 0x040fe200078e0216 */
[-C--:B------:R-:W-:Y:S02]  /*0dd0*/  ISETP.GE.AND P6, PT, R16, R17.reuse, PT ;  /* 0x000000111000720c */ /* 0x080fe40003fc6270 */
[----:B------:R-:W-:-:S07]  /*0de0*/  ISETP.GT.AND P4, PT, R13, R17, PT ;  /* 0x000000110d00720c */ /* 0x000fce0003f84270 */
[----:B------:R-:W-:Y:S06]  /*0df0*/  @P3 BRA `(.L_x_159) ;  /* 0x0000000000083947 */ /* 0x000fec0003800000 */
[----:B------:R-:W2:Y:S04]  /*0e00*/  LDL R17, [R12+-0x4] ;  /* 0xfffffc000c117983 */ /* 0x000ea80000100800 */
[----:B--2---:R0:W-:Y:S02]  /*0e10*/  STL [R12], R17 ;  /* 0x000000110c007387 */ /* 0x0041e40000100800 */
.L_x_159:
[----:B------:R-:W-:Y:S05]  /*0e20*/  BSYNC.RECONVERGENT B3 ;  /* 0x0000000000037941 */ /* 0x000fea0003800200 */
.L_x_158:
[----:B------:R-:W-:Y:S04]  /*0e30*/  BSSY.RECONVERGENT B3, `(.L_x_160) ;  /* 0x0000004000037945 */ /* 0x000fe80003800200 */
[----:B------:R-:W-:Y:S05]  /*0e40*/  @P4 BRA `(.L_x_161) ;  /* 0x0000000000084947 */ /* 0x000fea0003800000 */
[----:B0-----:R-:W2:Y:S04]  /*0e50*/  LDL R17, [R12+-0x8] ;  /* 0xfffff8000c117983 */ /* 0x001ea80000100800 */
[----:B--2---:R1:W-:Y:S02]  /*0e60*/  STL [R12+-0x4], R17 ;  /* 0xfffffc110c007387 */ /* 0x0043e40000100800 */
.L_x_161:
[----:B------:R-:W-:Y:S05]  /*0e70*/  BSYNC.RECONVERGENT B3 ;  /* 0x0000000000037941 */ /* 0x000fea0003800200 */
.L_x_160:
[----:B------:R-:W-:Y:S04]  /*0e80*/  BSSY.RECONVERGENT B3, `(.L_x_162) ;  /* 0x0000004000037945 */ /* 0x000fe80003800200 */
[----:B------:R-:W-:Y:S05]  /*0e90*/  @P5 BRA `(.L_x_163) ;  /* 0x0000000000085947 */ /* 0x000fea0003800000 */
[----:B01----:R-:W2:Y:S04]  /*0ea0*/  LDL R17, [R12+-0xc] ;  /* 0xfffff4000c117983 */ /* 0x003ea80000100800 */
[----:B--2---:R2:W-:Y:S02]  /*0eb0*/  STL [R12+-0x8], R17 ;  /* 0xfffff8110c007387 */ /* 0x0045e40000100800 */
.L_x_163:
[----:B------:R-:W-:Y:S05]  /*0ec0*/  BSYNC.RECONVERGENT B3 ;  /* 0x0000000000037941 */ /* 0x000fea0003800200 */
.L_x_162:
[----:B------:R-:W-:Y:S04]  /*0ed0*/  BSSY.RECONVERGENT B3, `(.L_x_164) ;  /* 0x0000004000037945 */ /* 0x000fe80003800200 */
[----:B------:R-:W-:Y:S05]  /*0ee0*/  @P6 BRA `(.L_x_165) ;  /* 0x0000000000086947 */ /* 0x000fea0003800000 */
[----:B012---:R-:W2:Y:S04]  /*0ef0*/  LDL R17, [R12+-0x10] ;  /* 0xfffff0000c117983 */ /* 0x007ea80000100800 */
[----:B--2---:R3:W-:Y:S02]  /*0f00*/  STL [R12+-0xc], R17 ;  /* 0xfffff4110c007387 */ /* 0x0047e40000100800 */
.L_x_165:
[----:B------:R-:W-:Y:S05]  /*0f10*/  BSYNC.RECONVERGENT B3 ;  /* 0x0000000000037941 */ /* 0x000fea0003800200 */
.L_x_164:
[----:B------:R-:W-:-:S05]  /*0f20*/  VIADD R13, R13, 0xfffffffc ;  /* 0xfffffffc0d0d7836 */ /* 0x000fca0000000000 */
[----:B------:R-:W-:-:S13]  /*0f30*/  ISETP.GT.AND P3, PT, R13, R14, PT ;  /* 0x0000000e0d00720c */ /* 0x000fda0003f64270 */
[----:B------:R-:W-:Y:S05]  /*0f40*/  @P3 BRA `(.L_x_166) ;  /* 0xfffffffc00843947 */ /* 0x000fea000383ffff */
.L_x_149:
[----:B------:R-:W-:Y:S05]  /*0f50*/  BSYNC.RECONVERGENT B2 ;  /* 0x0000000000027941 */ /* 0x000fea0003800200 */
.L_x_148:
[----:B------:R-:W-:-:S13]  /*0f60*/  ISETP.GE.AND P3, PT, R14, UR4, PT ;  /* 0x000000040e007c0c */ /* 0x000fda000bf66270 */
[----:B0123--:R-:W-:Y:S01]  /*0f70*/  @!P3 IMAD R12, R14, 0x4, R22 ;  /* 0x000000040e0cb824 */ /* 0x00ffe200078e0216 */
[----:B------:R-:W-:-:S04]  /*0f80*/  @!P3 IADD3 R3, PT, PT, R3, 0x1, RZ ;  /* 0x000000010303b810 */ /* 0x000fc80007ffe0ff */
[----:B------:R0:W-:Y:S03]  /*0f90*/  @!P3 STL [R12], R15 ;  /* 0x0000000f0c00b387 */ /* 0x0001e60000100800 */
.L_x_141:
[----:B------:R-:W-:Y:S05]  /*0fa0*/  BSYNC.RECONVERGENT B0 ;  /* 0x0000000000007941 */ /* 0x000fea0003800200 */
.L_x_140:
[----:B------:R-:W-:Y:S01]  /*0fb0*/  VIADD R19, R19, 0x1 ;  /* 0x0000000113137836 */ /* 0x000fe20000000000 */
[----:B------:R-:W-:-:S04]  /*0fc0*/  ISETP.LT.AND P4, PT, R3, UR4, PT ;  /* 0x0000000403007c0c */ /* 0x000fc8000bf81270 */
[----:B------:R-:W-:-:S13]  /*0fd0*/  ISETP.GE.AND P3, PT, R19, R26, PT ;  /* 0x0000001a1300720c */ /* 0x000fda0003f66270 */
[----:B------:R-:W-:Y:S05]  /*0fe0*/  @!P3 BRA P4, `(.L_x_167) ;  /* 0xfffffff400e4b947 */ /* 0x000fea000203ffff */
.L_x_139:
[----:B------:R-:W-:Y:S05]  /*0ff0*/  BSYNC.RECONVERGENT B1 ;  /* 0x0000000000017941 */ /* 0x000fea0003800200 */
.L_x_138:
[----:B------:R-:W1:Y:S01]  /*1000*/  LDCU UR8, c[0x0][0x3b8] ;  /* 0x00007700ff0877ac */ /* 0x000e620008000800 */
[----:B------:R-:W-:Y:S01]  /*1010*/  ISETP.GT.AND P3, PT, R8, RZ, PT ;  /* 0x000000ff0800720c */ /* 0x000fe20003f64270 */
[----:B------:R-:W-:Y:S03]  /*1020*/  BSSY.RECONVERGENT B1, `(.L_x_168) ;  /* 0x0000093000017945 */ /* 0x000fe60003800200 */
[----:B------:R-:W-:-:S04]  /*1030*/  ISETP.GT.AND P3, PT, R7, -0x1, P3 ;  /* 0xffffffff0700780c */ /* 0x000fc80001f64270 */
[----:B-1----:R-:W-:-:S04]  /*1040*/  ISETP.LT.AND P3, PT, R7, UR8, P3 ;  /* 0x0000000807007c0c */ /* 0x002fc80009f61270 */
[----:B------:R-:W-:-:S13]  /*1050*/  PLOP3.LUT P3, PT, P3, P2, PT, 0x80, 0x8 ;  /* 0x000000000008781c */ /* 0x000fda0001f65070 */
[----:B------:R-:W-:Y:S05]  /*1060*/  @!P3 BRA `(.L_x_169) ;  /* 0x000000080038b947 */ /* 0x000fea0003800000 */
[----:B0-----:R-:W0:Y:S01]  /*1070*/  LDC.64 R14, c[0x0][0x3a0] ;  /* 0x0000e800ff0e7b82 */ /* 0x001e220000000a00 */
        /* <DEDUP_REMOVED lines=9> */
.L_x_197:
[----:B0---4-:R-:W0:Y:S02]  /*1110*/  LDC.64 R12, c[0x0][0x398] ;  /* 0x0000e600ff0c7b82 */ /* 0x011e240000000a00 */
[----:B0-----:R-:W-:-:S05]  /*1120*/  IMAD.WIDE R12, R26, 0x4, R12 ;  /* 0x000000041a0c7825 */ /* 0x001fca00078e020c */
[----:B--2---:R-:W2:Y:S01]  /*1130*/  LDG.E.CONSTANT R21, desc[UR6][R12.64] ;  /* 0x000000060c157981 */ /* 0x004ea2000c1e9900 */
[----:B------:R-:W-:Y:S01]  /*1140*/  BSSY.RECONVERGENT B0, `(.L_x_170) ;  /* 0x000007c000007945 */ /* 0x000fe20003800200 */
[----:B--2---:R-:W-:-:S13]  /*1150*/  ISETP.NE.AND P3, PT, R21, R0, PT ;  /* 0x000000001500720c */ /* 0x004fda0003f65270 */
[----:B-1-3--:R-:W-:Y:S05]  /*1160*/  @!P3 BRA `(.L_x_171) ;  /* 0x0000000400e4b947 */ /* 0x00afea0003800000 */
        /* <DEDUP_REMOVED lines=15> */
[----:B------:R-:W-:-:S04]  /*1260*/  FFMA R12, R23, R23, R28 ;  /* 0x00000017170c7223 */ /* 0x000fc8000000001c */
[----:B------:R-:W-:Y:S01]  /*1270*/  VIADD R21, R12, 0xf3000000 ;  /* 0xf30000000c157836 */ /* 0x000fe20000000000 */
[----:B------:R0:W1:Y:S04]  /*1280*/  MUFU.RSQ R17, R12 ;  /* 0x0000000c00117308 */ /* 0x0000680000001400 */
[----:B------:R-:W-:-:S13]  /*1290*/  ISETP.GT.U32.AND P3, PT, R21, 0x727fffff, PT ;  /* 0x727fffff1500780c */ /* 0x000fda0003f64070 */
[----:B01----:R-:W-:Y:S05]  /*12a0*/  @!P3 BRA `(.L_x_173) ;  /* 0x00000000000cb947 */ /* 0x003fea0003800000 */
[----:B------:R-:W-:-:S07]  /*12b0*/  MOV R14, 0x12d0 ;  /* 0x000012d0000e7802 */ /* 0x000fce0000000f00 */
[----:B------:R-:W-:Y:S05]  /*12c0*/  CALL.REL.NOINC `($__internal_6_$__cuda_sm20_sqrt_rn_f32_slowpath) ;  /* 0x0000005400647944 */ /* 0x000fea0003c00000 */
[----:B------:R-:W-:Y:S05]  /*12d0*/  BRA `(.L_x_174) ;  /* 0x0000000000107947 */ /* 0x000fea0003800000 */
.L_x_173:
[----:B------:R-:W-:Y:S01]  /*12e0*/  FMUL.FTZ R15, R12, R17 ;  /* 0x000000110c0f7220 */ /* 0x000fe20000410000 */
[----:B------:R-:W-:-:S03]  /*12f0*/  FMUL.FTZ R13, R17, 0.5 ;  /* 0x3f000000110d7820 */ /* 0x000fc60000410000 */
[----:B------:R-:W-:-:S04]  /*1300*/  FFMA R12, -R15, R15, R12 ;  /* 0x0000000f0f0c7223 */ /* 0x000fc8000000010c */
[----:B------:R-:W-:-:S07]  /*1310*/  FFMA R15, R12, R13, R15 ;  /* 0x0000000d0c0f7223 */ /* 0x000fce000000000f */
.L_x_174:
[----:B------:R-:W-:Y:S05]  /*1320*/  BSYNC.RECONVERGENT B2 ;  /* 0x0000000000027941 */ /* 0x000fea0003800200 */
.L_x_172:
        /* <DEDUP_REMOVED lines=8> */
[----:B------:R-:W-:-:S07]  /*13b0*/  IMAD.MOV.U32 R12, RZ, RZ, RZ ;  /* 0x000000ffff0c7224 */ /* 0x000fce00078e00ff */
.L_x_177:
[----:B------:R-:W-:-:S05]  /*13c0*/  LEA R13, R12, R22, 0x2 ;  /* 0x000000160c0d7211 */ /* 0x000fca00078e10ff */
[----:B------:R-:W2:Y:S02]  /*13d0*/  LDL R14, [R13] ;  /* 0x000000000d0e7983 */ /* 0x000ea40000100800 */
[----:B--2---:R-:W-:-:S13]  /*13e0*/  FSETP.GEU.AND P3, PT, R15, R14, PT ;  /* 0x0000000e0f00720b */ /* 0x004fda0003f6e000 */
[----:B------:R-:W-:Y:S05]  /*13f0*/  @!P3 BRA `(.L_x_176) ;  /* 0x000000000010b947 */ /* 0x000fea0003800000 */
[----:B------:R-:W-:-:S05]  /*1400*/  VIADD R12, R12, 0x1 ;  /* 0x000000010c0c7836 */ /* 0x000fca0000000000 */
[----:B------:R-:W-:-:S13]  /*1410*/  ISETP.NE.AND P3, PT, R12, R3, PT ;  /* 0x000000030c00720c */ /* 0x000fda0003f65270 */
[----:B------:R-:W-:Y:S05]  /*1420*/  @P3 BRA `(.L_x_177) ;  /* 0xfffffffc00e43947 */ /* 0x000fea000383ffff */
[----:B------:R-:W-:-:S07]  /*1430*/  IMAD.MOV.U32 R12, RZ, RZ, R3 ;  /* 0x000000ffff0c7224 */ /* 0x000fce00078e0003 */
.L_x_176:
[----:B------:R-:W-:Y:S05]  /*1440*/  BSYNC.RECONVERGENT B2 ;  /* 0x0000000000027941 */ /* 0x000fea0003800200 */
.L_x_175:
[----:B------:R-:W-:Y:S01]  /*1450*/  ISETP.GT.AND P3, PT, R3, R12, PT ;  /* 0x0000000c0300720c */ /* 0x000fe20003f64270 */
[----:B------:R-:W-:-:S12]  /*1460*/  BSSY.RECONVERGENT B2, `(.L_x_178) ;  /* 0x0000045000027945 */ /* 0x000fd80003800200 */
[----:B------:R-:W-:Y:S05]  /*1470*/  @!P3 BRA `(.L_x_179) ;  /* 0x00000004000cb947 */ /* 0x000fea0003800000 */
[----:B------:R-:W-:Y:S01]  /*1480*/  IMAD.IADD R13, R3, 0x1, -R12 ;  /* 0x00000001030d7824 */ /* 0x000fe200078e0a0c */
[----:B------:R-:W-:Y:S04]  /*1490*/  BSSY.RECONVERGENT B3, `(.L_x_180) ;  /* 0x000001f000037945 */ /* 0x000fe80003800200 */
[----:B------:R-:W-:Y:S01]  /*14a0*/  LOP3.LUT P3, R14, R13, 0x3, RZ, 0xc0, !PT ;  /* 0x000000030d0e7812 */ /* 0x000fe2000786c0ff */
[----:B------:R-:W-:-:S12]  /*14b0*/  IMAD.MOV.U32 R13, RZ, RZ, R3 ;  /* 0x000000ffff0d7224 */ /* 0x000fd800078e0003 */
        /* <DEDUP_REMOVED lines=9> */
.L_x_183:
[----:B------:R-:W-:Y:S05]  /*1550*/  BSYNC.RECONVERGENT B4 ;  /* 0x0000000000047941 */ /* 0x000fea0003800200 */
.L_x_182:
        /* <DEDUP_REMOVED lines=8> */
.L_x_185:
[----:B------:R-:W-:Y:S05]  /*15e0*/  BSYNC.RECONVERGENT B4 ;  /* 0x0000000000047941 */ /* 0x000fea0003800200 */
.L_x_184:
[----:B0-----:R-:W-:Y:S01]  /*15f0*/  VIADD R13, R3, 0xfffffffe ;  /* 0xfffffffe030d7836 */ /* 0x001fe20000000000 */
[----:B------:R-:W-:Y:S06]  /*1600*/  @!P3 BRA `(.L_x_181) ;  /* 0x00000000001cb947 */ /* 0x000fec0003800000 */
[----:B------:R-:W-:Y:S01]  /*1610*/  ISETP.GE.AND P3, PT, R13, R16, PT ;  /* 0x000000100d00720c */ /* 0x000fe20003f66270 */
[----:B------:R-:W-:-:S12]  /*1620*/  BSSY.RECONVERGENT B4, `(.L_x_186) ;  /* 0x0000004000047945 */ /* 0x000fd80003800200 */
[----:B------:R-:W-:Y:S05]  /*1630*/  @P3 BRA `(.L_x_187) ;  /* 0x0000000000083947 */ /* 0x000fea0003800000 */
[----:B------:R-:W2:Y:S04]  /*1640*/  LDL R13, [R28+-0xc] ;  /* 0xfffff4001c0d7983 */ /* 0x000ea80000100800 */
[----:B--2---:R0:W-:Y:S02]  /*1650*/  STL [R28+-0x8], R13 ;  /* 0xfffff80d1c007387 */ /* 0x0041e40000100800 */
.L_x_187:
[----:B------:R-:W-:Y:S05]  /*1660*/  BSYNC.RECONVERGENT B4 ;  /* 0x0000000000047941 */ /* 0x000fea0003800200 */
.L_x_186:
[----:B0-----:R-:W-:-:S07]  /*1670*/  VIADD R13, R3, 0xfffffffd ;  /* 0xfffffffd030d7836 */ /* 0x001fce0000000000 */
.L_x_181:
[----:B------:R-:W-:Y:S05]  /*1680*/  BSYNC.RECONVERGENT B3 ;  /* 0x0000000000037941 */ /* 0x000fea0003800200 */
.L_x_180:
[----:B------:R-:W-:-:S05]  /*1690*/  IMAD.IADD R14, R12, 0x1, -R3 ;  /* 0x000000010c0e7824 */ /* 0x000fca00078e0a03 */
[----:B------:R-:W-:-:S13]  /*16a0*/  ISETP.GT.U32.AND P3, PT, R14, -0x4, PT ;  /* 0xfffffffc0e00780c */ /* 0x000fda0003f64070 */
[----:B------:R-:W-:Y:S05]  /*16b0*/  @P3 BRA `(.L_x_179) ;  /* 0x00000000007c3947 */ /* 0x000fea0003800000 */
.L_x_196:
        /* <DEDUP_REMOVED lines=12> */
.L_x_189:
[----:B------:R-:W-:Y:S05]  /*1780*/  BSYNC.RECONVERGENT B3 ;  /* 0x0000000000037941 */ /* 0x000fea0003800200 */
.L_x_188:
[----:B------:R-:W-:Y:S04]  /*1790*/  BSSY.RECONVERGENT B3, `(.L_x_190) ;  /* 0x0000004000037945 */ /* 0x000fe80003800200 */
[----:B------:R-:W-:Y:S05]  /*17a0*/  @P4 BRA `(.L_x_191) ;  /* 0x0000000000084947 */ /* 0x000fea0003800000 */
[----:B0-----:R-:W2:Y:S04]  /*17b0*/  LDL R17, [R14+-0x8] ;  /* 0xfffff8000e117983 */ /* 0x001ea80000100800 */
[----:B--2---:R1:W-:Y:S02]  /*17c0*/  STL [R14+-0x4], R17 ;  /* 0xfffffc110e007387 */ /* 0x0043e40000100800 */
.L_x_191:
[----:B------:R-:W-:Y:S05]  /*17d0*/  BSYNC.RECONVERGENT B3 ;  /* 0x0000000000037941 */ /* 0x000fea0003800200 */
.L_x_190:
[----:B------:R-:W-:Y:S04]  /*17e0*/  BSSY.RECONVERGENT B3, `(.L_x_192) ;  /* 0x0000004000037945 */ /* 0x000fe80003800200 */
[----:B------:R-:W-:Y:S05]  /*17f0*/  @P5 BRA `(.L_x_193) ;  /* 0x0000000000085947 */ /* 0x000fea0003800000 */
[----:B01----:R-:W2:Y:S04]  /*1800*/  LDL R17, [R14+-0xc] ;  /* 0xfffff4000e117983 */ /* 0x003ea80000100800 */
[----:B--2---:R2:W-:Y:S02]  /*1810*/  STL [R14+-0x8], R17 ;  /* 0xfffff8110e007387 */ /* 0x0045e40000100800 */
.L_x_193:
[----:B------:R-:W-:Y:S05]  /*1820*/  BSYNC.RECONVERGENT B3 ;  /* 0x0000000000037941 */ /* 0x000fea0003800200 */
.L_x_192:
[----:B------:R-:W-:Y:S04]  /*1830*/  BSSY.RECONVERGENT B3, `(.L_x_194) ;  /* 0x0000004000037945 */ /* 0x000fe80003800200 */
[----:B------:R-:W-:Y:S05]  /*1840*/  @P6 BRA `(.L_x_195) ;  /* 0x0000000000086947 */ /* 0x000fea0003800000 */
[----:B012---:R-:W2:Y:S04]  /*1850*/  LDL R17, [R14+-0x10] ;  /* 0xfffff0000e117983 */ /* 0x007ea80000100800 */
[----:B--2---:R3:W-:Y:S02]  /*1860*/  STL [R14+-0xc], R17 ;  /* 0xfffff4110e007387 */ /* 0x0047e40000100800 */
.L_x_195:
[----:B------:R-:W-:Y:S05]  /*1870*/  BSYNC.RECONVERGENT B3 ;  /* 0x0000000000037941 */ /* 0x000fea0003800200 */
.L_x_194:
[----:B------:R-:W-:-:S05]  /*1880*/  VIADD R13, R13, 0xfffffffc ;  /* 0xfffffffc0d0d7836 */ /* 0x000fca0000000000 */
[----:B------:R-:W-:-:S13]  /*1890*/  ISETP.GT.AND P3, PT, R13, R12, PT ;  /* 0x0000000c0d00720c */ /* 0x000fda0003f64270 */
[----:B------:R-:W-:Y:S05]  /*18a0*/  @P3 BRA `(.L_x_196) ;  /* 0xfffffffc00843947 */ /* 0x000fea000383ffff */
.L_x_179:
[----:B------:R-:W-:Y:S05]  /*18b0*/  BSYNC.RECONVERGENT B2 ;  /* 0x0000000000027941 */ /* 0x000fea0003800200 */
.L_x_178:
[----:B------:R-:W-:-:S13]  /*18c0*/  ISETP.GE.AND P3, PT, R12, UR4, PT ;  /* 0x000000040c007c0c */ /* 0x000fda000bf66270 */
[----:B------:R-:W-:Y:S01]  /*18d0*/  @!P3 IMAD R12, R12, 0x4, R22 ;  /* 0x000000040c0cb824 */ /* 0x000fe200078e0216 */
[----:B------:R-:W-:-:S04]  /*18e0*/  @!P3 IADD3 R3, PT, PT, R3, 0x1, RZ ;  /* 0x000000010303b810 */ /* 0x000fc80007ffe0ff */
[----:B------:R4:W-:Y:S03]  /*18f0*/  @!P3 STL [R12], R15 ;  /* 0x0000000f0c00b387 */ /* 0x0009e60000100800 */
.L_x_171:
[----:B------:R-:W-:Y:S05]  /*1900*/  BSYNC.RECONVERGENT B0 ;  /* 0x0000000000007941 */ /* 0x000fea0003800200 */
.L_x_170:
[----:B------:R-:W-:Y:S01]  /*1910*/  VIADD R26, R26, 0x1 ;  /* 0x000000011a1a7836 */ /* 0x000fe20000000000 */
[----:B------:R-:W-:-:S04]  /*1920*/  ISETP.LT.AND P4, PT, R3, UR4, PT ;  /* 0x0000000403007c0c */ /* 0x000fc8000bf81270 */
[----:B------:R-:W-:-:S13]  /*1930*/  ISETP.GE.AND P3, PT, R26, R19, PT ;  /* 0x000000131a00720c */ /* 0x000fda0003f66270 */
[----:B------:R-:W-:Y:S05]  /*1940*/  @!P3 BRA P4, `(.L_x_197) ;  /* 0xfffffff400f0b947 */ /* 0x000fea000203ffff */
.L_x_169:
[----:B------:R-:W-:Y:S05]  /*1950*/  BSYNC.RECONVERGENT B1 ;  /* 0x0000000000017941 */ /* 0x000fea0003800200 */
.L_x_168:
[----:B------:R-:W5:Y:S01]  /*1960*/  LDCU UR8, c[0x0][0x3b8] ;  /* 0x00007700ff0877ac */ /* 0x000f620008000800 */
[----:B------:R-:W-:Y:S01]  /*1970*/  ISETP.GT.AND P3, PT, R8, RZ, PT ;  /* 0x000000ff0800720c */ /* 0x000fe20003f64270 */
[----:B------:R-:W-:Y:S03]  /*1980*/  BSSY.RECONVERGENT B1, `(.L_x_198) ;  /* 0x0000093000017945 */ /* 0x000fe60003800200 */
[----:B------:R-:W-:-:S04]  /*1990*/  ISETP.GT.AND P3, PT, R7, -0x2, P3 ;  /* 0xfffffffe0700780c */ /* 0x000fc80001f64270 */
[----:B-----5:R-:W-:-:S04]  /*19a0*/  ISETP.LT.AND P3, PT, R11, UR8, P3 ;  /* 0x000000080b007c0c */ /* 0x020fc80009f61270 */
[----:B------:R-:W-:-:S13]  /*19b0*/  PLOP3.LUT P3, PT, P3, P2, PT, 0x80, 0x8 ;  /* 0x000000000008781c */ /* 0x000fda0001f65070 */
[----:B------:R-:W-:Y:S05]  /*19c0*/  @!P3 BRA `(.L_x_199) ;  /* 0x000000080038b947 */ /* 0x000fea0003800000 */
[----:B01234-:R-:W0:Y:S01]  /*19d0*/  LDC.64 R14, c[0x0][0x3a0] ;  /* 0x0000e800ff0e7b82 */ /* 0x01fe220000000a00 */
        /* <DEDUP_REMOVED lines=9> */
.L_x_227:
        /* <DEDUP_REMOVED lines=29> */
.L_x_203:
[----:B------:R-:W-:Y:S01]  /*1c40*/  FMUL.FTZ R15, R12, R23 ;  /* 0x000000170c0f7220 */ /* 0x000fe20000410000 */
[----:B------:R-:W-:-:S03]  /*1c50*/  FMUL.FTZ R13, R23, 0.5 ;  /* 0x3f000000170d7820 */ /* 0x000fc60000410000 */
[----:B------:R-:W-:-:S04]  /*1c60*/  FFMA R12, -R15, R15, R12 ;  /* 0x0000000f0f0c7223 */ /* 0x000fc8000000010c */
[----:B------:R-:W-:-:S07]  /*1c70*/  FFMA R15, R12, R13, R15 ;  /* 0x0000000d0c0f7223 */ /* 0x000fce000000000f */
.L_x_204:
[----:B------:R-:W-:Y:S05]  /*1c80*/  BSYNC.RECONVERGENT B2 ;  /* 0x0000000000027941 */ /* 0x000fea0003800200 */
.L_x_202:
        /* <DEDUP_REMOVED lines=9> */
.L_x_207:
        /* <DEDUP_REMOVED lines=8> */
.L_x_206:
[----:B------:R-:W-:Y:S05]  /*1da0*/  BSYNC.RECONVERGENT B2 ;  /* 0x0000000000027941 */ /* 0x000fea0003800200 */
.L_x_205:
        /* <DEDUP_REMOVED lines=16> */
.L_x_213:
[----:B------:R-:W-:Y:S05]  /*1eb0*/  BSYNC.RECONVERGENT B4 ;  /* 0x0000000000047941 */ /* 0x000fea0003800200 */
.L_x_212:
        /* <DEDUP_REMOVED lines=8> */
.L_x_215:
[----:B------:R-:W-:Y:S05]  /*1f40*/  BSYNC.RECONVERGENT B4 ;  /* 0x0000000000047941 */ /* 0x000fea0003800200 */
.L_x_214:
[----:B0-----:R-:W-:Y:S01]  /*1f50*/  VIADD R13, R3, 0xfffffffe ;  /* 0xfffffffe030d7836 */ /* 0x001fe20000000000 */
[----:B------:R-:W-:Y:S06]  /*1f60*/  @!P2 BRA `(.L_x_211) ;  /* 0x00000000001ca947 */ /* 0x000fec0003800000 */
[----:B------:R-:W-:Y:S01]  /*1f70*/  ISETP.GE.AND P2, PT, R13, R16, PT ;  /* 0x000000100d00720c */ /* 0x000fe20003f46270 */
[----:B------:R-:W-:-:S12]  /*1f80*/  BSSY.RECONVERGENT B4, `(.L_x_216) ;  /* 0x0000004000047945 */ /* 0x000fd80003800200 */
[----:B------:R-:W-:Y:S05]  /*1f90*/  @P2 BRA `(.L_x_217) ;  /* 0x0000000000082947 */ /* 0x000fea0003800000 */
[----:B------:R-:W2:Y:S04]  /*1fa0*/  LDL R13, [R26+-0xc] ;  /* 0xfffff4001a0d7983 */ /* 0x000ea80000100800 */
[----:B--2---:R0:W-:Y:S02]  /*1fb0*/  STL [R26+-0x8], R13 ;  /* 0xfffff80d1a007387 */ /* 0x0041e40000100800 */
.L_x_217:
[----:B------:R-:W-:Y:S05]  /*1fc0*/  BSYNC.RECONVERGENT B4 ;  /* 0x0000000000047941 */ /* 0x000fea0003800200 */
.L_x_216:
[----:B0-----:R-:W-:-:S07]  /*1fd0*/  VIADD R13, R3, 0xfffffffd ;  /* 0xfffffffd030d7836 */ /* 0x001fce0000000000 */
.L_x_211:
[----:B------:R-:W-:Y:S05]  /*1fe0*/  BSYNC.RECONVERGENT B3 ;  /* 0x0000000000037941 */ /* 0x000fea0003800200 */
.L_x_210:
[----:B------:R-:W0:Y:S01]  /*1ff0*/  LDC R21, c[0x0][0x3dc] ;  /* 0x0000f700ff157b82 */ /* 0x000e220000000800 */
[----:B------:R-:W-:-:S05]  /*2000*/  IMAD.IADD R14, R12, 0x1, -R3 ;  /* 0x000000010c0e7824 */ /* 0x000fca00078e0a03 */
[----:B------:R-:W-:-:S13]  /*2010*/  ISETP.GT.U32.AND P2, PT, R14, -0x4, PT ;  /* 0xfffffffc0e00780c */ /* 0x000fda0003f44070 */
[----:B------:R-:W-:Y:S05]  /*2020*/  @P2 BRA `(.L_x_209) ;  /* 0x0000000000782947 */ /* 0x000fea0003800000 */
.L_x_226:
[CC--:B0-----:R-:W-:Y:S01]  /*2030*/  ISETP.GE.AND P2, PT, R13.reuse, R21.reuse, PT ;  /* 0x000000150d00720c */ /* 0x0c1fe20003f46270 */
[C---:B------:R-:W-:Y:S01]  /*2040*/  VIADD R16, R13.reuse, 0xfffffffd ;  /* 0xfffffffd0d107836 */ /* 0x040fe20000000000 */
[C---:B-123--:R-:W-:Y:S01]  /*2050*/  IADD3 R14, PT, PT, R13.reuse, -0x2, RZ ;  /* 0xfffffffe0d0e7810 */ /* 0x04efe20007ffe0ff */
[----:B------:R-:W-:Y:S01]  /*2060*/  BSSY.RECONVERGENT B3, `(.L_x_218) ;  /* 0x0000008000037945 */ /* 0x000fe20003800200 */
[CC--:B------:R-:W-:Y:S02]  /*2070*/  ISETP.GT.AND P3, PT, R13.reuse, R21.reuse, PT ;  /* 0x000000150d00720c */ /* 0x0c0fe40003f64270 */
[-C--:B------:R-:W-:Y:S01]  /*2080*/  ISETP.GE.AND P4, PT, R14, R21.reuse, PT ;  /* 0x000000150e00720c */ /* 0x080fe20003f86270 */
[----:B------:R-:W-:Y:S01]  /*2090*/  IMAD R14, R13, 0x4, R22 ;  /* 0x000000040d0e7824 */ /* 0x000fe200078e0216 */
[----:B------:R-:W-:-:S05]  /*20a0*/  ISETP.GE.AND P5, PT, R16, R21, PT ;  /* 0x000000151000720c */ /* 0x000fca0003fa6270 */
[----:B------:R-:W-:Y:S08]  /*20b0*/  @P2 BRA `(.L_x_219) ;  /* 0x0000000000082947 */ /* 0x000ff00003800000 */
[----:B------:R-:W2:Y:S04]  /*20c0*/  LDL R17, [R14+-0x4] ;  /* 0xfffffc000e117983 */ /* 0x000ea80000100800 */
[----:B--2---:R0:W-:Y:S02]  /*20d0*/  STL [R14], R17 ;  /* 0x000000110e007387 */ /* 0x0041e40000100800 */
.L_x_219:
[----:B------:R-:W-:Y:S05]  /*20e0*/  BSYNC.RECONVERGENT B3 ;  /* 0x0000000000037941 */ /* 0x000fea0003800200 */
.L_x_218:
[----:B------:R-:W-:Y:S04]  /*20f0*/  BSSY.RECONVERGENT B3, `(.L_x_220) ;  /* 0x0000004000037945 */ /* 0x000fe80003800200 */
[----:B------:R-:W-:Y:S05]  /*2100*/  @P3 BRA `(.L_x_221) ;  /* 0x0000000000083947 */ /* 0x000fea0003800000 */
[----:B0-----:R-:W2:Y:S04]  /*2110*/  LDL R17, [R14+-0x8] ;  /* 0xfffff8000e117983 */ /* 0x001ea80000100800 */
[----:B--2---:R1:W-:Y:S02]  /*2120*/  STL [R14+-0x4], R17 ;  /* 0xfffffc110e007387 */ /* 0x0043e40000100800 */
.L_x_221:
[----:B------:R-:W-:Y:S05]  /*2130*/  BSYNC.RECONVERGENT B3 ;  /* 0x0000000000037941 */ /* 0x000fea0003800200 */
.L_x_220:
[----:B------:R-:W-:Y:S04]  /*2140*/  BSSY.RECONVERGENT B3, `(.L_x_222) ;  /* 0x0000004000037945 */ /* 0x000fe80003800200 */
[----:B------:R-:W-:Y:S05]  /*2150*/  @P4 BRA `(.L_x_223) ;  /* 0x0000000000084947 */ /* 0x000fea0003800000 */
[----:B01----:R-:W2:Y:S04]  /*2160*/  LDL R17, [R14+-0xc] ;  /* 0xfffff4000e117983 */ /* 0x003ea80000100800 */
[----:B--2---:R2:W-:Y:S02]  /*2170*/  STL [R14+-0x8], R17 ;  /* 0xfffff8110e007387 */ /* 0x0045e40000100800 */
.L_x_223:
[----:B------:R-:W-:Y:S05]  /*2180*/  BSYNC.RECONVERGENT B3 ;  /* 0x0000000000037941 */ /* 0x000fea0003800200 */
.L_x_222:
[----:B------:R-:W-:Y:S04]  /*2190*/  BSSY.RECONVERGENT B3, `(.L_x_224) ;  /* 0x0000004000037945 */ /* 0x000fe80003800200 */
[----:B------:R-:W-:Y:S05]  /*21a0*/  @P5 BRA `(.L_x_225) ;  /* 0x0000000000085947 */ /* 0x000fea0003800000 */
[----:B012---:R-:W2:Y:S04]  /*21b0*/  LDL R17, [R14+-0x10] ;  /* 0xfffff0000e117983 */ /* 0x007ea80000100800 */
[----:B--2---:R3:W-:Y:S02]  /*21c0*/  STL [R14+-0xc], R17 ;  /* 0xfffff4110e007387 */ /* 0x0047e40000100800 */
.L_x_225:
[----:B------:R-:W-:Y:S05]  /*21d0*/  BSYNC.RECONVERGENT B3 ;  /* 0x0000000000037941 */ /* 0x000fea0003800200 */
.L_x_224:
[----:B------:R-:W-:-:S05]  /*21e0*/  VIADD R13, R13, 0xfffffffc ;  /* 0xfffffffc0d0d7836 */ /* 0x000fca0000000000 */
[----:B------:R-:W-:-:S13]  /*21f0*/  ISETP.GT.AND P2, PT, R13, R12, PT ;  /* 0x0000000c0d00720c */ /* 0x000fda0003f44270 */
[----:B------:R-:W-:Y:S05]  /*2200*/  @P2 BRA `(.L_x_226) ;  /* 0xfffffffc00882947 */ /* 0x000fea000383ffff */
.L_x_209:
[----:B------:R-:W-:Y:S05]  /*2210*/  BSYNC.RECONVERGENT B2 ;  /* 0x0000000000027941 */ /* 0x000fea0003800200 */
.L_x_208:
[----:B------:R-:W-:-:S13]  /*2220*/  ISETP.GE.AND P2, PT, R12, UR4, PT ;  /* 0x000000040c007c0c */ /* 0x000fda000bf46270 */
[----:B------:R-:W-:Y:S01]  /*2230*/  @!P2 IMAD R12, R12, 0x4, R22 ;  /* 0x000000040c0ca824 */ /* 0x000fe200078e0216 */
[----:B------:R-:W-:-:S04]  /*2240*/  @!P2 IADD3 R3, PT, PT, R3, 0x1, RZ ;  /* 0x000000010303a810 */ /* 0x000fc80007ffe0ff */
[----:B------:R4:W-:Y:S03]  /*2250*/  @!P2 STL [R12], R15 ;  /* 0x0000000f0c00a387 */ /* 0x0009e60000100800 */
.L_x_201:
[----:B------:R-:W-:Y:S05]  /*2260*/  BSYNC.RECONVERGENT B0 ;  /* 0x0000000000007941 */ /* 0x000fea0003800200 */
.L_x_200:
[----:B------:R-:W-:Y:S01]  /*2270*/  VIADD R24, R24, 0x1 ;  /* 0x0000000118187836 */ /* 0x000fe20000000000 */
[----:B------:R-:W-:-:S04]  /*2280*/  ISETP.LT.AND P3, PT, R3, UR4, PT ;  /* 0x0000000403007c0c */ /* 0x000fc8000bf61270 */
[----:B------:R-:W-:-:S13]  /*2290*/  ISETP.GE.AND P2, PT, R24, R19, PT ;  /* 0x000000131800720c */ /* 0x000fda0003f46270 */
[----:B------:R-:W-:Y:S05]  /*22a0*/  @!P2 BRA P3, `(.L_x_227) ;  /* 0xfffffff400f0a947 */ /* 0x000fea000183ffff */
.L_x_199:
[----:B------:R-:W-:Y:S05]  /*22b0*/  BSYNC.RECONVERGENT B1 ;  /* 0x0000000000017941 */ /* 0x000fea0003800200 */
.L_x_198:
[----:B------:R-:W5:Y:S01]  /*22c0*/  LDCU.64 UR8, c[0x0][0x3b8] ;  /* 0x00007700ff0877ac */ /* 0x000f620008000a00 */
[C---:B------:R-:W-:Y:S01]  /*22d0*/  ISETP.GT.AND P2, PT, R8.reuse, -0x1, PT ;  /* 0xffffffff0800780c */ /* 0x040fe20003f44270 */
[----:B------:R-:W-:Y:S03]  /*22e0*/  BSSY.RECONVERGENT B1, `(.L_x_228) ;  /* 0x0000094000017945 */ /* 0x000fe60003800200 */
[C---:B------:R-:W-:Y:S02]  /*22f0*/  ISETP.GT.AND P3, PT, R7.reuse, RZ, P2 ;  /* 0x000000ff0700720c */ /* 0x040fe40001764270 */
[----:B-----5:R-:W-:Y:S02]  /*2300*/  ISETP.LT.AND P2, PT, R8, UR9, P1 ;  /* 0x0000000908007c0c */ /* 0x020fe40008f41270 */
[----:B------:R-:W-:-:S04]  /*2310*/  ISETP.LE.AND P3, PT, R7, UR8, P3 ;  /* 0x0000000807007c0c */ /* 0x000fc80009f63270 */
        /* <DEDUP_REMOVED lines=12> */
.L_x_257:
        /* <DEDUP_REMOVED lines=29> */
.L_x_233:
[----:B------:R-:W-:Y:S01]  /*25b0*/  FMUL.FTZ R15, R12, R23 ;  /* 0x000000170c0f7220 */ /* 0x000fe20000410000 */
[----:B------:R-:W-:-:S03]  /*25c0*/  FMUL.FTZ R13, R23, 0.5 ;  /* 0x3f000000170d7820 */ /* 0x000fc60000410000 */
[----:B------:R-:W-:-:S04]  /*25d0*/  FFMA R12, -R15, R15, R12 ;  /* 0x0000000f0f0c7223 */ /* 0x000fc8000000010c */
[----:B------:R-:W-:-:S07]  /*25e0*/  FFMA R15, R12, R13, R15 ;  /* 0x0000000d0c0f7223 */ /* 0x000fce000000000f */
.L_x_234:
[----:B------:R-:W-:Y:S05]  /*25f0*/  BSYNC.RECONVERGENT B2 ;  /* 0x0000000000027941 */ /* 0x000fea0003800200 */
.L_x_232:
        /* <DEDUP_REMOVED lines=9> */
.L_x_237:
        /* <DEDUP_REMOVED lines=8> */
.L_x_236:
[----:B------:R-:W-:Y:S05]  /*2710*/  BSYNC.RECONVERGENT B2 ;  /* 0x0000000000027941 */ /* 0x000fea0003800200 */
.L_x_235:
        /* <DEDUP_REMOVED lines=16> */
.L_x_243:
[----:B------:R-:W-:Y:S05]  /*2820*/  BSYNC.RECONVERGENT B4 ;  /* 0x0000000000047941 */ /* 0x000fea0003800200 */
.L_x_242:
        /* <DEDUP_REMOVED lines=8> */
.L_x_245:
[----:B------:R-:W-:Y:S05]  /*28b0*/  BSYNC.RECONVERGENT B4 ;  /* 0x0000000000047941 */ /* 0x000fea0003800200 */
.L_x_244:
[----:B0-----:R-:W-:Y:S01]  /*28c0*/  VIADD R13, R3, 0xfffffffe ;  /* 0xfffffffe030d7836 */ /* 0x001fe20000000000 */
[----:B------:R-:W-:Y:S06]  /*28d0*/  @!P3 BRA `(.L_x_241) ;  /* 0x00000000001cb947 */ /* 0x000fec0003800000 */
[----:B------:R-:W-:Y:S01]  /*28e0*/  ISETP.GE.AND P3, PT, R13, R16, PT ;  /* 0x000000100d00720c */ /* 0x000fe20003f66270 */
[----:B------:R-:W-:-:S12]  /*28f0*/  BSSY.RECONVERGENT B4, `(.L_x_246) ;  /* 0x0000004000047945 */ /* 0x000fd80003800200 */
[----:B------:R-:W-:Y:S05]  /*2900*/  @P3 BRA `(.L_x_247) ;  /* 0x0000000000083947 */ /* 0x000fea0003800000 */
[----:B------:R-:W2:Y:S04]  /*2910*/  LDL R13, [R26+-0xc] ;  /* 0xfffff4001a0d7983 */ /* 0x000ea80000100800 */
[----:B--2---:R0:W-:Y:S02]  /*2920*/  STL [R26+-0x8], R13 ;  /* 0xfffff80d1a007387 */ /* 0x0041e40000100800 */
.L_x_247:
[----:B------:R-:W-:Y:S05]  /*2930*/  BSYNC.RECONVERGENT B4 ;  /* 0x0000000000047941 */ /* 0x000fea0003800200 */
.L_x_246:
[----:B0-----:R-:W-:-:S07]  /*2940*/  VIADD R13, R3, 0xfffffffd ;  /* 0xfffffffd030d7836 */ /* 0x001fce0000000000 */
.L_x_241:
[----:B------:R-:W-:Y:S05]  /*2950*/  BSYNC.RECONVERGENT B3 ;  /* 0x0000000000037941 */ /* 0x000fea0003800200 */
.L_x_240:
[----:B------:R-:W0:Y:S01]  /*2960*/  LDC R21, c[0x0][0x3dc] ;  /* 0x0000f700ff157b82 */ /* 0x000e220000000800 */
[----:B------:R-:W-:-:S05]  /*2970*/  IMAD.IADD R14, R12, 0x1, -R3 ;  /* 0x000000010c0e7824 */ /* 0x000fca00078e0a03 */
[----:B------:R-:W-:-:S13]  /*2980*/  ISETP.GT.U32.AND P3, PT, R14, -0x4, PT ;  /* 0xfffffffc0e00780c */ /* 0x000fda0003f64070 */
[----:B------:R-:W-:Y:S05]  /*2990*/  @P3 BRA `(.L_x_239) ;  /* 0x0000000000783947 */ /* 0x000fea0003800000 */
.L_x_256:
        /* <DEDUP_REMOVED lines=11> */
.L_x_249:
[----:B------:R-:W-:Y:S05]  /*2a50*/  BSYNC.RECONVERGENT B3 ;  /* 0x0000000000037941 */ /* 0x000fea0003800200 */
.L_x_248:
[----:B------:R-:W-:Y:S04]  /*2a60*/  BSSY.RECONVERGENT B3, `(.L_x_250) ;  /* 0x0000004000037945 */ /* 0x000fe80003800200 */
[----:B------:R-:W-:Y:S05]  /*2a70*/  @P4 BRA `(.L_x_251) ;  /* 0x0000000000084947 */ /* 0x000fea0003800000 */
[----:B0-----:R-:W2:Y:S04]  /*2a80*/  LDL R17, [R14+-0x8] ;  /* 0xfffff8000e117983 */ /* 0x001ea80000100800 */
[----:B--2---:R1:W-:Y:S02]  /*2a90*/  STL [R14+-0x4], R17 ;  /* 0xfffffc110e007387 */ /* 0x0043e40000100800 */
.L_x_251:
[----:B------:R-:W-:Y:S05]  /*2aa0*/  BSYNC.RECONVERGENT B3 ;  /* 0x0000000000037941 */ /* 0x000fea0003800200 */
.L_x_250:
[----:B------:R-:W-:Y:S04]  /*2ab0*/  BSSY.RECONVERGENT B3, `(.L_x_252) ;  /* 0x0000004000037945 */ /* 0x000fe80003800200 */
[----:B------:R-:W-:Y:S05]  /*2ac0*/  @P5 BRA `(.L_x_253) ;  /* 0x0000000000085947 */ /* 0x000fea0003800000 */
[----:B01----:R-:W2:Y:S04]  /*2ad0*/  LDL R17, [R14+-0xc] ;  /* 0xfffff4000e117983 */ /* 0x003ea80000100800 */
[----:B--2---:R2:W-:Y:S02]  /*2ae0*/  STL [R14+-0x8], R17 ;  /* 0xfffff8110e007387 */ /* 0x0045e40000100800 */
.L_x_253:
[----:B------:R-:W-:Y:S05]  /*2af0*/  BSYNC.RECONVERGENT B3 ;  /* 0x0000000000037941 */ /* 0x000fea0003800200 */
.L_x_252:
[----:B------:R-:W-:Y:S04]  /*2b00*/  BSSY.RECONVERGENT B3, `(.L_x_254) ;  /* 0x0000004000037945 */ /* 0x000fe80003800200 */
[----:B------:R-:W-:Y:S05]  /*2b10*/  @P6 BRA `(.L_x_255) ;  /* 0x0000000000086947 */ /* 0x000fea0003800000 */
[----:B012---:R-:W2:Y:S04]  /*2b20*/  LDL R17, [R14+-0x10] ;  /* 0xfffff0000e117983 */ /* 0x007ea80000100800 */
[----:B--2---:R3:W-:Y:S02]  /*2b30*/  STL [R14+-0xc], R17 ;  /* 0xfffff4110e007387 */ /* 0x0047e40000100800 */
.L_x_255:
[----:B------:R-:W-:Y:S05]  /*2b40*/  BSYNC.RECONVERGENT B3 ;  /* 0x0000000000037941 */ /* 0x000fea0003800200 */
.L_x_254:
[----:B------:R-:W-:-:S05]  /*2b50*/  VIADD R13, R13, 0xfffffffc ;  /* 0xfffffffc0d0d7836 */ /* 0x000fca0000000000 */
[----:B------:R-:W-:-:S13]  /*2b60*/  ISETP.GT.AND P3, PT, R13, R12, PT ;  /* 0x0000000c0d00720c */ /* 0x000fda0003f64270 */
[----:B------:R-:W-:Y:S05]  /*2b70*/  @P3 BRA `(.L_x_256) ;  /* 0xfffffffc00883947 */ /* 0x000fea000383ffff */
.L_x_239:
[----:B------:R-:W-:Y:S05]  /*2b80*/  BSYNC.RECONVERGENT B2 ;  /* 0x0000000000027941 */ /* 0x000fea0003800200 */
.L_x_238:
[----:B------:R-:W-:-:S13]  /*2b90*/  ISETP.GE.AND P3, PT, R12, UR4, PT ;  /* 0x000000040c007c0c */ /* 0x000fda000bf66270 */
[----:B------:R-:W-:Y:S01]  /*2ba0*/  @!P3 IMAD R12, R12, 0x4, R22 ;  /* 0x000000040c0cb824 */ /* 0x000fe200078e0216 */
[----:B------:R-:W-:-:S04]  /*2bb0*/  @!P3 IADD3 R3, PT, PT, R3, 0x1, RZ ;  /* 0x000000010303b810 */ /* 0x000fc80007ffe0ff */
[----:B------:R4:W-:Y:S03]  /*2bc0*/  @!P3 STL [R12], R15 ;  /* 0x0000000f0c00b387 */ /* 0x0009e60000100800 */
.L_x_231:
[----:B------:R-:W-:Y:S05]  /*2bd0*/  BSYNC.RECONVERGENT B0 ;  /* 0x0000000000007941 */ /* 0x000fea0003800200 */
.L_x_230:
[----:B------:R-:W-:Y:S01]  /*2be0*/  VIADD R24, R24, 0x1 ;  /* 0x0000000118187836 */ /* 0x000fe20000000000 */
[----:B------:R-:W-:-:S04]  /*2bf0*/  ISETP.LT.AND P4, PT, R3, UR4, PT ;  /* 0x0000000403007c0c */ /* 0x000fc8000bf81270 */
[----:B------:R-:W-:-:S13]  /*2c00*/  ISETP.GE.AND P3, PT, R24, R19, PT ;  /* 0x000000131800720c */ /* 0x000fda0003f66270 */
[----:B------:R-:W-:Y:S05]  /*2c10*/  @!P3 BRA P4, `(.L_x_257) ;  /* 0xfffffff400f0b947 */ /* 0x000fea000203ffff */
.L_x_229:
[----:B------:R-:W-:Y:S05]  /*2c20*/  BSYNC.RECONVERGENT B1 ;  /* 0x0000000000017941 */ /* 0x000fea0003800200 */
.L_x_228:
[----:B------:R-:W5:Y:S01]  /*2c30*/  LDCU UR8, c[0x0][0x3b8] ;  /* 0x00007700ff0877ac */ /* 0x000f620008000800 */
[C---:B0---4-:R-:W-:Y:S01]  /*2c40*/  LOP3.LUT R12, R7.reuse, R8, RZ, 0xfc, !PT ;  /* 0x00000008070c7212 */ /* 0x051fe200078efcff */
[----:B------:R-:W-:Y:S01]  /*2c50*/  BSSY.RECONVERGENT B1, `(.L_x_258) ;  /* 0x0000093000017945 */ /* 0x000fe20003800200 */
[----:B-----5:R-:W-:-:S04]  /*2c60*/  ISETP.GE.AND P3, PT, R7, UR8, PT ;  /* 0x0000000807007c0c */ /* 0x020fc8000bf66270 */
[----:B------:R-:W-:-:S04]  /*2c70*/  ISETP.GT.AND P3, PT, R12, -0x1, !P3 ;  /* 0xffffffff0c00780c */ /* 0x000fc80005f64270 */
[----:B------:R-:W-:-:S13]  /*2c80*/  PLOP3.LUT P3, PT, P3, P2, PT, 0x80, 0x8 ;  /* 0x000000000008781c */ /* 0x000fda0001f65070 */
[----:B------:R-:W-:Y:S05]  /*2c90*/  @!P3 BRA `(.L_x_259) ;  /* 0x000000080038b947 */ /* 0x000fea0003800000 */
[----:B-123--:R-:W0:Y:S01]  /*2ca0*/  LDC.64 R14, c[0x0][0x3a0] ;  /* 0x0000e800ff0e7b82 */ /* 0x00ee220000000a00 */
        /* <DEDUP_REMOVED lines=9> */
.L_x_287:
        /* <DEDUP_REMOVED lines=29> */
.L_x_263:
[----:B------:R-:W-:Y:S01]  /*2f10*/  FMUL.FTZ R15, R12, R23 ;  /* 0x000000170c0f7220 */ /* 0x000fe20000410000 */
[----:B------:R-:W-:-:S03]  /*2f20*/  FMUL.FTZ R13, R23, 0.5 ;  /* 0x3f000000170d7820 */ /* 0x000fc60000410000 */
[----:B------:R-:W-:-:S04]  /*2f30*/  FFMA R12, -R15, R15, R12 ;  /* 0x0000000f0f0c7223 */ /* 0x000fc8000000010c */
[----:B------:R-:W-:-:S07]  /*2f40*/  FFMA R15, R12, R13, R15 ;  /* 0x0000000d0c0f7223 */ /* 0x000fce000000000f */
.L_x_264:
[----:B------:R-:W-:Y:S05]  /*2f50*/  BSYNC.RECONVERGENT B2 ;  /* 0x0000000000027941 */ /* 0x000fea0003800200 */
.L_x_262:
        /* <DEDUP_REMOVED lines=9> */
.L_x_267:
        /* <DEDUP_REMOVED lines=8> */
.L_x_266:
[----:B------:R-:W-:Y:S05]  /*3070*/  BSYNC.RECONVERGENT B2 ;  /* 0x0000000000027941 */ /* 0x000fea0003800200 */
.L_x_265:
        /* <DEDUP_REMOVED lines=16> */
.L_x_273:
[----:B------:R-:W-:Y:S05]  /*3180*/  BSYNC.RECONVERGENT B4 ;  /* 0x0000000000047941 */ /* 0x000fea0003800200 */
.L_x_272:
        /* <DEDUP_REMOVED lines=8> */
.L_x_275:
[----:B------:R-:W-:Y:S05]  /*3210*/  BSYNC.RECONVERGENT B4 ;  /* 0x0000000000047941 */ /* 0x000fea0003800200 */
.L_x_274:
[----:B0-----:R-:W-:Y:S01]  /*3220*/  VIADD R13, R3, 0xfffffffe ;  /* 0xfffffffe030d7836 */ /* 0x001fe20000000000 */
[----:B------:R-:W-:Y:S06]  /*3230*/  @!P3 BRA `(.L_x_271) ;  /* 0x00000000001cb947 */ /* 0x000fec0003800000 */
[----:B------:R-:W-:Y:S01]  /*3240*/  ISETP.GE.AND P3, PT, R13, R16, PT ;  /* 0x000000100d00720c */ /* 0x000fe20003f66270 */
[----:B------:R-:W-:-:S12]  /*3250*/  BSSY.RECONVERGENT B4, `(.L_x_276) ;  /* 0x0000004000047945 */ /* 0x000fd80003800200 */
[----:B------:R-:W-:Y:S05]  /*3260*/  @P3 BRA `(.L_x_277) ;  /* 0x0000000000083947 */ /* 0x000fea0003800000 */
[----:B------:R-:W2:Y:S04]  /*3270*/  LDL R13, [R26+-0xc] ;  /* 0xfffff4001a0d7983 */ /* 0x000ea80000100800 */
[----:B--2---:R0:W-:Y:S02]  /*3280*/  STL [R26+-0x8], R13 ;  /* 0xfffff80d1a007387 */ /* 0x0041e40000100800 */
.L_x_277:
[----:B------:R-:W-:Y:S05]  /*3290*/  BSYNC.RECONVERGENT B4 ;  /* 0x0000000000047941 */ /* 0x000fea0003800200 */
.L_x_276:
[----:B0-----:R-:W-:-:S07]  /*32a0*/  VIADD R13, R3, 0xfffffffd ;  /* 0xfffffffd030d7836 */ /* 0x001fce0000000000 */
.L_x_271:
[----:B------:R-:W-:Y:S05]  /*32b0*/  BSYNC.RECONVERGENT B3 ;  /* 0x0000000000037941 */ /* 0x000fea0003800200 */
.L_x_270:
[----:B------:R-:W0:Y:S01]  /*32c0*/  LDC R21, c[0x0][0x3dc] ;  /* 0x0000f700ff157b82 */ /* 0x000e220000000800 */
[----:B------:R-:W-:-:S05]  /*32d0*/  IMAD.IADD R14, R12, 0x1, -R3 ;  /* 0x000000010c0e7824 */ /* 0x000fca00078e0a03 */
[----:B------:R-:W-:-:S13]  /*32e0*/  ISETP.GT.U32.AND P3, PT, R14, -0x4, PT ;  /* 0xfffffffc0e00780c */ /* 0x000fda0003f64070 */
[----:B------:R-:W-:Y:S05]  /*32f0*/  @P3 BRA `(.L_x_269) ;  /* 0x0000000000783947 */ /* 0x000fea0003800000 */
.L_x_286:
        /* <DEDUP_REMOVED lines=11> */
.L_x_279:
[----:B------:R-:W-:Y:S05]  /*33b0*/  BSYNC.RECONVERGENT B3 ;  /* 0x0000000000037941 */ /* 0x000fea0003800200 */
.L_x_278:
[----:B------:R-:W-:Y:S04]  /*33c0*/  BSSY.RECONVERGENT B3, `(.L_x_280) ;  /* 0x0000004000037945 */ /* 0x000fe80003800200 */
[----:B------:R-:W-:Y:S05]  /*33d0*/  @P4 BRA `(.L_x_281) ;  /* 0x0000000000084947 */ /* 0x000fea0003800000 */
[----:B0-----:R-:W2:Y:S04]  /*33e0*/  LDL R17, [R14+-0x8] ;  /* 0xfffff8000e117983 */ /* 0x001ea80000100800 */
[----:B--2---:R1:W-:Y:S02]  /*33f0*/  STL [R14+-0x4], R17 ;  /* 0xfffffc110e007387 */ /* 0x0043e40000100800 */
.L_x_281:
[----:B------:R-:W-:Y:S05]  /*3400*/  BSYNC.RECONVERGENT B3 ;  /* 0x0000000000037941 */ /* 0x000fea0003800200 */
.L_x_280:
[----:B------:R-:W-:Y:S04]  /*3410*/  BSSY.RECONVERGENT B3, `(.L_x_282) ;  /* 0x0000004000037945 */ /* 0x000fe80003800200 */
[----:B------:R-:W-:Y:S05]  /*3420*/  @P5 BRA `(.L_x_283) ;  /* 0x0000000000085947 */ /* 0x000fea0003800000 */
[----:B01----:R-:W2:Y:S04]  /*3430*/  LDL R17, [R14+-0xc] ;  /* 0xfffff4000e117983 */ /* 0x003ea80000100800 */
[----:B--2---:R2:W-:Y:S02]  /*3440*/  STL [R14+-0x8], R17 ;  /* 0xfffff8110e007387 */ /* 0x0045e40000100800 */
.L_x_283:
[----:B------:R-:W-:Y:S05]  /*3450*/  BSYNC.RECONVERGENT B3 ;  /* 0x0000000000037941 */ /* 0x000fea0003800200 */
.L_x_282:
[----:B------:R-:W-:Y:S04]  /*3460*/  BSSY.RECONVERGENT B3, `(.L_x_284) ;  /* 0x0000004000037945 */ /* 0x000fe80003800200 */
[----:B------:R-:W-:Y:S05]  /*3470*/  @P6 BRA `(.L_x_285) ;  /* 0x0000000000086947 */ /* 0x000fea0003800000 */
[----:B012---:R-:W2:Y:S04]  /*3480*/  LDL R17, [R14+-0x10] ;  /* 0xfffff0000e117983 */ /* 0x007ea80000100800 */
[----:B--2---:R3:W-:Y:S02]  /*3490*/  STL [R14+-0xc], R17 ;  /* 0xfffff4110e007387 */ /* 0x0047e40000100800 */
.L_x_285:
[----:B------:R-:W-:Y:S05]  /*34a0*/  BSYNC.RECONVERGENT B3 ;  /* 0x0000000000037941 */ /* 0x000fea0003800200 */
.L_x_284:
[----:B------:R-:W-:-:S05]  /*34b0*/  VIADD R13, R13, 0xfffffffc ;  /* 0xfffffffc0d0d7836 */ /* 0x000fca0000000000 */
[----:B------:R-:W-:-:S13]  /*34c0*/  ISETP.GT.AND P3, PT, R13, R12, PT ;  /* 0x0000000c0d00720c */ /* 0x000fda0003f64270 */
[----:B------:R-:W-:Y:S05]  /*34d0*/  @P3 BRA `(.L_x_286) ;  /* 0xfffffffc00883947 */ /* 0x000fea000383ffff */
.L_x_269:
[----:B------:R-:W-:Y:S05]  /*34e0*/  BSYNC.RECONVERGENT B2 ;  /* 0x0000000000027941 */ /* 0x000fea0003800200 */
.L_x_268:
[----:B------:R-:W-:-:S13]  /*34f0*/  ISETP.GE.AND P3, PT, R12, UR4, PT ;  /* 0x000000040c007c0c */ /* 0x000fda000bf66270 */
[----:B------:R-:W-:Y:S01]  /*3500*/  @!P3 IMAD R12, R12, 0x4, R22 ;  /* 0x000000040c0cb824 */ /* 0x000fe200078e0216 */
[----:B------:R-:W-:-:S04]  /*3510*/  @!P3 IADD3 R3, PT, PT, R3, 0x1, RZ ;  /* 0x000000010303b810 */ /* 0x000fc80007ffe0ff */
[----:B------:R4:W-:Y:S03]  /*3520*/  @!P3 STL [R12], R15 ;  /* 0x0000000f0c00b387 */ /* 0x0009e60000100800 */
.L_x_261:
[----:B------:R-:W-:Y:S05]  /*3530*/  BSYNC.RECONVERGENT B0 ;  /* 0x0000000000007941 */ /* 0x000fea0003800200 */
.L_x_260:
[----:B------:R-:W-:Y:S01]  /*3540*/  VIADD R24, R24, 0x1 ;  /* 0x0000000118187836 */ /* 0x000fe20000000000 */
[----:B------:R-:W-:-:S04]  /*3550*/  ISETP.LT.AND P4, PT, R3, UR4, PT ;  /* 0x0000000403007c0c */ /* 0x000fc8000bf81270 */
[----:B------:R-:W-:-:S13]  /*3560*/  ISETP.GE.AND P3, PT, R24, R19, PT ;  /* 0x000000131800720c */ /* 0x000fda0003f66270 */
[----:B------:R-:W-:Y:S05]  /*3570*/  @!P3 BRA P4, `(.L_x_287) ;  /* 0xfffffff400f0b947 */ /* 0x000fea000203ffff */
.L_x_259:
[----:B------:R-:W-:Y:S05]  /*3580*/  BSYNC.RECONVERGENT B1 ;  /* 0x0000000000017941 */ /* 0x000fea0003800200 */
.L_x_258:
[----:B------:R-:W5:Y:S01]  /*3590*/  LDCU UR8, c[0x0][0x3b8] ;  /* 0x00007700ff0877ac */ /* 0x000f620008000800 */
[----:B------:R-:W-:Y:S01]  /*35a0*/  ISETP.GT.AND P3, PT, R8, -0x1, PT ;  /* 0xffffffff0800780c */ /* 0x000fe20003f64270 */
[----:B------:R-:W-:Y:S03]  /*35b0*/  BSSY.RECONVERGENT B1, `(.L_x_288) ;  /* 0x0000094000017945 */ /* 0x000fe60003800200 */
[----:B------:R-:W-:-:S04]  /*35c0*/  ISETP.GT.AND P3, PT, R7, -0x2, P3 ;  /* 0xfffffffe0700780c */ /* 0x000fc80001f64270 */
[C---:B-----5:R-:W-:Y:S02]  /*35d0*/  ISETP.LT.AND P4, PT, R11.reuse, UR8, P3 ;  /* 0x000000080b007c0c */ /* 0x060fe40009f81270 */
[----:B------:R-:W-:Y:S02]  /*35e0*/  ISETP.GE.AND P3, PT, R11, UR8, PT ;  /* 0x000000080b007c0c */ /* 0x000fe4000bf66270 */
        /* <DEDUP_REMOVED lines=12> */
.L_x_317:
        /* <DEDUP_REMOVED lines=29> */
.L_x_293:
[----:B------:R-:W-:Y:S01]  /*3880*/  FMUL.FTZ R15, R12, R23 ;  /* 0x000000170c0f7220 */ /* 0x000fe20000410000 */
[----:B------:R-:W-:-:S03]  /*3890*/  FMUL.FTZ R13, R23, 0.5 ;  /* 0x3f000000170d7820 */ /* 0x000fc60000410000 */
[----:B------:R-:W-:-:S04]  /*38a0*/  FFMA R12, -R15, R15, R12 ;  /* 0x0000000f0f0c7223 */ /* 0x000fc8000000010c */
[----:B------:R-:W-:-:S07]  /*38b0*/  FFMA R15, R12, R13, R15 ;  /* 0x0000000d0c0f7223 */ /* 0x000fce000000000f */
.L_x_294:
[----:B------:R-:W-:Y:S05]  /*38c0*/  BSYNC.RECONVERGENT B2 ;  /* 0x0000000000027941 */ /* 0x000fea0003800200 */
.L_x_292:
        /* <DEDUP_REMOVED lines=9> */
.L_x_297:
        /* <DEDUP_REMOVED lines=8> */
.L_x_296:
[----:B------:R-:W-:Y:S05]  /*39e0*/  BSYNC.RECONVERGENT B2 ;  /* 0x0000000000027941 */ /* 0x000fea0003800200 */
.L_x_295:
        /* <DEDUP_REMOVED lines=16> */
.L_x_303:
[----:B------:R-:W-:Y:S05]  /*3af0*/  BSYNC.RECONVERGENT B4 ;  /* 0x0000000000047941 */ /* 0x000fea0003800200 */
.L_x_302:
        /* <DEDUP_REMOVED lines=8> */
.L_x_305:
[----:B------:R-:W-:Y:S05]  /*3b80*/  BSYNC.RECONVERGENT B4 ;  /* 0x0000000000047941 */ /* 0x000fea0003800200 */
.L_x_304:
[----:B0-----:R-:W-:Y:S01]  /*3b90*/  VIADD R13, R3, 0xfffffffe ;  /* 0xfffffffe030d7836 */ /* 0x001fe20000000000 */
[----:B------:R-:W-:Y:S06]  /*3ba0*/  @!P2 BRA `(.L_x_301) ;  /* 0x00000000001ca947 */ /* 0x000fec0003800000 */
[----:B------:R-:W-:Y:S01]  /*3bb0*/  ISETP.GE.AND P2, PT, R13, R16, PT ;  /* 0x000000100d00720c */ /* 0x000fe20003f46270 */
[----:B------:R-:W-:-:S12]  /*3bc0*/  BSSY.RECONVERGENT B4, `(.L_x_306) ;  /* 0x0000004000047945 */ /* 0x000fd80003800200 */
[----:B------:R-:W-:Y:S05]  /*3bd0*/  @P2 BRA `(.L_x_307) ;  /* 0x0000000000082947 */ /* 0x000fea0003800000 */
[----:B------:R-:W2:Y:S04]  /*3be0*/  LDL R13, [R26+-0xc] ;  /* 0xfffff4001a0d7983 */ /* 0x000ea80000100800 */
[----:B--2---:R0:W-:Y:S02]  /*3bf0*/  STL [R26+-0x8], R13 ;  /* 0xfffff80d1a007387 */ /* 0x0041e40000100800 */
.L_x_307:
[----:B------:R-:W-:Y:S05]  /*3c00*/  BSYNC.RECONVERGENT B4 ;  /* 0x0000000000047941 */ /* 0x000fea0003800200 */
.L_x_306:
[----:B0-----:R-:W-:-:S07]  /*3c10*/  VIADD R13, R3, 0xfffffffd ;  /* 0xfffffffd030d7836 */ /* 0x001fce0000000000 */
.L_x_301:
[----:B------:R-:W-:Y:S05]  /*3c20*/  BSYNC.RECONVERGENT B3 ;  /* 0x0000000000037941 */ /* 0x000fea0003800200 */
.L_x_300:
[----:B------:R-:W0:Y:S01]  /*3c30*/  LDC R21, c[0x0][0x3dc] ;  /* 0x0000f700ff157b82 */ /* 0x000e220000000800 */
[----:B------:R-:W-:-:S05]  /*3c40*/  IMAD.IADD R14, R12, 0x1, -R3 ;  /* 0x000000010c0e7824 */ /* 0x000fca00078e0a03 */
[----:B------:R-:W-:-:S13]  /*3c50*/  ISETP.GT.U32.AND P2, PT, R14, -0x4, PT ;  /* 0xfffffffc0e00780c */ /* 0x000fda0003f44070 */
[----:B------:R-:W-:Y:S05]  /*3c60*/  @P2 BRA `(.L_x_299) ;  /* 0x0000000000782947 */ /* 0x000fea0003800000 */
.L_x_316:
        /* <DEDUP_REMOVED lines=11> */
.L_x_309:
[----:B------:R-:W-:Y:S05]  /*3d20*/  BSYNC.RECONVERGENT B3 ;  /* 0x0000000000037941 */ /* 0x000fea0003800200 */
.L_x_308:
[----:B------:R-:W-:Y:S04]  /*3d30*/  BSSY.RECONVERGENT B3, `(.L_x_310) ;  /* 0x0000004000037945 */ /* 0x000fe80003800200 */
[----:B------:R-:W-:Y:S05]  /*3d40*/  @P4 BRA `(.L_x_311) ;  /* 0x0000000000084947 */ /* 0x000fea0003800000 */
[----:B0-----:R-:W2:Y:S04]  /*3d50*/  LDL R17, [R14+-0x8] ;  /* 0xfffff8000e117983 */ /* 0x001ea80000100800 */
[----:B--2---:R1:W-:Y:S02]  /*3d60*/  STL [R14+-0x4], R17 ;  /* 0xfffffc110e007387 */ /* 0x0043e40000100800 */
.L_x_311:
[----:B------:R-:W-:Y:S05]  /*3d70*/  BSYNC.RECONVERGENT B3 ;  /* 0x0000000000037941 */ /* 0x000fea0003800200 */
.L_x_310:
[----:B------:R-:W-:Y:S04]  /*3d80*/  BSSY.RECONVERGENT B3, `(.L_x_312) ;  /* 0x0000004000037945 */ /* 0x000fe80003800200 */
[----:B------:R-:W-:Y:S05]  /*3d90*/  @P5 BRA `(.L_x_313) ;  /* 0x0000000000085947 */ /* 0x000fea0003800000 */
[----:B01----:R-:W2:Y:S04]  /*3da0*/  LDL R17, [R14+-0xc] ;  /* 0xfffff4000e117983 */ /* 0x003ea80000100800 */
[----:B--2---:R2:W-:Y:S02]  /*3db0*/  STL [R14+-0x8], R17 ;  /* 0xfffff8110e007387 */ /* 0x0045e40000100800 */
.L_x_313:
[----:B------:R-:W-:Y:S05]  /*3dc0*/  BSYNC.RECONVERGENT B3 ;  /* 0x0000000000037941 */ /* 0x000fea0003800200 */
.L_x_312:
[----:B------:R-:W-:Y:S04]  /*3dd0*/  BSSY.RECONVERGENT B3, `(.L_x_314) ;  /* 0x0000004000037945 */ /* 0x000fe80003800200 */
[----:B------:R-:W-:Y:S05]  /*3de0*/  @P6 BRA `(.L_x_315) ;  /* 0x0000000000086947 */ /* 0x000fea0003800000 */
[----:B012---:R-:W2:Y:S04]  /*3df0*/  LDL R17, [R14+-0x10] ;  /* 0xfffff0000e117983 */ /* 0x007ea80000100800 */
[----:B--2---:R3:W-:Y:S02]  /*3e00*/  STL [R14+-0xc], R17 ;  /* 0xfffff4110e007387 */ /* 0x0047e40000100800 */
.L_x_315:
[----:B------:R-:W-:Y:S05]  /*3e10*/  BSYNC.RECONVERGENT B3 ;  /* 0x0000000000037941 */ /* 0x000fea0003800200 */
.L_x_314:
[----:B------:R-:W-:-:S05]  /*3e20*/  VIADD R13, R13, 0xfffffffc ;  /* 0xfffffffc0d0d7836 */ /* 0x000fca0000000000 */
[----:B------:R-:W-:-:S13]  /*3e30*/  ISETP.GT.AND P2, PT, R13, R12, PT ;  /* 0x0000000c0d00720c */ /* 0x000fda0003f44270 */
[----:B------:R-:W-:Y:S05]  /*3e40*/  @P2 BRA `(.L_x_316) ;  /* 0xfffffffc00882947 */ /* 0x000fea000383ffff */
.L_x_299:
[----:B------:R-:W-:Y:S05]  /*3e50*/  BSYNC.RECONVERGENT B2 ;  /* 0x0000000000027941 */ /* 0x000fea0003800200 */
.L_x_298:
[----:B------:R-:W-:-:S13]  /*3e60*/  ISETP.GE.AND P2, PT, R12, UR4, PT ;  /* 0x000000040c007c0c */ /* 0x000fda000bf46270 */
[----:B------:R-:W-:Y:S01]  /*3e70*/  @!P2 IMAD R12, R12, 0x4, R22 ;  /* 0x000000040c0ca824 */ /* 0x000fe200078e0216 */
[----:B------:R-:W-:-:S04]  /*3e80*/  @!P2 IADD3 R3, PT, PT, R3, 0x1, RZ ;  /* 0x000000010303a810 */ /* 0x000fc80007ffe0ff */
[----:B------:R4:W-:Y:S03]  /*3e90*/  @!P2 STL [R12], R15 ;  /* 0x0000000f0c00a387 */ /* 0x0009e60000100800 */
.L_x_291:
[----:B------:R-:W-:Y:S05]  /*3ea0*/  BSYNC.RECONVERGENT B0 ;  /* 0x0000000000007941 */ /* 0x000fea0003800200 */
.L_x_290:
[----:B------:R-:W-:Y:S01]  /*3eb0*/  VIADD R24, R24, 0x1 ;  /* 0x0000000118187836 */ /* 0x000fe20000000000 */
[----:B------:R-:W-:-:S04]  /*3ec0*/  ISETP.LT.AND P4, PT, R3, UR4, PT ;  /* 0x0000000403007c0c */ /* 0x000fc8000bf81270 */
[----:B------:R-:W-:-:S13]  /*3ed0*/  ISETP.GE.AND P2, PT, R24, R19, PT ;  /* 0x000000131800720c */ /* 0x000fda0003f46270 */
[----:B------:R-:W-:Y:S05]  /*3ee0*/  @!P2 BRA P4, `(.L_x_317) ;  /* 0xfffffff400f0a947 */ /* 0x000fea000203ffff */
.L_x_289:
[----:B------:R-:W-:Y:S05]  /*3ef0*/  BSYNC.RECONVERGENT B1 ;  /* 0x0000000000017941 */ /* 0x000fea0003800200 */
.L_x_288:
[----:B------:R-:W5:Y:S01]  /*3f00*/  LDCU.64 UR8, c[0x0][0x3b8] ;  /* 0x00007700ff0877ac */ /* 0x000f620008000a00 */
[----:B------:R-:W-:Y:S01]  /*3f10*/  ISETP.GT.AND P2, PT, R8, -0x2, PT ;  /* 0xfffffffe0800780c */ /* 0x000fe20003f44270 */
[----:B------:R-:W-:Y:S01]  /*3f20*/  BSSY.RECONVERGENT B1, `(.L_x_318) ;  /* 0x0000095000017945 */ /* 0x000fe20003800200 */
[----:B------:R-:W-:Y:S02]  /*3f30*/  VIADD R20, R20, 0x1 ;  /* 0x0000000114147836 */ /* 0x000fe40000000000 */
        /* <DEDUP_REMOVED lines=15> */
.L_x_347:
        /* <DEDUP_REMOVED lines=29> */
.L_x_323:
[----:B------:R-:W-:Y:S01]  /*4200*/  FMUL.FTZ R15, R12, R23 ;  /* 0x000000170c0f7220 */ /* 0x000fe20000410000 */
[----:B------:R-:W-:-:S03]  /*4210*/  FMUL.FTZ R13, R23, 0.5 ;  /* 0x3f000000170d7820 */ /* 0x000fc60000410000 */
[----:B------:R-:W-:-:S04]  /*4220*/  FFMA R12, -R15, R15, R12 ;  /* 0x0000000f0f0c7223 */ /* 0x000fc8000000010c */
[----:B------:R-:W-:-:S07]  /*4230*/  FFMA R15, R12, R13, R15 ;  /* 0x0000000d0c0f7223 */ /* 0x000fce000000000f */
.L_x_324:
[----:B------:R-:W-:Y:S05]  /*4240*/  BSYNC.RECONVERGENT B2 ;  /* 0x0000000000027941 */ /* 0x000fea0003800200 */
.L_x_322:
        /* <DEDUP_REMOVED lines=8> */
[----:B------:R-:W-:-:S07]  /*42d0*/  HFMA2 R12, -RZ, RZ, 0, 0 ;  /* 0x00000000ff0c7431 */ /* 0x000fce00000001ff */
.L_x_327:
[----:B------:R-:W-:-:S05]  /*42e0*/  IMAD R13, R12, 0x4, R22 ;  /* 0x000000040c0d7824 */ /* 0x000fca00078e0216 */
[----:B------:R-:W2:Y:S02]  /*42f0*/  LDL R14, [R13] ;  /* 0x000000000d0e7983 */ /* 0x000ea40000100800 */
[----:B--2---:R-:W-:-:S13]  /*4300*/  FSETP.GEU.AND P2, PT, R15, R14, PT ;  /* 0x0000000e0f00720b */ /* 0x004fda0003f4e000 */
[----:B------:R-:W-:Y:S05]  /*4310*/  @!P2 BRA `(.L_x_326) ;  /* 0x000000000010a947 */ /* 0x000fea0003800000 */
[----:B------:R-:W-:-:S05]  /*4320*/  VIADD R12, R12, 0x1 ;  /* 0x000000010c0c7836 */ /* 0x000fca0000000000 */
[----:B------:R-:W-:-:S13]  /*4330*/  ISETP.NE.AND P2, PT, R12, R3, PT ;  /* 0x000000030c00720c */ /* 0x000fda0003f45270 */
[----:B------:R-:W-:Y:S05]  /*4340*/  @P2 BRA `(.L_x_327) ;  /* 0xfffffffc00e42947 */ /* 0x000fea000383ffff */
[----:B------:R-:W-:-:S07]  /*4350*/  IMAD.MOV.U32 R12, RZ, RZ, R3 ;  /* 0x000000ffff0c7224 */ /* 0x000fce00078e0003 */
.L_x_326:
[----:B------:R-:W-:Y:S05]  /*4360*/  BSYNC.RECONVERGENT B2 ;  /* 0x0000000000027941 */ /* 0x000fea0003800200 */
.L_x_325:
[----:B------:R-:W-:Y:S01]  /*4370*/  ISETP.GT.AND P2, PT, R3, R12, PT ;  /* 0x0000000c0300720c */ /* 0x000fe20003f44270 */
[----:B------:R-:W-:-:S12]  /*4380*/  BSSY.RECONVERGENT B2, `(.L_x_328) ;  /* 0x0000045000027945 */ /* 0x000fd80003800200 */
[----:B------:R-:W-:Y:S05]  /*4390*/  @!P2 BRA `(.L_x_329) ;  /* 0x00000004000ca947 */ /* 0x000fea0003800000 */
[----:B------:R-:W-:Y:S01]  /*43a0*/  IMAD.IADD R13, R3, 0x1, -R12 ;  /* 0x00000001030d7824 */ /* 0x000fe200078e0a0c */
[----:B------:R-:W-:Y:S04]  /*43b0*/  BSSY.RECONVERGENT B3, `(.L_x_330) ;  /* 0x000001f000037945 */ /* 0x000fe80003800200 */
[----:B------:R-:W-:Y:S02]  /*43c0*/  LOP3.LUT P2, R14, R13, 0x3, RZ, 0xc0, !PT ;  /* 0x000000030d0e7812 */ /* 0x000fe4000784c0ff */
[----:B------:R-:W-:-:S11]  /*43d0*/  MOV R13, R3 ;  /* 0x00000003000d7202 */ /* 0x000fd60000000f00 */
[----:B------:R-:W-:Y:S05]  /*43e0*/  @!P2 BRA `(.L_x_331) ;  /* 0x00000000006ca947 */ /* 0x000fea0003800000 */
[----:B------:R-:W0:Y:S01]  /*43f0*/  LDC R16, c[0x0][0x3dc] ;  /* 0x0000f700ff107b82 */ /* 0x000e220000000800 */
[----:B------:R-:W-:Y:S01]  /*4400*/  BSSY.RECONVERGENT B4, `(.L_x_332) ;  /* 0x0000007000047945 */ /* 0x000fe20003800200 */
[----:B------:R-:W-:Y:S01]  /*4410*/  ISETP.NE.AND P2, PT, R14, 0x1, PT ;  /* 0x000000010e00780c */ /* 0x000fe20003f45270 */
[C---:B------:R-:W-:Y:S01]  /*4420*/  IMAD R26, R3.reuse, 0x4, R22 ;  /* 0x00000004031a7824 */ /* 0x040fe200078e0216 */
[----:B0-----:R-:W-:-:S13]  /*4430*/  ISETP.GE.AND P4, PT, R3, R16, PT ;  /* 0x000000100300720c */ /* 0x001fda0003f86270 */
[----:B------:R-:W-:Y:S05]  /*4440*/  @P4 BRA `(.L_x_333) ;  /* 0x0000000000084947 */ /* 0x000fea0003800000 */
[----:B------:R-:W2:Y:S04]  /*4450*/  LDL R13, [R26+-0x4] ;  /* 0xfffffc001a0d7983 */ /* 0x000ea80000100800 */
[----:B--2---:R0:W-:Y:S02]  /*4460*/  STL [R26], R13 ;  /* 0x0000000d1a007387 */ /* 0x0041e40000100800 */
.L_x_333:
[----:B------:R-:W-:Y:S05]  /*4470*/  BSYNC.RECONVERGENT B4 ;  /* 0x0000000000047941 */ /* 0x000fea0003800200 */
.L_x_332:
        /* <DEDUP_REMOVED lines=8> */
.L_x_335:
[----:B------:R-:W-:Y:S05]  /*4500*/  BSYNC.RECONVERGENT B4 ;  /* 0x0000000000047941 */ /* 0x000fea0003800200 */
.L_x_334:
[----:B0-----:R-:W-:Y:S01]  /*4510*/  VIADD R13, R3, 0xfffffffe ;  /* 0xfffffffe030d7836 */ /* 0x001fe20000000000 */
[----:B------:R-:W-:Y:S06]  /*4520*/  @!P2 BRA `(.L_x_331) ;  /* 0x00000000001ca947 */ /* 0x000fec0003800000 */
[----:B------:R-:W-:Y:S01]  /*4530*/  ISETP.GE.AND P2, PT, R13, R16, PT ;  /* 0x000000100d00720c */ /* 0x000fe20003f46270 */
[----:B------:R-:W-:-:S12]  /*4540*/  BSSY.RECONVERGENT B4, `(.L_x_336) ;  /* 0x0000004000047945 */ /* 0x000fd80003800200 */
[----:B------:R-:W-:Y:S05]  /*4550*/  @P2 BRA `(.L_x_337) ;  /* 0x0000000000082947 */ /* 0x000fea0003800000 */
[----:B------:R-:W2:Y:S04]  /*4560*/  LDL R13, [R26+-0xc] ;  /* 0xfffff4001a0d7983 */ /* 0x000ea80000100800 */
[----:B--2---:R0:W-:Y:S02]  /*4570*/  STL [R26+-0x8], R13 ;  /* 0xfffff80d1a007387 */ /* 0x0041e40000100800 */
.L_x_337:
[----:B------:R-:W-:Y:S05]  /*4580*/  BSYNC.RECONVERGENT B4 ;  /* 0x0000000000047941 */ /* 0x000fea0003800200 */
.L_x_336:
[----:B0-----:R-:W-:-:S07]  /*4590*/  VIADD R13, R3, 0xfffffffd ;  /* 0xfffffffd030d7836 */ /* 0x001fce0000000000 */
.L_x_331:
[----:B------:R-:W-:Y:S05]  /*45a0*/  BSYNC.RECONVERGENT B3 ;  /* 0x0000000000037941 */ /* 0x000fea0003800200 */
.L_x_330:
[----:B------:R-:W0:Y:S01]  /*45b0*/  LDC R21, c[0x0][0x3dc] ;  /* 0x0000f700ff157b82 */ /* 0x000e220000000800 */
[----:B------:R-:W-:-:S04]  /*45c0*/  IADD3 R14, PT, PT, -R3, R12, RZ ;  /* 0x0000000c030e7210 */ /* 0x000fc80007ffe1ff */
[----:B------:R-:W-:-:S13]  /*45d0*/  ISETP.GT.U32.AND P2, PT, R14, -0x4, PT ;  /* 0xfffffffc0e00780c */ /* 0x000fda0003f44070 */
[----:B------:R-:W-:Y:S05]  /*45e0*/  @P2 BRA `(.L_x_329) ;  /* 0x0000000000782947 */ /* 0x000fea0003800000 */
.L_x_346:
[CC--:B0-----:R-:W-:Y:S01]  /*45f0*/  ISETP.GE.AND P2, PT, R13.reuse, R21.reuse, PT ;  /* 0x000000150d00720c */ /* 0x0c1fe20003f46270 */
[C---:B-123--:R-:W-:Y:S01]  /*4600*/  VIADD R14, R13.reuse, 0xfffffffe ;  /* 0xfffffffe0d0e7836 */ /* 0x04efe20000000000 */
[----:B------:R-:W-:Y:S01]  /*4610*/  BSSY.RECONVERGENT B3, `(.L_x_338) ;  /* 0x0000009000037945 */ /* 0x000fe20003800200 */
[C---:B------:R-:W-:Y:S01]  /*4620*/  VIADD R16, R13.reuse, 0xfffffffd ;  /* 0xfffffffd0d107836 */ /* 0x040fe20000000000 */
[CC--:B------:R-:W-:Y:S02]  /*4630*/  ISETP.GT.AND P4, PT, R13.reuse, R21.reuse, PT ;  /* 0x000000150d00720c */ /* 0x0c0fe40003f84270 */
[-C--:B------:R-:W-:Y:S01]  /*4640*/  ISETP.GE.AND P5, PT, R14, R21.reuse, PT ;  /* 0x000000150e00720c */ /* 0x080fe20003fa6270 */
[----:B------:R-:W-:Y:S01]  /*4650*/  IMAD R14, R13, 0x4, R22 ;  /* 0x000000040d0e7824 */ /* 0x000fe200078e0216 */
[----:B------:R-:W-:-:S05]  /*4660*/  ISETP.GE.AND P6, PT, R16, R21, PT ;  /* 0x000000151000720c */ /* 0x000fca0003fc6270 */
[----:B------:R-:W-:Y:S08]  /*4670*/  @P2 BRA `(.L_x_339) ;  /* 0x0000000000082947 */ /* 0x000ff00003800000 */
[----:B------:R-:W2:Y:S04]  /*4680*/  LDL R17, [R14+-0x4] ;  /* 0xfffffc000e117983 */ /* 0x000ea80000100800 */
[----:B--2---:R0:W-:Y:S02]  /*4690*/  STL [R14], R17 ;  /* 0x000000110e007387 */ /* 0x0041e40000100800 */
.L_x_339:
[----:B------:R-:W-:Y:S05]  /*46a0*/  BSYNC.RECONVERGENT B3 ;  /* 0x0000000000037941 */ /* 0x000fea0003800200 */
.L_x_338:
[----:B------:R-:W-:Y:S04]  /*46b0*/  BSSY.RECONVERGENT B3, `(.L_x_340) ;  /* 0x0000004000037945 */ /* 0x000fe80003800200 */
[----:B------:R-:W-:Y:S05]  /*46c0*/  @P4 BRA `(.L_x_341) ;  /* 0x0000000000084947 */ /* 0x000fea0003800000 */
[----:B0-----:R-:W2:Y:S04]  /*46d0*/  LDL R17, [R14+-0x8] ;  /* 0xfffff8000e117983 */ /* 0x001ea80000100800 */
[----:B--2---:R1:W-:Y:S02]  /*46e0*/  STL [R14+-0x4], R17 ;  /* 0xfffffc110e007387 */ /* 0x0043e40000100800 */
.L_x_341:
[----:B------:R-:W-:Y:S05]  /*46f0*/  BSYNC.RECONVERGENT B3 ;  /* 0x0000000000037941 */ /* 0x000fea0003800200 */
.L_x_340:
[----:B------:R-:W-:Y:S04]  /*4700*/  BSSY.RECONVERGENT B3, `(.L_x_342) ;  /* 0x0000004000037945 */ /* 0x000fe80003800200 */
[----:B------:R-:W-:Y:S05]  /*4710*/  @P5 BRA `(.L_x_343) ;  /* 0x0000000000085947 */ /* 0x000fea0003800000 */
[----:B01----:R-:W2:Y:S04]  /*4720*/  LDL R17, [R14+-0xc] ;  /* 0xfffff4000e117983 */ /* 0x003ea80000100800 */
[----:B--2---:R2:W-:Y:S02]  /*4730*/  STL [R14+-0x8], R17 ;  /* 0xfffff8110e007387 */ /* 0x0045e40000100800 */
.L_x_343:
[----:B------:R-:W-:Y:S05]  /*4740*/  BSYNC.RECONVERGENT B3 ;  /* 0x0000000000037941 */ /* 0x000fea0003800200 */
.L_x_342:
[----:B------:R-:W-:Y:S04]  /*4750*/  BSSY.RECONVERGENT B3, `(.L_x_344) ;  /* 0x0000004000037945 */ /* 0x000fe80003800200 */
[----:B------:R-:W-:Y:S05]  /*4760*/  @P6 BRA `(.L_x_345) ;  /* 0x0000000000086947 */ /* 0x000fea0003800000 */
[----:B012---:R-:W2:Y:S04]  /*4770*/  LDL R17, [R14+-0x10] ;  /* 0xfffff0000e117983 */ /* 0x007ea80000100800 */
[----:B--2---:R3:W-:Y:S02]  /*4780*/  STL [R14+-0xc], R17 ;  /* 0xfffff4110e007387 */ /* 0x0047e40000100800 */
.L_x_345:
[----:B------:R-:W-:Y:S05]  /*4790*/  BSYNC.RECONVERGENT B3 ;  /* 0x0000000000037941 */ /* 0x000fea0003800200 */
.L_x_344:
[----:B------:R-:W-:-:S05]  /*47a0*/  VIADD R13, R13, 0xfffffffc ;  /* 0xfffffffc0d0d7836 */ /* 0x000fca0000000000 */
[----:B------:R-:W-:-:S13]  /*47b0*/  ISETP.GT.AND P2, PT, R13, R12, PT ;  /* 0x0000000c0d00720c */ /* 0x000fda0003f44270 */
[----:B------:R-:W-:Y:S05]  /*47c0*/  @P2 BRA `(.L_x_346) ;  /* 0xfffffffc00882947 */ /* 0x000fea000383ffff */
.L_x_329:
[----:B------:R-:W-:Y:S05]  /*47d0*/  BSYNC.RECONVERGENT B2 ;  /* 0x0000000000027941 */ /* 0x000fea0003800200 */
.L_x_328:
[----:B------:R-:W-:-:S13]  /*47e0*/  ISETP.GE.AND P2, PT, R12, UR4, PT ;  /* 0x000000040c007c0c */ /* 0x000fda000bf46270 */
[----:B------:R-:W-:Y:S01]  /*47f0*/  @!P2 LEA R12, R12, R22, 0x2 ;  /* 0x000000160c0ca211 */ /* 0x000fe200078e10ff */
[----:B------:R-:W-:-:S04]  /*4800*/  @!P2 VIADD R3, R3, 0x1 ;  /* 0x000000010303a836 */ /* 0x000fc80000000000 */
[----:B------:R4:W-:Y:S03]  /*4810*/  @!P2 STL [R12], R15 ;  /* 0x0000000f0c00a387 */ /* 0x0009e60000100800 */
.L_x_321:
[----:B------:R-:W-:Y:S05]  /*4820*/  BSYNC.RECONVERGENT B0 ;  /* 0x0000000000007941 */ /* 0x000fea0003800200 */
.L_x_320:
[----:B------:R-:W-:Y:S01]  /*4830*/  VIADD R24, R24, 0x1 ;  /* 0x0000000118187836 */ /* 0x000fe20000000000 */
[----:B------:R-:W-:-:S04]  /*4840*/  ISETP.LT.AND P4, PT, R3, UR4, PT ;  /* 0x0000000403007c0c */ /* 0x000fc8000bf81270 */
[----:B------:R-:W-:-:S13]  /*4850*/  ISETP.GE.AND P2, PT, R24, R19, PT ;  /* 0x000000131800720c */ /* 0x000fda0003f46270 */
[----:B------:R-:W-:Y:S05]  /*4860*/  @!P2 BRA P4, `(.L_x_347) ;  /* 0xfffffff400f0a947 */ /* 0x000fea000203ffff */
.L_x_319:
[----:B------:R-:W-:Y:S05]  /*4870*/  BSYNC.RECONVERGENT B1 ;  /* 0x0000000000017941 */ /* 0x000fea0003800200 */
.L_x_318:
[----:B------:R-:W-:Y:S01]  /*4880*/  PLOP3.LUT P2, PT, P0, P1, PT, 0x80, 0x8 ;  /* 0x000000000008781c */ /* 0x000fe20000743070 */
[----:B------:R-:W-:-:S12]  /*4890*/  BSSY.RECONVERGENT B1, `(.L_x_348) ;  /* 0x0000091000017945 */ /* 0x000fd80003800200 */
[----:B------:R-:W-:Y:S05]  /*48a0*/  @!P2 BRA `(.L_x_349) ;  /* 0x00000008003ca947 */ /* 0x000fea0003800000 */
[----:B01234-:R-:W0:Y:S01]  /*48b0*/  LDC.64 R14, c[0x0][0x3a0] ;  /* 0x0000e800ff0e7b82 */ /* 0x01fe220000000a00 */
[----:B------:R-:W1:Y:S07]  /*48c0*/  LDCU UR8, c[0x0][0x3b8] ;  /* 0x00007700ff0877ac */ /* 0x000e6e0008000800 */
[----:B------:R-:W2:Y:S01]  /*48d0*/  LDC.64 R12, c[0x0][0x3a8] ;  /* 0x0000ea00ff0c7b82 */ /* 0x000ea20000000a00 */
[----:B-1----:R-:W-:-:S04]  /*48e0*/  IMAD R17, R20, UR8, R7 ;  /* 0x0000000814117c24 */ /* 0x002fc8000f8e0207 */
[----:B0-----:R-:W-:-:S05]  /*48f0*/  IMAD.WIDE R14, R17, 0x4, R14 ;  /* 0x00000004110e7825 */ /* 0x001fca00078e020e */
[----:B------:R-:W3:Y:S01]  /*4900*/  LDG.E.CONSTANT R24, desc[UR6][R14.64] ;  /* 0x000000060e187981 */ /* 0x000ee2000c1e9900 */
[----:B--2---:R-:W-:-:S05]  /*4910*/  IMAD.WIDE R12, R17, 0x4, R12 ;  /* 0x00000004110c7825 */ /* 0x004fca00078e020c */
[----:B------:R-:W3:Y:S01]  /*4920*/  LDG.E.CONSTANT R19, desc[UR6][R12.64] ;  /* 0x000000060c137981 */ /* 0x000ee2000c1e9900 */
[----:B------:R-:W-:-:S04]  /*4930*/  ISETP.GE.AND P2, PT, R3, UR4, PT ;  /* 0x0000000403007c0c */ /* 0x000fc8000bf46270 */
[----:B---3--:R-:W-:-:S13]  /*4940*/  ISETP.GE.OR P2, PT, R24, R19, P2 ;  /* 0x000000131800720c */ /* 0x008fda0001746670 */
[----:B------:R-:W-:Y:S05]  /*4950*/  @P2 BRA `(.L_x_349) ;  /* 0x0000000800102947 */ /* 0x000fea0003800000 */
.L_x_377:
        /* <DEDUP_REMOVED lines=29> */
.L_x_353:
[----:B------:R-:W-:Y:S01]  /*4b30*/  FMUL.FTZ R15, R12, R23 ;  /* 0x000000170c0f7220 */ /* 0x000fe20000410000 */
[----:B------:R-:W-:-:S03]  /*4b40*/  FMUL.FTZ R13, R23, 0.5 ;  /* 0x3f000000170d7820 */ /* 0x000fc60000410000 */
[----:B------:R-:W-:-:S04]  /*4b50*/  FFMA R12, -R15, R15, R12 ;  /* 0x0000000f0f0c7223 */ /* 0x000fc8000000010c */
[----:B------:R-:W-:-:S07]  /*4b60*/  FFMA R15, R12, R13, R15 ;  /* 0x0000000d0c0f7223 */ /* 0x000fce000000000f */
.L_x_354:
[----:B------:R-:W-:Y:S05]  /*4b70*/  BSYNC.RECONVERGENT B2 ;  /* 0x0000000000027941 */ /* 0x000fea0003800200 */
.L_x_352:
        /* <DEDUP_REMOVED lines=9> */
.L_x_357:
        /* <DEDUP_REMOVED lines=8> */
.L_x_356:
[----:B------:R-:W-:Y:S05]  /*4c90*/  BSYNC.RECONVERGENT B2 ;  /* 0x0000000000027941 */ /* 0x000fea0003800200 */
.L_x_355:
        /* <DEDUP_REMOVED lines=16> */
.L_x_363:
[----:B------:R-:W-:Y:S05]  /*4da0*/  BSYNC.RECONVERGENT B4 ;  /* 0x0000000000047941 */ /* 0x000fea0003800200 */
.L_x_362:
        /* <DEDUP_REMOVED lines=8> */
.L_x_365:
[----:B------:R-:W-:Y:S05]  /*4e30*/  BSYNC.RECONVERGENT B4 ;  /* 0x0000000000047941 */ /* 0x000fea0003800200 */
.L_x_364:
[----:B0-----:R-:W-:Y:S01]  /*4e40*/  VIADD R13, R3, 0xfffffffe ;  /* 0xfffffffe030d7836 */ /* 0x001fe20000000000 */
[----:B------:R-:W-:Y:S06]  /*4e50*/  @!P2 BRA `(.L_x_361) ;  /* 0x00000000001ca947 */ /* 0x000fec0003800000 */
[----:B------:R-:W-:Y:S01]  /*4e60*/  ISETP.GE.AND P2, PT, R13, R16, PT ;  /* 0x000000100d00720c */ /* 0x000fe20003f46270 */
[----:B------:R-:W-:-:S12]  /*4e70*/  BSSY.RECONVERGENT B4, `(.L_x_366) ;  /* 0x0000004000047945 */ /* 0x000fd80003800200 */
[----:B------:R-:W-:Y:S05]  /*4e80*/  @P2 BRA `(.L_x_367) ;  /* 0x0000000000082947 */ /* 0x000fea0003800000 */
[----:B------:R-:W2:Y:S04]  /*4e90*/  LDL R13, [R26+-0xc] ;  /* 0xfffff4001a0d7983 */ /* 0x000ea80000100800 */
[----:B--2---:R0:W-:Y:S02]  /*4ea0*/  STL [R26+-0x8], R13 ;  /* 0xfffff80d1a007387 */ /* 0x0041e40000100800 */
.L_x_367:
[----:B------:R-:W-:Y:S05]  /*4eb0*/  BSYNC.RECONVERGENT B4 ;  /* 0x0000000000047941 */ /* 0x000fea0003800200 */
.L_x_366:
[----:B0-----:R-:W-:-:S07]  /*4ec0*/  VIADD R13, R3, 0xfffffffd ;  /* 0xfffffffd030d7836 */ /* 0x001fce0000000000 */
.L_x_361:
[----:B------:R-:W-:Y:S05]  /*4ed0*/  BSYNC.RECONVERGENT B3 ;  /* 0x0000000000037941 */ /* 0x000fea0003800200 */
.L_x_360:
[----:B------:R-:W0:Y:S01]  /*4ee0*/  LDC R21, c[0x0][0x3dc] ;  /* 0x0000f700ff157b82 */ /* 0x000e220000000800 */
[----:B------:R-:W-:-:S04]  /*4ef0*/  IADD3 R14, PT, PT, -R3, R12, RZ ;  /* 0x0000000c030e7210 */ /* 0x000fc80007ffe1ff */
[----:B------:R-:W-:-:S13]  /*4f00*/  ISETP.GT.U32.AND P2, PT, R14, -0x4, PT ;  /* 0xfffffffc0e00780c */ /* 0x000fda0003f44070 */
[----:B------:R-:W-:Y:S05]  /*4f10*/  @P2 BRA `(.L_x_359) ;  /* 0x0000000000782947 */ /* 0x000fea0003800000 */
.L_x_376:
        /* <DEDUP_REMOVED lines=11> */
.L_x_369:
[----:B------:R-:W-:Y:S05]  /*4fd0*/  BSYNC.RECONVERGENT B3 ;  /* 0x0000000000037941 */ /* 0x000fea0003800200 */
.L_x_368:
[----:B------:R-:W-:Y:S04]  /*4fe0*/  BSSY.RECONVERGENT B3, `(.L_x_370) ;  /* 0x0000004000037945 */ /* 0x000fe80003800200 */
[----:B------:R-:W-:Y:S05]  /*4ff0*/  @P4 BRA `(.L_x_371) ;  /* 0x0000000000084947 */ /* 0x000fea0003800000 */
[----:B0-----:R-:W2:Y:S04]  /*5000*/  LDL R17, [R14+-0x8] ;  /* 0xfffff8000e117983 */ /* 0x001ea80000100800 */
[----:B--2---:R1:W-:Y:S02]  /*5010*/  STL [R14+-0x4], R17 ;  /* 0xfffffc110e007387 */ /* 0x0043e40000100800 */
.L_x_371:
[----:B------:R-:W-:Y:S05]  /*5020*/  BSYNC.RECONVERGENT B3 ;  /* 0x0000000000037941 */ /* 0x000fea0003800200 */
.L_x_370:
[----:B------:R-:W-:Y:S04]  /*5030*/  BSSY.RECONVERGENT B3, `(.L_x_372) ;  /* 0x0000004000037945 */ /* 0x000fe80003800200 */
[----:B------:R-:W-:Y:S05]  /*5040*/  @P5 BRA `(.L_x_373) ;  /* 0x0000000000085947 */ /* 0x000fea0003800000 */
[----:B01----:R-:W2:Y:S04]  /*5050*/  LDL R17, [R14+-0xc] ;  /* 0xfffff4000e117983 */ /* 0x003ea80000100800 */
[----:B--2---:R2:W-:Y:S02]  /*5060*/  STL [R14+-0x8], R17 ;  /* 0xfffff8110e007387 */ /* 0x0045e40000100800 */
.L_x_373:
[----:B------:R-:W-:Y:S05]  /*5070*/  BSYNC.RECONVERGENT B3 ;  /* 0x0000000000037941 */ /* 0x000fea0003800200 */
.L_x_372:
[----:B------:R-:W-:Y:S04]  /*5080*/  BSSY.RECONVERGENT B3, `(.L_x_374) ;  /* 0x0000004000037945 */ /* 0x000fe80003800200 */
[----:B------:R-:W-:Y:S05]  /*5090*/  @P6 BRA `(.L_x_375) ;  /* 0x0000000000086947 */ /* 0x000fea0003800000 */
[----:B012---:R-:W2:Y:S04]  /*50a0*/  LDL R17, [R14+-0x10] ;  /* 0xfffff0000e117983 */ /* 0x007ea80000100800 */
[----:B--2---:R3:W-:Y:S02]  /*50b0*/  STL [R14+-0xc], R17 ;  /* 0xfffff4110e007387 */ /* 0x0047e40000100800 */
.L_x_375:
[----:B------:R-:W-:Y:S05]  /*50c0*/  BSYNC.RECONVERGENT B3 ;  /* 0x0000000000037941 */ /* 0x000fea0003800200 */
.L_x_374:
[----:B------:R-:W-:-:S05]  /*50d0*/  VIADD R13, R13, 0xfffffffc ;  /* 0xfffffffc0d0d7836 */ /* 0x000fca0000000000 */
[----:B------:R-:W-:-:S13]  /*50e0*/  ISETP.GT.AND P2, PT, R13, R12, PT ;  /* 0x0000000c0d00720c */ /* 0x000fda0003f44270 */
[----:B------:R-:W-:Y:S05]  /*50f0*/  @P2 BRA `(.L_x_376) ;  /* 0xfffffffc00882947 */ /* 0x000fea000383ffff */
.L_x_359:
[----:B------:R-:W-:Y:S05]  /*5100*/  BSYNC.RECONVERGENT B2 ;  /* 0x0000000000027941 */ /* 0x000fea0003800200 */
.L_x_358:
[----:B------:R-:W-:-:S13]  /*5110*/  ISETP.GE.AND P2, PT, R12, UR4, PT ;  /* 0x000000040c007c0c */ /* 0x000fda000bf46270 */
[----:B------:R-:W-:Y:S01]  /*5120*/  @!P2 LEA R12, R12, R22, 0x2 ;  /* 0x000000160c0ca211 */ /* 0x000fe200078e10ff */
[----:B------:R-:W-:-:S04]  /*5130*/  @!P2 VIADD R3, R3, 0x1 ;  /* 0x000000010303a836 */ /* 0x000fc80000000000 */
[----:B------:R4:W-:Y:S03]  /*5140*/  @!P2 STL [R12], R15 ;  /* 0x0000000f0c00a387 */ /* 0x0009e60000100800 */
.L_x_351:
[----:B------:R-:W-:Y:S05]  /*5150*/  BSYNC.RECONVERGENT B0 ;  /* 0x0000000000007941 */ /* 0x000fea0003800200 */
.L_x_350:
[----:B------:R-:W-:Y:S01]  /*5160*/  VIADD R24, R24, 0x1 ;  /* 0x0000000118187836 */ /* 0x000fe20000000000 */
[----:B------:R-:W-:-:S04]  /*5170*/  ISETP.LT.AND P4, PT, R3, UR4, PT ;  /* 0x0000000403007c0c */ /* 0x000fc8000bf81270 */
[----:B------:R-:W-:-:S13]  /*5180*/  ISETP.GE.AND P2, PT, R24, R19, PT ;  /* 0x000000131800720c */ /* 0x000fda0003f46270 */
[----:B------:R-:W-:Y:S05]  /*5190*/  @!P2 BRA P4, `(.L_x_377) ;  /* 0xfffffff400f0a947 */ /* 0x000fea000203ffff */
.L_x_349:
[----:B------:R-:W-:Y:S05]  /*51a0*/  BSYNC.RECONVERGENT B1 ;  /* 0x0000000000017941 */ /* 0x000fea0003800200 */
.L_x_348:
[----:B----4-:R-:W-:Y:S01]  /*51b0*/  VIMNMX R12, PT, PT, R7, R8, PT ;  /* 0x00000008070c7248 */ /* 0x010fe20003fe0100 */
[----:B------:R-:W-:Y:S03]  /*51c0*/  BSSY.RECONVERGENT B1, `(.L_x_378) ;  /* 0x0000093000017945 */ /* 0x000fe60003800200 */
[----:B------:R-:W-:-:S04]  /*51d0*/  ISETP.GT.AND P3, PT, R12, -0x2, !P3 ;  /* 0xfffffffe0c00780c */ /* 0x000fc80005f64270 */
[----:B------:R-:W-:-:S13]  /*51e0*/  PLOP3.LUT P3, PT, P3, P1, PT, 0x80, 0x8 ;  /* 0x000000000008781c */ /* 0x000fda0001f63070 */
[----:B------:R-:W-:Y:S05]  /*51f0*/  @!P3 BRA `(.L_x_379) ;  /* 0x00000008003cb947 */ /* 0x000fea0003800000 */
[----:B0123--:R-:W0:Y:S01]  /*5200*/  LDC.64 R14, c[0x0][0x3a0] ;  /* 0x0000e800ff0e7b82 */ /* 0x00fe220000000a00 */
        /* <DEDUP_REMOVED lines=10> */
.L_x_407:
        /* <DEDUP_REMOVED lines=29> */
.L_x_383:
[----:B------:R-:W-:Y:S01]  /*5480*/  FMUL.FTZ R15, R12, R23 ;  /* 0x000000170c0f7220 */ /* 0x000fe20000410000 */
[----:B------:R-:W-:-:S03]  /*5490*/  FMUL.FTZ R13, R23, 0.5 ;  /* 0x3f000000170d7820 */ /* 0x000fc60000410000 */
[----:B------:R-:W-:-:S04]  /*54a0*/  FFMA R12, -R15, R15, R12 ;  /* 0x0000000f0f0c7223 */ /* 0x000fc8000000010c */
[----:B------:R-:W-:-:S07]  /*54b0*/  FFMA R15, R12, R13, R15 ;  /* 0x0000000d0c0f7223 */ /* 0x000fce000000000f */
.L_x_384:
[----:B------:R-:W-:Y:S05]  /*54c0*/  BSYNC.RECONVERGENT B2 ;  /* 0x0000000000027941 */ /* 0x000fea0003800200 */
.L_x_382:
        /* <DEDUP_REMOVED lines=9> */
.L_x_387:
        /* <DEDUP_REMOVED lines=8> */
.L_x_386:
[----:B------:R-:W-:Y:S05]  /*55e0*/  BSYNC.RECONVERGENT B2 ;  /* 0x0000000000027941 */ /* 0x000fea0003800200 */
.L_x_385:
        /* <DEDUP_REMOVED lines=16> */
.L_x_393:
[----:B------:R-:W-:Y:S05]  /*56f0*/  BSYNC.RECONVERGENT B4 ;  /* 0x0000000000047941 */ /* 0x000fea0003800200 */
.L_x_392:
        /* <DEDUP_REMOVED lines=8> */
.L_x_395:
[----:B------:R-:W-:Y:S05]  /*5780*/  BSYNC.RECONVERGENT B4 ;  /* 0x0000000000047941 */ /* 0x000fea0003800200 */
.L_x_394:
[----:B0-----:R-:W-:Y:S01]  /*5790*/  VIADD R13, R3, 0xfffffffe ;  /* 0xfffffffe030d7836 */ /* 0x001fe20000000000 */
[----:B------:R-:W-:Y:S06]  /*57a0*/  @!P1 BRA `(.L_x_391) ;  /* 0x00000000001c9947 */ /* 0x000fec0003800000 */
[----:B------:R-:W-:Y:S01]  /*57b0*/  ISETP.GE.AND P1, PT, R13, R16, PT ;  /* 0x000000100d00720c */ /* 0x000fe20003f26270 */
[----:B------:R-:W-:-:S12]  /*57c0*/  BSSY.RECONVERGENT B4, `(.L_x_396) ;  /* 0x0000004000047945 */ /* 0x000fd80003800200 */
[----:B------:R-:W-:Y:S05]  /*57d0*/  @P1 BRA `(.L_x_397) ;  /* 0x0000000000081947 */ /* 0x000fea0003800000 */
[----:B------:R-:W2:Y:S04]  /*57e0*/  LDL R13, [R24+-0xc] ;  /* 0xfffff400180d7983 */ /* 0x000ea80000100800 */
[----:B--2---:R0:W-:Y:S02]  /*57f0*/  STL [R24+-0x8], R13 ;  /* 0xfffff80d18007387 */ /* 0x0041e40000100800 */
.L_x_397:
[----:B------:R-:W-:Y:S05]  /*5800*/  BSYNC.RECONVERGENT B4 ;  /* 0x0000000000047941 */ /* 0x000fea0003800200 */
.L_x_396:
[----:B0-----:R-:W-:-:S07]  /*5810*/  VIADD R13, R3, 0xfffffffd ;  /* 0xfffffffd030d7836 */ /* 0x001fce0000000000 */
.L_x_391:
[----:B------:R-:W-:Y:S05]  /*5820*/  BSYNC.RECONVERGENT B3 ;  /* 0x0000000000037941 */ /* 0x000fea0003800200 */
.L_x_390:
[----:B------:R-:W0:Y:S01]  /*5830*/  LDC R21, c[0x0][0x3dc] ;  /* 0x0000f700ff157b82 */ /* 0x000e220000000800 */
[----:B------:R-:W-:-:S04]  /*5840*/  IADD3 R14, PT, PT, -R3, R12, RZ ;  /* 0x0000000c030e7210 */ /* 0x000fc80007ffe1ff */
[----:B------:R-:W-:-:S13]  /*5850*/  ISETP.GT.U32.AND P1, PT, R14, -0x4, PT ;  /* 0xfffffffc0e00780c */ /* 0x000fda0003f24070 */
[----:B------:R-:W-:Y:S05]  /*5860*/  @P1 BRA `(.L_x_389) ;  /* 0x0000000000781947 */ /* 0x000fea0003800000 */
.L_x_406:
        /* <DEDUP_REMOVED lines=11> */
.L_x_399:
[----:B------:R-:W-:Y:S05]  /*5920*/  BSYNC.RECONVERGENT B3 ;  /* 0x0000000000037941 */ /* 0x000fea0003800200 */
.L_x_398:
[----:B------:R-:W-:Y:S04]  /*5930*/  BSSY.RECONVERGENT B3, `(.L_x_400) ;  /* 0x0000004000037945 */ /* 0x000fe80003800200 */
[----:B------:R-:W-:Y:S05]  /*5940*/  @P2 BRA `(.L_x_401) ;  /* 0x0000000000082947 */ /* 0x000fea0003800000 */
[----:B0-----:R-:W2:Y:S04]  /*5950*/  LDL R17, [R14+-0x8] ;  /* 0xfffff8000e117983 */ /* 0x001ea80000100800 */
[----:B--2---:R1:W-:Y:S02]  /*5960*/  STL [R14+-0x4], R17 ;  /* 0xfffffc110e007387 */ /* 0x0043e40000100800 */
.L_x_401:
[----:B------:R-:W-:Y:S05]  /*5970*/  BSYNC.RECONVERGENT B3 ;  /* 0x0000000000037941 */ /* 0x000fea0003800200 */
.L_x_400:
[----:B------:R-:W-:Y:S04]  /*5980*/  BSSY.RECONVERGENT B3, `(.L_x_402) ;  /* 0x0000004000037945 */ /* 0x000fe80003800200 */
[----:B------:R-:W-:Y:S05]  /*5990*/  @P3 BRA `(.L_x_403) ;  /* 0x0000000000083947 */ /* 0x000fea0003800000 */
[----:B01----:R-:W2:Y:S04]  /*59a0*/  LDL R17, [R14+-0xc] ;  /* 0xfffff4000e117983 */ /* 0x003ea80000100800 */
[----:B--2---:R2:W-:Y:S02]  /*59b0*/  STL [R14+-0x8], R17 ;  /* 0xfffff8110e007387 */ /* 0x0045e40000100800 */
.L_x_403:
[----:B------:R-:W-:Y:S05]  /*59c0*/  BSYNC.RECONVERGENT B3 ;  /* 0x0000000000037941 */ /* 0x000fea0003800200 */
.L_x_402:
[----:B------:R-:W-:Y:S04]  /*59d0*/  BSSY.RECONVERGENT B3, `(.L_x_404) ;  /* 0x0000004000037945 */ /* 0x000fe80003800200 */
[----:B------:R-:W-:Y:S05]  /*59e0*/  @P4 BRA `(.L_x_405) ;  /* 0x0000000000084947 */ /* 0x000fea0003800000 */
[----:B012---:R-:W2:Y:S04]  /*59f0*/  LDL R17, [R14+-0x10] ;  /* 0xfffff0000e117983 */ /* 0x007ea80000100800 */
[----:B--2---:R3:W-:Y:S02]  /*5a00*/  STL [R14+-0xc], R17 ;  /* 0xfffff4110e007387 */ /* 0x0047e40000100800 */
.L_x_405:
[----:B------:R-:W-:Y:S05]  /*5a10*/  BSYNC.RECONVERGENT B3 ;  /* 0x0000000000037941 */ /* 0x000fea0003800200 */
.L_x_404:
[----:B------:R-:W-:-:S05]  /*5a20*/  VIADD R13, R13, 0xfffffffc ;  /* 0xfffffffc0d0d7836 */ /* 0x000fca0000000000 */
[----:B------:R-:W-:-:S13]  /*5a30*/  ISETP.GT.AND P1, PT, R13, R12, PT ;  /* 0x0000000c0d00720c */ /* 0x000fda0003f24270 */
[----:B------:R-:W-:Y:S05]  /*5a40*/  @P1 BRA `(.L_x_406) ;  /* 0xfffffffc00881947 */ /* 0x000fea000383ffff */
.L_x_389:
[----:B------:R-:W-:Y:S05]  /*5a50*/  BSYNC.RECONVERGENT B2 ;  /* 0x0000000000027941 */ /* 0x000fea0003800200 */
.L_x_388:
[----:B------:R-:W-:-:S13]  /*5a60*/  ISETP.GE.AND P1, PT, R12, UR4, PT ;  /* 0x000000040c007c0c */ /* 0x000fda000bf26270 */
[----:B------:R-:W-:Y:S01]  /*5a70*/  @!P1 LEA R12, R12, R22, 0x2 ;  /* 0x000000160c0c9211 */ /* 0x000fe200078e10ff */
[----:B------:R-:W-:-:S04]  /*5a80*/  @!P1 VIADD R3, R3, 0x1 ;  /* 0x0000000103039836 */ /* 0x000fc80000000000 */
[----:B------:R4:W-:Y:S03]  /*5a90*/  @!P1 STL [R12], R15 ;  /* 0x0000000f0c009387 */ /* 0x0009e60000100800 */
.L_x_381:
[----:B------:R-:W-:Y:S05]  /*5aa0*/  BSYNC.RECONVERGENT B0 ;  /* 0x0000000000007941 */ /* 0x000fea0003800200 */
.L_x_380:
[----:B------:R-:W-:Y:S01]  /*5ab0*/  VIADD R20, R20, 0x1 ;  /* 0x0000000114147836 */ /* 0x000fe20000000000 */
[----:B------:R-:W-:-:S04]  /*5ac0*/  ISETP.LT.AND P2, PT, R3, UR4, PT ;  /* 0x0000000403007c0c */ /* 0x000fc8000bf41270 */
[----:B------:R-:W-:-:S13]  /*5ad0*/  ISETP.GE.AND P1, PT, R20, R19, PT ;  /* 0x000000131400720c */ /* 0x000fda0003f26270 */
[----:B------:R-:W-:Y:S05]  /*5ae0*/  @!P1 BRA P2, `(.L_x_407) ;  /* 0xfffffff400f09947 */ /* 0x000fea000103ffff */
.L_x_379:
[----:B------:R-:W-:Y:S05]  /*5af0*/  BSYNC.RECONVERGENT B1 ;  /* 0x0000000000017941 */ /* 0x000fea0003800200 */
.L_x_378:
[----:B------:R-:W-:Y:S05]  /*5b00*/  BRA.U UP0, `(.L_x_408) ;  /* 0xffffffa900b47547 */ /* 0x000fea000b83ffff */
[----:B------:R-:W-:Y:S01]  /*5b10*/  ISETP.GE.AND P0, PT, R3, 0x1, PT ;  /* 0x000000010300780c */ /* 0x000fe20003f06270 */
[----:B------:R-:W-:-:S12]  /*5b20*/  BSSY.RECONVERGENT B0, `(.L_x_409) ;  /* 0x0000005000007945 */ /* 0x000fd80003800200 */
[----:B------:R-:W-:Y:S05]  /*5b30*/  @!P0 BRA `(.L_x_410) ;  /* 0x00000000000c8947 */ /* 0x000fea0003800000 */
[----:B------:R-:W-:-:S05]  /*5b40*/  VIMNMX R5, PT, PT, R3, UR4, PT ;  /* 0x0000000403057c48 */ /* 0x000fca000bfe0100 */
[----:B------:R-:W-:-:S05]  /*5b50*/  IMAD R5, R5, 0x4, R22 ;  /* 0x0000000405057824 */ /* 0x000fca00078e0216 */
[----:B------:R0:W5:Y:S02]  /*5b60*/  LDL R2, [R5+-0x4] ;  /* 0xfffffc0005027983 */ /* 0x0001640000100800 */
.L_x_410:
[----:B------:R-:W-:Y:S05]  /*5b70*/  BSYNC.RECONVERGENT B0 ;  /* 0x0000000000007941 */ /* 0x000fea0003800200 */
.L_x_409:
[----:B------:R-:W-:Y:S01]  /*5b80*/  BSSY.RECONVERGENT B0, `(.L_x_411) ;  /* 0x000006d000007945 */ /* 0x000fe20003800200 */
[----:B------:R-:W-:-:S03]  /*5b90*/  IMAD.MOV.U32 R20, RZ, RZ, RZ ;  /* 0x000000ffff147224 */ /* 0x000fc600078e00ff */
[----:B------:R-:W-:Y:S05]  /*5ba0*/  @!P0 BRA `(.L_x_412) ;  /* 0x0000000400a88947 */ /* 0x000fea0003800000 */
[C---:B------:R-:W-:Y:S01]  /*5bb0*/  ISETP.GE.U32.AND P0, PT, R3.reuse, 0x10, PT ;  /* 0x000000100300780c */ /* 0x040fe20003f06070 */
[----:B------:R-:W-:Y:S01]  /*5bc0*/  BSSY.RECONVERGENT B1, `(.L_x_413) ;  /* 0x0000031000017945 */ /* 0x000fe20003800200 */
[----:B------:R-:W-:Y:S02]  /*5bd0*/  LOP3.LUT R24, R3, 0xf, RZ, 0xc0, !PT ;  /* 0x0000000f03187812 */ /* 0x000fe400078ec0ff */
[----:B0-----:R-:W-:Y:S02]  /*5be0*/  CS2R R20, SRZ ;  /* 0x0000000000147805 */ /* 0x001fe4000001ff00 */
[----:B------:R-:W-:-:S07]  /*5bf0*/  ISETP.NE.AND P1, PT, R24, RZ, PT ;  /* 0x000000ff1800720c */ /* 0x000fce0003f25270 */
[----:B------:R-:W-:Y:S06]  /*5c00*/  @!P0 BRA `(.L_x_414) ;  /* 0x0000000000b08947 */ /* 0x000fec0003800000 */
[----:B------:R-:W-:Y:S01]  /*5c10*/  LOP3.LUT R21, R3, 0x7ffffff0, RZ, 0xc0, !PT ;  /* 0x7ffffff003157812 */ /* 0x000fe200078ec0ff */
[----:B------:R-:W-:Y:S01]  /*5c20*/  IMAD.MOV.U32 R20, RZ, RZ, RZ ;  /* 0x000000ffff147224 */ /* 0x000fe200078e00ff */
[----:B------:R-:W-:-:S03]  /*5c30*/  IADD3 R23, PT, PT, R1, 0x20, RZ ;  /* 0x0000002001177810 */ /* 0x000fc60007ffe0ff */
[----:B------:R-:W-:-:S07]  /*5c40*/  IMAD.MOV R26, RZ, RZ, -R21 ;  /* 0x000000ffff1a7224 */ /* 0x000fce00078e0a15 */
.L_x_415:
[----:B------:R-:W2:Y:S04]  /*5c50*/  LDL.128 R4, [R23+-0x20] ;  /* 0xffffe00017047983 */ /* 0x000ea80000100c00 */
[----:B------:R-:W2:Y:S04]  /*5c60*/  LDL.128 R8, [R23+-0x10] ;  /* 0xfffff00017087983 */ /* 0x000ea80000100c00 */
[----:B-1234-:R-:W2:Y:S04]  /*5c70*/  LDL.128 R12, [R23] ;  /* 0x00000000170c7983 */ /* 0x01eea80000100c00 */
[----:B------:R0:W3:Y:S01]  /*5c80*/  LDL.128 R16, [R23+0x10] ;  /* 0x0000100017107983 */ /* 0x0000e20000100c00 */
[----:B------:R-:W-:-:S05]  /*5c90*/  VIADD R26, R26, 0x10 ;  /* 0x000000101a1a7836 */ /* 0x000fca0000000000 */
[----:B------:R-:W-:Y:S01]  /*5ca0*/  ISETP.NE.AND P0, PT, R26, RZ, PT ;  /* 0x000000ff1a00720c */ /* 0x000fe20003f05270 */
[----:B0-----:R-:W-:Y:S01]  /*5cb0*/  VIADD R23, R23, 0x40 ;  /* 0x0000004017177836 */ /* 0x001fe20000000000 */
[-C--:B-----5:R-:W-:Y:S02]  /*5cc0*/  FMNMX R25, R4, R2.reuse, !PT ;  /* 0x0000000204197209 */ /* 0x0a0fe40007800000 */
[-C--:B------:R-:W-:Y:S02]  /*5cd0*/  FMNMX R4, R5, R2.reuse, !PT ;  /* 0x0000000205047209 */ /* 0x080fe40007800000 */
[-C--:B------:R-:W-:Y:S01]  /*5ce0*/  FMNMX R5, R6, R2.reuse, !PT ;  /* 0x0000000206057209 */ /* 0x080fe20007800000 */
[----:B------:R-:W-:Y:S01]  /*5cf0*/  FADD R25, R25, R20 ;  /* 0x0000001419197221 */ /* 0x000fe20000000000 */
[-C--:B------:R-:W-:Y:S02]  /*5d00*/  FMNMX R7, R7, R2.reuse, !PT ;  /* 0x0000000207077209 */ /* 0x080fe40007800000 */
[-C--:B------:R-:W-:Y:S01]  /*5d10*/  FMNMX R9, R9, R2.reuse, !PT ;  /* 0x0000000209097209 */ /* 0x080fe20007800000 */
[----:B------:R-:W-:Y:S01]  /*5d20*/  FADD R4, R25, R4 ;  /* 0x0000000419047221 */ /* 0x000fe20000000000 */
[----:B------:R-:W-:-:S02]  /*5d30*/  FMNMX R11, R11, R2, !PT ;  /* 0x000000020b0b7209 */ /* 0x000fc40007800000 */
[-C--:B--2---:R-:W-:Y:S01]  /*5d40*/  FMNMX R13, R13, R2.reuse, !PT ;  /* 0x000000020d0d7209 */ /* 0x084fe20007800000 */
[----:B------:R-:W-:Y:S01]  /*5d50*/  FADD R4, R4, R5 ;  /* 0x0000000504047221 */ /* 0x000fe20000000000 */
[-C--:B------:R-:W-:Y:S02]  /*5d60*/  FMNMX R5, R8, R2.reuse, !PT ;  /* 0x0000000208057209 */ /* 0x080fe40007800000 */
[-C--:B------:R-:W-:Y:S01]  /*5d70*/  FMNMX R15, R15, R2.reuse, !PT ;  /* 0x000000020f0f7209 */ /* 0x080fe20007800000 */
[----:B------:R-:W-:Y:S01]  /*5d80*/  FADD R4, R4, R7 ;  /* 0x0000000704047221 */ /* 0x000fe20000000000 */
[-C--:B---3--:R-:W-:Y:S02]  /*5d90*/  FMNMX R17, R17, R2.reuse, !PT ;  /* 0x0000000211117209 */ /* 0x088fe40007800000 */
[-C--:B------:R-:W-:Y:S01]  /*5da0*/  FMNMX R19, R19, R2.reuse, !PT ;  /* 0x0000000213137209 */ /* 0x080fe20007800000 */
[----:B------:R-:W-:Y:S01]  /*5db0*/  FADD R4, R4, R5 ;  /* 0x0000000504047221 */ /* 0x000fe20000000000 */
[----:B------:R-:W-:-:S03]  /*5dc0*/  FMNMX R5, R10, R2, !PT ;  /* 0x000000020a057209 */ /* 0x000fc60007800000 */
[----:B------:R-:W-:-:S04]  /*5dd0*/  FADD R4, R4, R9 ;  /* 0x0000000904047221 */ /* 0x000fc80000000000 */
        /* <DEDUP_REMOVED lines=12> */
[----:B------:R-:W-:-:S04]  /*5ea0*/  FADD R4, R4, R5 ;  /* 0x0000000504047221 */ /* 0x000fc80000000000 */
[----:B------:R-:W-:Y:S01]  /*5eb0*/  FADD R20, R4, R19 ;  /* 0x0000001304147221 */ /* 0x000fe20000000000 */
[----:B------:R-:W-:Y:S06]  /*5ec0*/  @P0 BRA `(.L_x_415) ;  /* 0xfffffffc00600947 */ /* 0x000fec000383ffff */
.L_x_414:
[----:B------:R-:W-:Y:S05]  /*5ed0*/  BSYNC.RECONVERGENT B1 ;  /* 0x0000000000017941 */ /* 0x000fea0003800200 */
.L_x_413:
[----:B------:R-:W-:Y:S05]  /*5ee0*/  @!P1 BRA `(.L_x_412) ;  /* 0x0000000000d89947 */ /* 0x000fea0003800000 */
[----:B------:R-:W-:Y:S01]  /*5ef0*/  ISETP.GE.U32.AND P0, PT, R24, 0x8, PT ;  /* 0x000000081800780c */ /* 0x000fe20003f06070 */
[----:B------:R-:W-:Y:S01]  /*5f00*/  BSSY.RECONVERGENT B1, `(.L_x_416) ;  /* 0x0000018000017945 */ /* 0x000fe20003800200 */
[----:B-123--:R-:W-:-:S04]  /*5f10*/  LOP3.LUT R14, R3, 0x7, RZ, 0xc0, !PT ;  /* 0x00000007030e7812 */ /* 0x00efc800078ec0ff */
[----:B------:R-:W-:-:S07]  /*5f20*/  ISETP.NE.AND P1, PT, R14, RZ, PT ;  /* 0x000000ff0e00720c */ /* 0x000fce0003f25270 */
[----:B------:R-:W-:Y:S06]  /*5f30*/  @!P0 BRA `(.L_x_417) ;  /* 0x0000000000508947 */ /* 0x000fec0003800000 */
[----:B----4-:R-:W-:-:S05]  /*5f40*/  LEA R12, R21, R22, 0x2 ;  /* 0x00000016150c7211 */ /* 0x010fca00078e10ff */
[----:B------:R-:W2:Y:S04]  /*5f50*/  LDL.128 R4, [R12] ;  /* 0x000000000c047983 */ /* 0x000ea80000100c00 */
[----:B------:R-:W3:Y:S01]  /*5f60*/  LDL.128 R8, [R12+0x10] ;  /* 0x000010000c087983 */ /* 0x000ee20000100c00 */
[----:B------:R-:W-:Y:S01]  /*5f70*/  VIADD R21, R21, 0x8 ;  /* 0x0000000815157836 */ /* 0x000fe20000000000 */
[----:B--2--5:R-:W-:Y:S02]  /*5f80*/  FMNMX R13, R4, R2, !PT ;  /* 0x00000002040d7209 */ /* 0x024fe40007800000 */
[C---:B------:R-:W-:Y:S02]  /*5f90*/  FMNMX R4, R2.reuse, R5, !PT ;  /* 0x0000000502047209 */ /* 0x040fe40007800000 */
[----:B------:R-:W-:Y:S01]  /*5fa0*/  FMNMX R5, R2, R6, !PT ;  /* 0x0000000602057209 */ /* 0x000fe20007800000 */
[----:B------:R-:W-:Y:S01]  /*5fb0*/  FADD R13, R20, R13 ;  /* 0x0000000d140d7221 */ /* 0x000fe20000000000 */
[----:B------:R-:W-:-:S02]  /*5fc0*/  FMNMX R7, R2, R7, !PT ;  /* 0x0000000702077209 */ /* 0x000fc40007800000 */
[C---:B---3--:R-:W-:Y:S01]  /*5fd0*/  FMNMX R9, R2.reuse, R9, !PT ;  /* 0x0000000902097209 */ /* 0x048fe20007800000 */
[----:B------:R-:W-:Y:S01]  /*5fe0*/  FADD R4, R13, R4 ;  /* 0x000000040d047221 */ /* 0x000fe20000000000 */
[----:B------:R-:W-:-:S03]  /*5ff0*/  FMNMX R11, R2, R11, !PT ;  /* 0x0000000b020b7209 */ /* 0x000fc60007800000 */
[----:B------:R-:W-:Y:S01]  /*6000*/  FADD R4, R4, R5 ;  /* 0x0000000504047221 */ /* 0x000fe20000000000 */
[----:B------:R-:W-:-:S03]  /*6010*/  FMNMX R5, R8, R2, !PT ;  /* 0x0000000208057209 */ /* 0x000fc60007800000 */
[----:B------:R-:W-:-:S04]  /*6020*/  FADD R4, R4, R7 ;  /* 0x0000000704047221 */ /* 0x000fc80000000000 */
[----:B------:R-:W-:Y:S01]  /*6030*/  FADD R4, R4, R5 ;  /* 0x0000000504047221 */ /* 0x000fe20000000000 */
[----:B------:R-:W-:-:S03]  /*6040*/  FMNMX R5, R2, R10, !PT ;  /* 0x0000000a02057209 */ /* 0x000fc60007800000 */
[----:B------:R-:W-:-:S04]  /*6050*/  FADD R4, R4, R9 ;  /* 0x0000000904047221 */ /* 0x000fc80000000000 */
[----:B------:R-:W-:-:S04]  /*6060*/  FADD R4, R4, R5 ;  /* 0x0000000504047221 */ /* 0x000fc80000000000 */
[----:B------:R-:W-:-:S07]  /*6070*/  FADD R20, R4, R11 ;  /* 0x0000000b04147221 */ /* 0x000fce0000000000 */
.L_x_417:
[----:B------:R-:W-:Y:S05]  /*6080*/  BSYNC.RECONVERGENT B1 ;  /* 0x0000000000017941 */ /* 0x000fea0003800200 */
.L_x_416:
[----:B------:R-:W-:Y:S05]  /*6090*/  @!P1 BRA `(.L_x_412) ;  /* 0x00000000006c9947 */ /* 0x000fea0003800000 */
[----:B------:R-:W-:Y:S01]  /*60a0*/  ISETP.GE.U32.AND P0, PT, R14, 0x4, PT ;  /* 0x000000040e00780c */ /* 0x000fe20003f06070 */
[----:B------:R-:W-:Y:S01]  /*60b0*/  BSSY.RECONVERGENT B1, `(.L_x_418) ;  /* 0x000000f000017945 */ /* 0x000fe20003800200 */
[----:B------:R-:W-:-:S04]  /*60c0*/  LOP3.LUT R8, R3, 0x3, RZ, 0xc0, !PT ;  /* 0x0000000303087812 */ /* 0x000fc800078ec0ff */
[----:B------:R-:W-:-:S07]  /*60d0*/  ISETP.NE.AND P1, PT, R8, RZ, PT ;  /* 0x000000ff0800720c */ /* 0x000fce0003f25270 */
[----:B------:R-:W-:Y:S06]  /*60e0*/  @!P0 BRA `(.L_x_419) ;  /* 0x00000000002c8947 */ /* 0x000fec0003800000 */
[----:B------:R-:W-:-:S06]  /*60f0*/  IMAD R4, R21, 0x4, R22 ;  /* 0x0000000415047824 */ /* 0x000fcc00078e0216 */
[----:B------:R-:W2:Y:S01]  /*6100*/  LDL.128 R4, [R4] ;  /* 0x0000000004047983 */ /* 0x000ea20000100c00 */
[----:B------:R-:W-:Y:S01]  /*6110*/  VIADD R21, R21, 0x4 ;  /* 0x0000000415157836 */ /* 0x000fe20000000000 */
[----:B--2--5:R-:W-:Y:S02]  /*6120*/  FMNMX R9, R4, R2, !PT ;  /* 0x0000000204097209 */ /* 0x024fe40007800000 */
[C---:B------:R-:W-:Y:S02]  /*6130*/  FMNMX R10, R2.reuse, R5, !PT ;  /* 0x00000005020a7209 */ /* 0x040fe40007800000 */
[----:B------:R-:W-:Y:S01]  /*6140*/  FMNMX R6, R2, R6, !PT ;  /* 0x0000000602067209 */ /* 0x000fe20007800000 */
[----:B------:R-:W-:Y:S01]  /*6150*/  FADD R9, R20, R9 ;  /* 0x0000000914097221 */ /* 0x000fe20000000000 */
[----:B------:R-:W-:-:S03]  /*6160*/  FMNMX R7, R2, R7, !PT ;  /* 0x0000000702077209 */ /* 0x000fc60007800000 */
[----:B------:R-:W-:-:S04]  /*6170*/  FADD R9, R9, R10 ;  /* 0x0000000a09097221 */ /* 0x000fc80000000000 */
[----:B------:R-:W-:-:S04]  /*6180*/  FADD R6, R9, R6 ;  /* 0x0000000609067221 */ /* 0x000fc80000000000 */
[----:B------:R-:W-:-:S07]  /*6190*/  FADD R20, R6, R7 ;  /* 0x0000000706147221 */ /* 0x000fce0000000000 */
.L_x_419:
[----:B------:R-:W-:Y:S05]  /*61a0*/  BSYNC.RECONVERGENT B1 ;  /* 0x0000000000017941 */ /* 0x000fea0003800200 */
.L_x_418:
[----:B------:R-:W-:Y:S05]  /*61b0*/  @!P1 BRA `(.L_x_412) ;  /* 0x0000000000249947 */ /* 0x000fea0003800000 */
[----:B------:R-:W-:Y:S02]  /*61c0*/  IMAD R21, R21, 0x4, R22 ;  /* 0x0000000415157824 */ /* 0x000fe400078e0216 */
[----:B------:R-:W-:-:S07]  /*61d0*/  IMAD.MOV R4, RZ, RZ, -R8 ;  /* 0x000000ffff047224 */ /* 0x000fce00078e0a08 */
.L_x_420:
[----:B------:R0:W2:Y:S01]  /*61e0*/  LDL R5, [R21] ;  /* 0x0000000015057983 */ /* 0x0000a20000100800 */
[----:B------:R-:W-:-:S04]  /*61f0*/  IADD3 R4, PT, PT, R4, 0x1, RZ ;  /* 0x0000000104047810 */ /* 0x000fc80007ffe0ff */
[----:B------:R-:W-:Y:S01]  /*6200*/  ISETP.NE.AND P0, PT, R4, RZ, PT ;  /* 0x000000ff0400720c */ /* 0x000fe20003f05270 */
[----:B0-----:R-:W-:Y:S01]  /*6210*/  VIADD R21, R21, 0x4 ;  /* 0x0000000415157836 */ /* 0x001fe20000000000 */
[----:B--2--5:R-:W-:-:S05]  /*6220*/  FMNMX R5, R5, R2, !PT ;  /* 0x0000000205057209 */ /* 0x024fca0007800000 */
[----:B------:R-:W-:-:S06]  /*6230*/  FADD R20, R5, R20 ;  /* 0x0000001405147221 */ /* 0x000fcc0000000000 */
[----:B------:R-:W-:Y:S05]  /*6240*/  @P0 BRA `(.L_x_420) ;  /* 0xfffffffc00e40947 */ /* 0x000fea000383ffff */
.L_x_412:
[----:B------:R-:W-:Y:S05]  /*6250*/  BSYNC.RECONVERGENT B0 ;  /* 0x0000000000007941 */ /* 0x000fea0003800200 */
.L_x_411:
[----:B------:R-:W-:Y:S01]  /*6260*/  FSETP.GT.AND P0, PT, R20, RZ, PT ;  /* 0x000000ff1400720b */ /* 0x000fe20003f04000 */
[----:B------:R-:W-:Y:S01]  /*6270*/  BSSY.RECONVERGENT B0, `(.L_x_421) ;  /* 0x0000011000007945 */ /* 0x000fe20003800200 */
[----:B0-----:R-:W-:-:S11]  /*6280*/  IMAD.MOV.U32 R5, RZ, RZ, RZ ;  /* 0x000000ffff057224 */ /* 0x001fd600078e00ff */
[----:B------:R-:W-:Y:S05]  /*6290*/  @!P0 BRA `(.L_x_422) ;  /* 0x0000000000388947 */ /* 0x000fea0003800000 */
[----:B------:R-:W0:Y:S01]  /*62a0*/  MUFU.RCP R5, R20 ;  /* 0x0000001400057308 */ /* 0x000e220000001000 */
[----:B------:R-:W-:Y:S01]  /*62b0*/  I2FP.F32.S32 R3, R3 ;  /* 0x0000000300037245 */ /* 0x000fe20000201400 */
[----:B------:R-:W-:Y:S06]  /*62c0*/  BSSY.RECONVERGENT B1, `(.L_x_422) ;  /* 0x000000b000017945 */ /* 0x000fec0003800200 */
[----:B------:R-:W1:Y:S01]  /*62d0*/  FCHK P0, R3, R20 ;  /* 0x0000001403007302 */ /* 0x000e620000000000 */
[----:B0----5:R-:W-:-:S04]  /*62e0*/  FFMA R2, R5, -R20, 1 ;  /* 0x3f80000005027423 */ /* 0x021fc80000000814 */
[----:B------:R-:W-:-:S04]  /*62f0*/  FFMA R2, R5, R2, R5 ;  /* 0x0000000205027223 */ /* 0x000fc80000000005 */
[----:B------:R-:W-:-:S04]  /*6300*/  FFMA R5, R3, R2, RZ ;  /* 0x0000000203057223 */ /* 0x000fc800000000ff */
[----:B------:R-:W-:-:S04]  /*6310*/  FFMA R4, R5, -R20, R3 ;  /* 0x8000001405047223 */ /* 0x000fc80000000003 */
[----:B------:R-:W-:Y:S01]  /*6320*/  FFMA R5, R2, R4, R5 ;  /* 0x0000000402057223 */ /* 0x000fe20000000005 */
[----:B-1----:R-:W-:Y:S06]  /*6330*/  @!P0 BRA `(.L_x_423) ;  /* 0x00000000000c8947 */ /* 0x002fec0003800000 */
[----:B------:R-:W-:-:S07]  /*6340*/  MOV R10, 0x6360 ;  /* 0x00006360000a7802 */ /* 0x000fce0000000f00 */
[----:B--234-:R-:W-:Y:S05]  /*6350*/  CALL.REL.NOINC `($__internal_7_$__cuda_sm3x_div_rn_noftz_f32_slowpath) ;  /* 0x0000000400987944 */ /* 0x01cfea0003c00000 */
[----:B------:R-:W-:-:S07]  /*6360*/  IMAD.MOV.U32 R5, RZ, RZ, R3 ;  /* 0x000000ffff057224 */ /* 0x000fce00078e0003 */
.L_x_423:
[----:B------:R-:W-:Y:S05]  /*6370*/  BSYNC.RECONVERGENT B1 ;  /* 0x0000000000017941 */ /* 0x000fea0003800200 */
.L_x_422:
[----:B------:R-:W-:Y:S05]  /*6380*/  BSYNC.RECONVERGENT B0 ;  /* 0x0000000000007941 */ /* 0x000fea0003800200 */
.L_x_421:
[----:B-----5:R-:W0:Y:S01]  /*6390*/  LDC.64 R2, c[0x0][0x3d0] ;  /* 0x0000f400ff027b82 */ /* 0x020e220000000a00 */
[C---:B------:R-:W-:Y:S01]  /*63a0*/  VIADD R4, R5.reuse, 0x1800000 ;  /* 0x0180000005047836 */ /* 0x040fe20000000000 */
[----:B------:R-:W-:Y:S01]  /*63b0*/  BSSY.RECONVERGENT B0, `(.L_x_424) ;  /* 0x0000010000007945 */ /* 0x000fe20003800200 */
[----:B------:R-:W-:-:S03]  /*63c0*/  FSETP.GT.AND P3, PT, R5, RZ, PT ;  /* 0x000000ff0500720b */ /* 0x000fc60003f64000 */
[----:B------:R-:W-:-:S04]  /*63d0*/  LOP3.LUT R4, R4, 0x7f800000, RZ, 0xc0, !PT ;  /* 0x7f80000004047812 */ /* 0x000fc800078ec0ff */
[----:B------:R-:W-:Y:S01]  /*63e0*/  ISETP.GT.U32.AND P0, PT, R4, 0x1ffffff, PT ;  /* 0x01ffffff0400780c */ /* 0x000fe20003f04070 */
[----:B0-----:R-:W-:-:S05]  /*63f0*/  IMAD.WIDE R2, R0, 0x4, R2 ;  /* 0x0000000400027825 */ /* 0x001fca00078e0202 */
[----:B------:R0:W-:Y:S07]  /*6400*/  STG.E desc[UR6][R2.64], R5 ;  /* 0x0000000502007986 */ /* 0x0001ee000c101906 */
[----:B------:R-:W-:Y:S05]  /*6410*/  @P0 BRA `(.L_x_425) ;  /* 0x0000000000140947 */ /* 0x000fea0003800000 */
[----:B0-----:R-:W-:Y:S02]  /*6420*/  MOV R3, R5 ;  /* 0x0000000500037202 */ /* 0x001fe40000000f00 */
[----:B------:R-:W-:-:S07]  /*6430*/  MOV R4, 0x6450 ;  /* 0x0000645000047802 */ /* 0x000fce0000000f00 */
[----:B-1234-:R-:W-:Y:S05]  /*6440*/  CALL.REL.NOINC `($__internal_5_$__cuda_sm20_rcp_rn_f32_slowpath) ;  /* 0x0000000000307944 */ /* 0x01efea0003c00000 */
[----:B------:R-:W-:Y:S01]  /*6450*/  IMAD.MOV.U32 R4, RZ, RZ, R2 ;  /* 0x000000ffff047224 */ /* 0x000fe200078e0002 */
[----:B------:R-:W-:Y:S06]  /*6460*/  BRA `(.L_x_426) ;  /* 0x0000000000107947 */ /* 0x000fec0003800000 */
.L_x_425:
[----:B------:R-:W0:Y:S02]  /*6470*/  MUFU.RCP R4, R5 ;  /* 0x0000000500047308 */ /* 0x000e240000001000 */
[----:B0-----:R-:W-:-:S04]  /*6480*/  FFMA R2, R4, R5, -1 ;  /* 0xbf80000004027423 */ /* 0x001fc80000000005 */
[----:B------:R-:W-:-:S04]  /*6490*/  FADD.FTZ R3, -R2, -RZ ;  /* 0x800000ff02037221 */ /* 0x000fc80000010100 */
[----:B------:R-:W-:-:S07]  /*64a0*/  FFMA R4, R4, R3, R4 ;  /* 0x0000000304047223 */ /* 0x000fce0000000004 */
.L_x_426:
[----:B------:R-:W-:Y:S05]  /*64b0*/  BSYNC.RECONVERGENT B0 ;  /* 0x0000000000007941 */ /* 0x000fea0003800200 */
.L_x_424:
[----:B------:R-:W0:Y:S01]  /*64c0*/  LDC.64 R2, c[0x0][0x3c8] ;  /* 0x0000f200ff027b82 */ /* 0x000e220000000a00 */
[----:B------:R-:W-:Y:S01]  /*64d0*/  FSEL R5, R4, 10, P3 ;  /* 0x4120000004057808 */ /* 0x000fe20001800000 */
[----:B0-----:R-:W-:-:S05]  /*64e0*/  IMAD.WIDE R2, R0, 0x4, R2 ;  /* 0x0000000400027825 */ /* 0x001fca00078e0202 */
[----:B------:R-:W-:Y:S01]  /*64f0*/  STG.E desc[UR6][R2.64], R5 ;  /* 0x0000000502007986 */ /* 0x000fe2000c101906 */
[----:B------:R-:W-:Y:S05]  /*6500*/  EXIT ;  /* 0x000000000000794d */ /* 0x000fea0003800000 */
        .weak           $__internal_5_$__cuda_sm20_rcp_rn_f32_slowpath
        .type           $__internal_5_$__cuda_sm20_rcp_rn_f32_slowpath,@function
        .size           $__internal_5_$__cuda_sm20_rcp_rn_f32_slowpath,($__internal_6_$__cuda_sm20_sqrt_rn_f32_slowpath - $__internal_5_$__cuda_sm20_rcp_rn_f32_slowpath)
$__internal_5_$__cuda_sm20_rcp_rn_f32_slowpath:
[----:B------:R-:W-:Y:S01]  /*6510*/  IMAD.SHL.U32 R2, R3, 0x2, RZ ;  /* 0x0000000203027824 */ /* 0x000fe200078e00ff */
[----:B------:R-:W-:Y:S04]  /*6520*/  BSSY.RECONVERGENT B1, `(.L_x_427) ;  /* 0x0000030000017945 */ /* 0x000fe80003800200 */
[----:B------:R-:W-:-:S04]  /*6530*/  SHF.R.U32.HI R9, RZ, 0x18, R2 ;  /* 0x00000018ff097819 */ /* 0x000fc80000011602 */
[----:B------:R-:W-:-:S13]  /*6540*/  ISETP.NE.U32.AND P0, PT, R9, RZ, PT ;  /* 0x000000ff0900720c */ /* 0x000fda0003f05070 */
[----:B------:R-:W-:Y:S05]  /*6550*/  @P0 BRA `(.L_x_428) ;  /* 0x0000000000280947 */ /* 0x000fea0003800000 */
[----:B------:R-:W-:-:S05]  /*6560*/  IMAD.SHL.U32 R2, R3, 0x2, RZ ;  /* 0x0000000203027824 */ /* 0x000fca00078e00ff */
[----:B------:R-:W-:-:S13]  /*6570*/  ISETP.NE.AND P0, PT, R2, RZ, PT ;  /* 0x000000ff0200720c */ /* 0x000fda0003f05270 */
[----:B------:R-:W-:Y:S01]  /*6580*/  @P0 FFMA R6, R3, 1.84467440737095516160e+19, RZ ;  /* 0x5f80000003060823 */ /* 0x000fe200000000ff */
[----:B------:R-:W-:Y:S08]  /*6590*/  @!P0 MUFU.RCP R5, R3 ;  /* 0x0000000300058308 */ /* 0x000ff00000001000 */
[----:B------:R-:W0:Y:S02]  /*65a0*/  @P0 MUFU.RCP R7, R6 ;  /* 0x0000000600070308 */ /* 0x000e240000001000 */
[----:B0-----:R-:W-:-:S04]  /*65b0*/  @P0 FFMA R2, R6, R7, -1 ;  /* 0xbf80000006020423 */ /* 0x001fc80000000007 */
[----:B------:R-:W-:-:S04]  /*65c0*/  @P0 FADD.FTZ R2, -R2, -RZ ;  /* 0x800000ff02020221 */ /* 0x000fc80000010100 */
[----:B------:R-:W-:-:S04]  /*65d0*/  @P0 FFMA R2, R7, R2, R7 ;  /* 0x0000000207020223 */ /* 0x000fc80000000007 */
[----:B------:R-:W-:Y:S01]  /*65e0*/  @P0 FFMA R5, R2, 1.84467440737095516160e+19, RZ ;  /* 0x5f80000002050823 */ /* 0x000fe200000000ff */
[----:B------:R-:W-:Y:S06]  /*65f0*/  BRA `(.L_x_429) ;  /* 0x0000000000887947 */ /* 0x000fec0003800000 */
.L_x_428:
[----:B------:R-:W-:-:S05]  /*6600*/  VIADD R11, R9, 0xffffff03 ;  /* 0xffffff03090b7836 */ /* 0x000fca0000000000 */
[----:B------:R-:W-:-:S13]  /*6610*/  ISETP.GT.U32.AND P0, PT, R11, 0x1, PT ;  /* 0x000000010b00780c */ /* 0x000fda0003f04070 */
[----:B------:R-:W-:Y:S05]  /*6620*/  @P0 BRA `(.L_x_430) ;  /* 0x0000000000780947 */ /* 0x000fea0003800000 */
[----:B------:R-:W-:Y:S01]  /*6630*/  LOP3.LUT R2, R3, 0x7fffff, RZ, 0xc0, !PT ;  /* 0x007fffff03027812 */ /* 0x000fe200078ec0ff */
[----:B------:R-:W-:-:S03]  /*6640*/  HFMA2 R8, -RZ, RZ, 0, 1.78813934326171875e-07 ;  /* 0x00000003ff087431 */ /* 0x000fc600000001ff */
[----:B------:R-:W-:-:S04]  /*6650*/  LOP3.LUT R2, R2, 0x3f800000, RZ, 0xfc, !PT ;  /* 0x3f80000002027812 */ /* 0x000fc800078efcff */
[----:B------:R-:W0:Y:S01]  /*6660*/  MUFU.RCP R5, R2 ;  /* 0x0000000200057308 */ /* 0x000e220000001000 */
[----:B------:R-:W-:Y:S01]  /*6670*/  SHF.L.U32 R8, R8, R11, RZ ;  /* 0x0000000b08087219 */ /* 0x000fe200000006ff */
[----:B0-----:R-:W-:-:S04]  /*6680*/  FFMA R6, R2, R5, -1 ;  /* 0xbf80000002067423 */ /* 0x001fc80000000005 */
[----:B------:R-:W-:-:S04]  /*6690*/  FADD.FTZ R6, -R6, -RZ ;  /* 0x800000ff06067221 */ /* 0x000fc80000010100 */
[CCC-:B------:R-:W-:Y:S01]  /*66a0*/  FFMA.RM R7, R5.reuse, R6.reuse, R5.reuse ;  /* 0x0000000605077223 */ /* 0x1c0fe20000004005 */
[----:B------:R-:W-:-:S04]  /*66b0*/  FFMA.RP R6, R5, R6, R5 ;  /* 0x0000000605067223 */ /* 0x000fc80000008005 */
[C---:B------:R-:W-:Y:S02]  /*66c0*/  LOP3.LUT R5, R7.reuse, 0x7fffff, RZ, 0xc0, !PT ;  /* 0x007fffff07057812 */ /* 0x040fe400078ec0ff */
[----:B------:R-:W-:Y:S02]  /*66d0*/  FSETP.NEU.FTZ.AND P0, PT, R7, R6, PT ;  /* 0x000000060700720b */ /* 0x000fe40003f1d000 */
[----:B------:R-:W-:Y:S02]  /*66e0*/  LOP3.LUT R5, R5, 0x800000, RZ, 0xfc, !PT ;  /* 0x0080000005057812 */ /* 0x000fe400078efcff */
[----:B------:R-:W-:Y:S02]  /*66f0*/  SEL R6, RZ, 0xffffffff, !P0 ;  /* 0xffffffffff067807 */ /* 0x000fe40004000000 */
[----:B------:R-:W-:-:S03]  /*6700*/  LOP3.LUT R8, R8, R5, RZ, 0xc0, !PT ;  /* 0x0000000508087212 */ /* 0x000fc600078ec0ff */
[----:B------:R-:W-:Y:S01]  /*6710*/  IMAD.MOV R6, RZ, RZ, -R6 ;  /* 0x000000ffff067224 */ /* 0x000fe200078e0a06 */
[----:B------:R-:W-:-:S04]  /*6720*/  SHF.R.U32.HI R8, RZ, R11, R8 ;  /* 0x0000000bff087219 */ /* 0x000fc80000011608 */
[----:B------:R-:W-:Y:S02]  /*6730*/  LOP3.LUT P1, RZ, R6, R11, R5, 0xf8, !PT ;  /* 0x0000000b06ff7212 */ /* 0x000fe4000782f805 */
[C---:B------:R-:W-:Y:S02]  /*6740*/  LOP3.LUT P0, RZ, R8.reuse, 0x1, RZ, 0xc0, !PT ;  /* 0x0000000108ff7812 */ /* 0x040fe4000780c0ff */
[----:B------:R-:W-:-:S04]  /*6750*/  LOP3.LUT P2, RZ, R8, 0x2, RZ, 0xc0, !PT ;  /* 0x0000000208ff7812 */ /* 0x000fc8000784c0ff */
[----:B------:R-:W-:Y:S02]  /*6760*/  PLOP3.LUT P0, PT, P0, P1, P2, 0xe0, 0x0 ;  /* 0x000000000000781c */ /* 0x000fe40000703c20 */
[----:B------:R-:W-:Y:S02]  /*6770*/  LOP3.LUT P1, RZ, R3, 0x7fffff, RZ, 0xc0, !PT ;  /* 0x007fffff03ff7812 */ /* 0x000fe4000782c0ff */
[----:B------:R-:W-:-:S05]  /*6780*/  SEL R2, RZ, 0x1, !P0 ;  /* 0x00000001ff027807 */ /* 0x000fca0004000000 */
[----:B------:R-:W-:-:S05]  /*6790*/  IMAD.MOV R2, RZ, RZ, -R2 ;  /* 0x000000ffff027224 */ /* 0x000fca00078e0a02 */
[----:B------:R-:W-:Y:S01]  /*67a0*/  ISETP.GE.AND P0, PT, R2, RZ, PT ;  /* 0x000000ff0200720c */ /* 0x000fe20003f06270 */
[----:B------:R-:W-:-:S05]  /*67b0*/  VIADD R2, R9, 0xffffff04 ;  /* 0xffffff0409027836 */ /* 0x000fca0000000000 */
[----:B------:R-:W-:-:S07]  /*67c0*/  SHF.R.U32.HI R2, RZ, R2, R5 ;  /* 0x00000002ff027219 */ /* 0x000fce0000011605 */
[----:B------:R-:W-:-:S05]  /*67d0*/  @!P0 VIADD R2, R2, 0x1 ;  /* 0x0000000102028836 */ /* 0x000fca0000000000 */
[----:B------:R-:W-:-:S04]  /*67e0*/  @!P1 SHF.L.U32 R2, R2, 0x1, RZ ;  /* 0x0000000102029819 */ /* 0x000fc800000006ff */
[----:B------:R-:W-:Y:S01]  /*67f0*/  LOP3.LUT R5, R2, 0x80000000, R3, 0xf8, !PT ;  /* 0x8000000002057812 */ /* 0x000fe200078ef803 */
[----:B------:R-:W-:Y:S06]  /*6800*/  BRA `(.L_x_429) ;  /* 0x0000000000047947 */ /* 0x000fec0003800000 */
.L_x_430:
[----:B------:R0:W1:Y:S02]  /*6810*/  MUFU.RCP R5, R3 ;  /* 0x0000000300057308 */ /* 0x0000640000001000 */
.L_x_429:
[----:B------:R-:W-:Y:S05]  /*6820*/  BSYNC.RECONVERGENT B1 ;  /* 0x0000000000017941 */ /* 0x000fea0003800200 */
.L_x_427:
[----:B-1----:R-:W-:Y:S02]  /*6830*/  IMAD.MOV.U32 R2, RZ, RZ, R5 ;  /* 0x000000ffff027224 */ /* 0x002fe400078e0005 */
[----:B------:R-:W-:-:S04]  /*6840*/  IMAD.MOV.U32 R5, RZ, RZ, 0x0 ;  /* 0x00000000ff057424 */ /* 0x000fc800078e00ff */
[----:B0-----:R-:W-:Y:S05]  /*6850*/  RET.REL.NODEC R4 `(compute_lof_kernel) ;  /* 0xffffff9404e87950 */ /* 0x001fea0003c3ffff */
        .weak           $__internal_6_$__cuda_sm20_sqrt_rn_f32_slowpath
        .type           $__internal_6_$__cuda_sm20_sqrt_rn_f32_slowpath,@function
        .size           $__internal_6_$__cuda_sm20_sqrt_rn_f32_slowpath,($__internal_7_$__cuda_sm3x_div_rn_noftz_f32_slowpath - $__internal_6_$__cuda_sm20_sqrt_rn_f32_slowpath)
$__internal_6_$__cuda_sm20_sqrt_rn_f32_slowpath:
[----:B------:R-:W-:-:S13]  /*6860*/  LOP3.LUT P4, RZ, R12, 0x7fffffff, RZ, 0xc0, !PT ;  /* 0x7fffffff0cff7812 */ /* 0x000fda000788c0ff */
[----:B------:R-:W-:Y:S01]  /*6870*/  @!P4 IMAD.MOV.U32 R15, RZ, RZ, R12 ;  /* 0x000000ffff0fc224 */ /* 0x000fe200078e000c */
[----:B------:R-:W-:Y:S06]  /*6880*/  @!P4 BRA `(.L_x_431) ;  /* 0x000000000040c947 */ /* 0x000fec0003800000 */
[----:B------:R-:W-:-:S13]  /*6890*/  FSETP.GEU.FTZ.AND P4, PT, R12, RZ, PT ;  /* 0x000000ff0c00720b */ /* 0x000fda0003f9e000 */
[----:B------:R-:W-:Y:S01]  /*68a0*/  @!P4 IMAD.MOV.U32 R15, RZ, RZ, 0x7fffffff ;  /* 0x7fffffffff0fc424 */ /* 0x000fe200078e00ff */
        /* <DEDUP_REMOVED lines=14> */
.L_x_431:
[----:B------:R-:W-:Y:S02]  /*6990*/  IMAD.MOV.U32 R12, RZ, RZ, R14 ;  /* 0x000000ffff0c7224 */ /* 0x000fe400078e000e */
[----:B------:R-:W-:-:S04]  /*69a0*/  IMAD.MOV.U32 R13, RZ, RZ, 0x0 ;  /* 0x00000000ff0d7424 */ /* 0x000fc800078e00ff */
[----:B------:R-:W-:Y:S05]  /*69b0*/  RET.REL.NODEC R12 `(compute_lof_kernel) ;  /* 0xffffff940c907950 */ /* 0x000fea0003c3ffff */
        .weak           $__internal_7_$__cuda_sm3x_div_rn_noftz_f32_slowpath
        .type           $__internal_7_$__cuda_sm3x_div_rn_noftz_f32_slowpath,@function
        .size           $__internal_7_$__cuda_sm3x_div_rn_noftz_f32_slowpath,(.L_x_515 - $__internal_7_$__cuda_sm3x_div_rn_noftz_f32_slowpath)
$__internal_7_$__cuda_sm3x_div_rn_noftz_f32_slowpath:
        /* <DEDUP_REMOVED lines=34> */
.L_x_433:
[----:B------:R-:W-:Y:S01]  /*6be0*/  LEA R13, R11, 0xc0800000, 0x17 ;  /* 0xc08000000b0d7811 */ /* 0x000fe200078eb8ff */
[----:B------:R-:W-:Y:S01]  /*6bf0*/  BSSY.RECONVERGENT B3, `(.L_x_438) ;  /* 0x0000036000037945 */ /* 0x000fe20003800200 */
[----:B------:R-:W-:-:S03]  /*6c00*/  IADD3 R12, PT, PT, R12, -0x7f, RZ ;  /* 0xffffff810c0c7810 */ /* 0x000fc60007ffe0ff */
[----:B------:R-:W-:Y:S02]  /*6c10*/  IMAD.IADD R13, R20, 0x1, -R13 ;  /* 0x00000001140d7824 */ /* 0x000fe400078e0a0d */
[C---:B------:R-:W-:Y:S01]  /*6c20*/  IMAD R3, R12.reuse, -0x800000, R3 ;  /* 0xff8000000c037824 */ /* 0x040fe200078e0203 */
[----:B------:R-:W-:Y:S01]  /*6c30*/  IADD3 R12, PT, PT, R12, 0x7f, -R11 ;  /* 0x0000007f0c0c7810 */ /* 0x000fe20007ffe80b */
[----:B------:R-:W0:Y:S01]  /*6c40*/  MUFU.RCP R14, R13 ;  /* 0x0000000d000e7308 */ /* 0x000e220000001000 */
[----:B------:R-:W-:-:S03]  /*6c50*/  FADD.FTZ R16, -R13, -RZ ;  /* 0x800000ff0d107221 */ /* 0x000fc60000010100 */
[----:B------:R-:W-:Y:S02]  /*6c60*/  IMAD.IADD R12, R12, 0x1, R9 ;  /* 0x000000010c0c7824 */ /* 0x000fe400078e0209 */
        /* <DEDUP_REMOVED lines=21> */
[-CC-:B------:R-:W-:Y:S01]  /*6dc0*/  FFMA.RM R12, R17, R15.reuse, R14.reuse ;  /* 0x0000000f110c7223 */ /* 0x180fe2000000400e */
[C---:B------:R-:W-:Y:S02]  /*6dd0*/  ISETP.NE.AND P2, PT, R13.reuse, RZ, PT ;  /* 0x000000ff0d00720c */ /* 0x040fe40003f45270 */
[----:B------:R-:W-:Y:S02]  /*6de0*/  ISETP.NE.AND P1, PT, R13, RZ, PT ;  /* 0x000000ff0d00720c */ /* 0x000fe40003f25270 */
[----:B------:R-:W-:Y:S01]  /*6df0*/  LOP3.LUT R11, R9, 0x7fffff, RZ, 0xc0, !PT ;  /* 0x007fffff090b7812 */ /* 0x000fe200078ec0ff */
[----:B------:R-:W-:Y:S01]  /*6e00*/  FFMA.RP R9, R17, R15, R14 ;  /* 0x0000000f11097223 */ /* 0x000fe2000000800e */
[C---:B------:R-:W-:Y:S01]  /*6e10*/  VIADD R14, R13.reuse, 0x20 ;  /* 0x000000200d0e7836 */ /* 0x040fe20000000000 */
[----:B------:R-:W-:Y:S02]  /*6e20*/  IADD3 R13, PT, PT, -R13, RZ, RZ ;  /* 0x000000ff0d0d7210 */ /* 0x000fe40007ffe1ff */
[----:B------:R-:W-:-:S02]  /*6e30*/  LOP3.LUT R11, R11, 0x800000, RZ, 0xfc, !PT ;  /* 0x008000000b0b7812 */ /* 0x000fc400078efcff */
        /* <DEDUP_REMOVED lines=13> */
.L_x_440:
[----:B------:R-:W-:-:S04]  /*6f10*/  LOP3.LUT R3, R3, 0x80000000, RZ, 0xc0, !PT ;  /* 0x8000000003037812 */ /* 0x000fc800078ec0ff */
[----:B------:R-:W-:Y:S01]  /*6f20*/  LOP3.LUT R3, R3, 0x7f800000, RZ, 0xfc, !PT ;  /* 0x7f80000003037812 */ /* 0x000fe200078efcff */
[----:B------:R-:W-:Y:S06]  /*6f30*/  BRA `(.L_x_441) ;  /* 0x0000000000047947 */ /* 0x000fec0003800000 */
.L_x_439:
[----:B------:R-:W-:-:S07]  /*6f40*/  IMAD R3, R12, 0x800000, R3 ;  /* 0x008000000c037824 */ /* 0x000fce00078e0203 */
.L_x_441:
[----:B------:R-:W-:Y:S05]  /*6f50*/  BSYNC.RECONVERGENT B3 ;  /* 0x0000000000037941 */ /* 0x000fea0003800200 */
.L_x_438:
[----:B------:R-:W-:Y:S05]  /*6f60*/  BRA `(.L_x_442) ;  /* 0x0000000000207947 */ /* 0x000fea0003800000 */
.L_x_437:
[----:B------:R-:W-:-:S04]  /*6f70*/  LOP3.LUT R3, R20, 0x80000000, R3, 0x48, !PT ;  /* 0x8000000014037812 */ /* 0x000fc800078e4803 */
[----:B------:R-:W-:Y:S01]  /*6f80*/  LOP3.LUT R3, R3, 0x7f800000, RZ, 0xfc, !PT ;  /* 0x7f80000003037812 */ /* 0x000fe200078efcff */
[----:B------:R-:W-:Y:S06]  /*6f90*/  BRA `(.L_x_442) ;  /* 0x0000000000147947 */ /* 0x000fec0003800000 */
.L_x_436:
[----:B------:R-:W-:Y:S01]  /*6fa0*/  LOP3.LUT R3, R20, 0x80000000, R3, 0x48, !PT ;  /* 0x8000000014037812 */ /* 0x000fe200078e4803 */
[----:B------:R-:W-:Y:S06]  /*6fb0*/  BRA `(.L_x_442) ;  /* 0x00000000000c7947 */ /* 0x000fec0003800000 */
.L_x_435:
[----:B------:R-:W0:Y:S01]  /*6fc0*/  MUFU.RSQ R3, -QNAN ;  /* 0xffc0000000037908 */ /* 0x000e220000001400 */
[----:B------:R-:W-:Y:S05]  /*6fd0*/  BRA `(.L_x_442) ;  /* 0x0000000000047947 */ /* 0x000fea0003800000 */
.L_x_434:
[----:B------:R-:W-:-:S07]  /*6fe0*/  FADD.FTZ R3, R3, R20 ;  /* 0x0000001403037221 */ /* 0x000fce0000010000 */
.L_x_442:
[----:B------:R-:W-:Y:S05]  /*6ff0*/  BSYNC.RECONVERGENT B2 ;  /* 0x0000000000027941 */ /* 0x000fea0003800200 */
.L_x_432:
[----:B------:R-:W-:-:S04]  /*7000*/  IMAD.MOV.U32 R11, RZ, RZ, 0x0 ;  /* 0x00000000ff0b7424 */ /* 0x000fc800078e00ff */
[----:B0-----:R-:W-:Y:S05]  /*7010*/  RET.REL.NODEC R10 `(compute_lof_kernel) ;  /* 0xffffff8c0af87950 */ /* 0x001fea0003c3ffff */
.L_x_443:
        /* <DEDUP_REMOVED lines=14> */
.L_x_515:


//--------------------- .text.compute_inertia_kernel --------------------------
	.section	.text.compute_inertia_kernel,"ax",@progbits
	.align	128
        .global         compute_inertia_kernel
        .type           compute_inertia_kernel,@function
        .size           compute_inertia_kernel,(.L_x_525 - compute_inertia_kernel)
        .other          compute_inertia_kernel,@"STO_CUDA_ENTRY STV_DEFAULT"
compute_inertia_kernel:
.text.compute_inertia_kernel:
[----:B------:R-:W-:Y:S08]  /*0000*/  LDC R1, c[0x0][0x37c] ;  /* 0x0000df00ff017b82 */ /* 0x000ff00000000800 */
[----:B------:R-:W0:Y:S01]  /*0010*/  S2UR UR5, SR_CgaCtaId ;  /* 0x00000000000579c3 */ /* 0x000e220000008800 */
[----:B------:R-:W1:Y:S01]  /*0020*/  S2R R0, SR_TID.X ;  /* 0x0000000000007919 */ /* 0x000e620000002100 */
[----:B------:R-:W2:Y:S01]  /*0030*/  LDCU UR8, c[0x0][0x360] ;  /* 0x00006c00ff0877ac */ /* 0x000ea20008000800 */
[----:B------:R-:W-:Y:S01]  /*0040*/  BSSY.RECONVERGENT B0, `(.L_x_444) ;  /* 0x0000031000007945 */ /* 0x000fe20003800200 */
[----:B------:R-:W3:Y:S01]  /*0050*/  S2R R15, SR_CTAID.X ;  /* 0x00000000000f7919 */ /* 0x000ee20000002500 */
[----:B------:R-:W-:Y:S01]  /*0060*/  UMOV UR4, 0x400 ;  /* 0x0000040000047882 */ /* 0x000fe20000000000 */
[----:B------:R-:W4:Y:S01]  /*0070*/  LDCU.64 UR6, c[0x0][0x358] ;  /* 0x00006b00ff0677ac */ /* 0x000f220008000a00 */
[----:B--2---:R-:W-:Y:S01]  /*0080*/  MOV R16, UR8 ;  /* 0x0000000800107c02 */ /* 0x004fe20008000f00 */
[----:B0-----:R-:W-:Y:S01]  /*0090*/  ULEA UR4, UR5, UR4, 0x18 ;  /* 0x0000000405047291 */ /* 0x001fe2000f8ec0ff */
[----:B------:R-:W0:Y:S05]  /*00a0*/  LDCU UR5, c[0x0][0x3c0] ;  /* 0x00007800ff0577ac */ /* 0x000e2a0008000800 */
[----:B-1----:R-:W-:Y:S01]  /*00b0*/  LEA R14, R0, UR4, 0x2 ;  /* 0x00000004000e7c11 */ /* 0x002fe2000f8e10ff */
[----:B---3--:R-:W-:-:S04]  /*00c0*/  IMAD R18, R15, UR8, R0 ;  /* 0x000000080f127c24 */ /* 0x008fc8000f8e0200 */
[----:B------:R1:W-:Y:S01]  /*00d0*/  STS [R14], RZ ;  /* 0x000000ff0e007388 */ /* 0x0003e20000000800 */
[----:B0-----:R-:W-:-:S13]  /*00e0*/  ISETP.GE.AND P0, PT, R18, UR5, PT ;  /* 0x0000000512007c0c */ /* 0x001fda000bf06270 */
[----:B-1--4-:R-:W-:Y:S05]  /*00f0*/  @P0 BRA `(.L_x_445) ;  /* 0x0000000000940947 */ /* 0x012fea0003800000 */
[----:B------:R-:W0:Y:S01]  /*0100*/  LDCU UR4, c[0x0][0x370] ;  /* 0x00006e00ff0477ac */ /* 0x000e220008000800 */
[----:B------:R-:W-:Y:S01]  /*0110*/  HFMA2 R19, -RZ, RZ, 0, 0 ;  /* 0x00000000ff137431 */ /* 0x000fe200000001ff */
[----:B------:R-:W-:Y:S01]  /*0120*/  BSSY.RECONVERGENT B1, `(.L_x_446) ;  /* 0x0000021000017945 */ /* 0x000fe20003800200 */
[----:B0-----:R-:W-:-:S07]  /*0130*/  IMAD R17, R16, UR4, RZ ;  /* 0x0000000410117c24 */ /* 0x001fce000f8e02ff */
.L_x_447:
[----:B------:R-:W0:Y:S08]  /*0140*/  LDC.64 R20, c[0x0][0x3b0] ;  /* 0x0000ec00ff147b82 */ /* 0x000e300000000a00 */
[----:B------:R-:W1:Y:S08]  /*0150*/  LDC.64 R6, c[0x0][0x388] ;  /* 0x0000e200ff067b82 */ /* 0x000e700000000a00 */
[----:B------:R-:W2:Y:S01]  /*0160*/  LDC.64 R12, c[0x0][0x3a0] ;  /* 0x0000e800ff0c7b82 */ /* 0x000ea20000000a00 */
[----:B0-----:R-:W-:-:S07]  /*0170*/  IMAD.WIDE R20, R18, 0x4, R20 ;  /* 0x0000000412147825 */ /* 0x001fce00078e0214 */
[----:B------:R-:W0:Y:S01]  /*0180*/  LDC.64 R10, c[0x0][0x380] ;  /* 0x0000e000ff0a7b82 */ /* 0x000e220000000a00 */
[----:B------:R-:W2:Y:S01]  /*0190*/  LDG.E.CONSTANT R21, desc[UR6][R20.64] ;  /* 0x0000000614157981 */ /* 0x000ea2000c1e9900 */
[----:B-1----:R-:W-:-:S06]  /*01a0*/  IMAD.WIDE R6, R18, 0x4, R6 ;  /* 0x0000000412067825 */ /* 0x002fcc00078e0206 */
[----:B------:R-:W1:Y:S01]  /*01b0*/  LDC.64 R8, c[0x0][0x398] ;  /* 0x0000e600ff087b82 */ /* 0x000e620000000a00 */
[----:B------:R-:W3:Y:S07]  /*01c0*/  LDG.E.CONSTANT R6, desc[UR6][R6.64] ;  /* 0x0000000606067981 */ /* 0x000eee000c1e9900 */
[----:B------:R-:W4:Y:S08]  /*01d0*/  LDC.64 R2, c[0x0][0x390] ;  /* 0x0000e400ff027b82 */ /* 0x000f300000000a00 */
[----:B------:R-:W5:Y:S01]  /*01e0*/  LDC.64 R4, c[0x0][0x3a8] ;  /* 0x0000ea00ff047b82 */ /* 0x000f620000000a00 */
[----:B0-----:R-:W-:-:S06]  /*01f0*/  IMAD.WIDE R10, R18, 0x4, R10 ;  /* 0x00000004120a7825 */ /* 0x001fcc00078e020a */
[----:B------:R-:W3:Y:S01]  /*0200*/  LDG.E.CONSTANT R10, desc[UR6][R10.64] ;  /* 0x000000060a0a7981 */ /* 0x000ee2000c1e9900 */
[----:B----4-:R-:W-:-:S06]  /*0210*/  IMAD.WIDE R2, R18, 0x4, R2 ;  /* 0x0000000412027825 */ /* 0x010fcc00078e0202 */
[----:B------:R-:W4:Y:S01]  /*0220*/  LDG.E.CONSTANT R2, desc[UR6][R2.64] ;  /* 0x0000000602027981 */ /* 0x000f22000c1e9900 */
[----:B--2---:R-:W-:-:S04]  /*0230*/  IMAD.WIDE R12, R21, 0x4, R12 ;  /* 0x00000004150c7825 */ /* 0x004fc800078e020c */
[C---:B-1----:R-:W-:Y:S02]  /*0240*/  IMAD.WIDE R8, R21.reuse, 0x4, R8 ;  /* 0x0000000415087825 */ /* 0x042fe400078e0208 */
[----:B------:R-:W3:Y:S02]  /*0250*/  LDG.E.CONSTANT R13, desc[UR6][R12.64] ;  /* 0x000000060c0d7981 */ /* 0x000ee4000c1e9900 */
[----:B-----5:R-:W-:Y:S02]  /*0260*/  IMAD.WIDE R4, R21, 0x4, R4 ;  /* 0x0000000415047825 */ /* 0x020fe400078e0204 */
[----:B------:R-:W2:Y:S04]  /*0270*/  LDG.E.CONSTANT R9, desc[UR6][R8.64] ;  /* 0x0000000608097981 */ /* 0x000ea8000c1e9900 */
[----:B------:R-:W4:Y:S01]  /*0280*/  LDG.E.CONSTANT R5, desc[UR6][R4.64] ;  /* 0x0000000604057981 */ /* 0x000f22000c1e9900 */
[----:B------:R-:W-:-:S04]  /*0290*/  IADD3 R18, PT, PT, R17, R18, RZ ;  /* 0x0000001211127210 */ /* 0x000fc80007ffe0ff */
[----:B------:R-:W-:Y:S01]  /*02a0*/  ISETP.GE.AND P0, PT, R18, UR5, PT ;  /* 0x0000000512007c0c */ /* 0x000fe2000bf06270 */
[----:B---3--:R-:W-:Y:S01]  /*02b0*/  FADD R21, R6, -R13 ;  /* 0x8000000d06157221 */ /* 0x008fe20000000000 */
[----:B--2---:R-:W-:-:S03]  /*02c0*/  FADD R20, R10, -R9 ;  /* 0x800000090a147221 */ /* 0x004fc60000000000 */
[----:B------:R-:W-:Y:S01]  /*02d0*/  FMUL R21, R21, R21 ;  /* 0x0000001515157220 */ /* 0x000fe20000400000 */
[----:B----4-:R-:W-:-:S03]  /*02e0*/  FADD R6, R2, -R5 ;  /* 0x8000000502067221 */ /* 0x010fc60000000000 */
[----:B------:R-:W-:-:S04]  /*02f0*/  FFMA R21, R20, R20, R21 ;  /* 0x0000001414157223 */ /* 0x000fc80000000015 */
[----:B------:R-:W-:-:S04]  /*0300*/  FFMA R6, R6, R6, R21 ;  /* 0x0000000606067223 */ /* 0x000fc80000000015 */
[----:B------:R-:W-:Y:S01]  /*0310*/  FADD R19, R6, R19 ;  /* 0x0000001306137221 */ /* 0x000fe20000000000 */
[----:B------:R-:W-:Y:S06]  /*0320*/  @!P0 BRA `(.L_x_447) ;  /* 0xfffffffc00848947 */ /* 0x000fec000383ffff */
[----:B------:R-:W-:Y:S05]  /*0330*/  BSYNC.RECONVERGENT B1 ;  /* 0x0000000000017941 */ /* 0x000fea0003800200 */
.L_x_446:
[----:B------:R0:W-:Y:S02]  /*0340*/  STS [R14], R19 ;  /* 0x000000130e007388 */ /* 0x0001e40000000800 */
.L_x_445:
[----:B------:R-:W-:Y:S05]  /*0350*/  BSYNC.RECONVERGENT B0 ;  /* 0x0000000000007941 */ /* 0x000fea0003800200 */
.L_x_444:
[----:B------:R-:W-:Y:S01]  /*0360*/  BAR.SYNC.DEFER_BLOCKING 0x0 ;  /* 0x0000000000007b1d */ /* 0x000fe20000010000 */
[----:B------:R-:W-:Y:S02]  /*0370*/  ISETP.GE.U32.AND P1, PT, R16, 0x2, PT ;  /* 0x000000021000780c */ /* 0x000fe40003f26070 */
[----:B------:R-:W-:-:S11]  /*0380*/  ISETP.NE.AND P0, PT, R0, RZ, PT ;  /* 0x000000ff0000720c */ /* 0x000fd60003f05270 */
[----:B------:R-:W-:Y:S05]  /*0390*/  @!P1 BRA `(.L_x_448) ;  /* 0x00000000002c9947 */ /* 0x000fea0003800000 */
.L_x_449:
[----:B------:R-:W-:-:S04]  /*03a0*/  SHF.R.U32.HI R5, RZ, 0x1, R16 ;  /* 0x00000001ff057819 */ /* 0x000fc80000011610 */
[----:B------:R-:W-:-:S13]  /*03b0*/  ISETP.GE.U32.AND P1, PT, R0, R5, PT ;  /* 0x000000050000720c */ /* 0x000fda0003f26070 */
[----:B------:R-:W-:Y:S01]  /*03c0*/  @!P1 LEA R2, R5, R14, 0x2 ;  /* 0x0000000e05029211 */ /* 0x000fe200078e10ff */
[----:B------:R-:W-:Y:S05]  /*03d0*/  @!P1 LDS R3, [R14] ;  /* 0x000000000e039984 */ /* 0x000fea0000000800 */
[----:B------:R-:W1:Y:S02]  /*03e0*/  @!P1 LDS R2, [R2] ;  /* 0x0000000002029984 */ /* 0x000e640000000800 */
[----:B-1----:R-:W-:-:S05]  /*03f0*/  @!P1 FADD R3, R2, R3 ;  /* 0x0000000302039221 */ /* 0x002fca0000000000 */
[----:B------:R1:W-:Y:S01]  /*0400*/  @!P1 STS [R14], R3 ;  /* 0x000000030e009388 */ /* 0x0003e20000000800 */
[----:B------:R-:W-:Y:S01]  /*0410*/  BAR.SYNC.DEFER_BLOCKING 0x0 ;  /* 0x0000000000007b1d */ /* 0x000fe20000010000 */
[----:B------:R-:W-:Y:S02]  /*0420*/  ISETP.GT.U32.AND P1, PT, R16, 0x3, PT ;  /* 0x000000031000780c */ /* 0x000fe40003f24070 */
[----:B------:R-:W-:-:S11]  /*0430*/  MOV R16, R5 ;  /* 0x0000000500107202 */ /* 0x000fd60000000f00 */
[----:B-1----:R-:W-:Y:S05]  /*0440*/  @P1 BRA `(.L_x_449) ;  /* 0xfffffffc00d41947 */ /* 0x002fea000383ffff */
.L_x_448:
[----:B------:R-:W-:Y:S05]  /*0450*/  @P0 EXIT ;  /* 0x000000000000094d */ /* 0x000fea0003800000 */
[----:B------:R-:W1:Y:S01]  /*0460*/  S2UR UR5, SR_CgaCtaId ;  /* 0x00000000000579c3 */ /* 0x000e620000008800 */
[----:B------:R-:W-:-:S07]  /*0470*/  UMOV UR4, 0x400 ;  /* 0x0000040000047882 */ /* 0x000fce0000000000 */
[----:B------:R-:W2:Y:S01]  /*0480*/  LDC.64 R2, c[0x0][0x3b8] ;  /* 0x0000ee00ff027b82 */ /* 0x000ea20000000a00 */
[----:B-1----:R-:W-:Y:S01]  /*0490*/  ULEA UR4, UR5, UR4, 0x18 ;  /* 0x0000000405047291 */ /* 0x002fe2000f8ec0ff */
[----:B--2---:R-:W-:-:S08]  /*04a0*/  IMAD.WIDE.U32 R2, R15, 0x4, R2 ;  /* 0x000000040f027825 */ /* 0x004fd000078e0002 */
[----:B------:R-:W1:Y:S04]  /*04b0*/  LDS R5, [UR4] ;  /* 0x00000004ff057984 */ /* 0x000e680008000800 */
[----:B-1----:R-:W-:Y:S01]  /*04c0*/  STG.E desc[UR6][R2.64], R5 ;  /* 0x0000000502007986 */ /* 0x002fe2000c101906 */
[----:B------:R-:W-:Y:S05]  /*04d0*/  EXIT ;  /* 0x000000000000794d */ /* 0x000fea0003800000 */
.L_x_450:
        /* <DEDUP_REMOVED lines=10> */
.L_x_525:


//--------------------- .text.update_centroids_kernel --------------------------
	.section	.text.update_centroids_kernel,"ax",@progbits
	.align	128
        .global         update_centroids_kernel
        .type           update_centroids_kernel,@function
        .size           update_centroids_kernel,(.L_x_516 - update_centroids_kernel)
        .other          update_centroids_kernel,@"STO_CUDA_ENTRY STV_DEFAULT"
update_centroids_kernel:
.text.update_centroids_kernel:
[----:B------:R-:W-:Y:S01]  /*0000*/  LDC R1, c[0x0][0x37c] ;  /* 0x0000df00ff017b82 */ /* 0x000fe20000000800 */
[----:B------:R-:W0:Y:S01]  /*0010*/  S2R R0, SR_CTAID.X ;  /* 0x0000000000007919 */ /* 0x000e220000002500 */
[----:B------:R-:W0:Y:S02]  /*0020*/  LDCU UR4, c[0x0][0x3c4] ;  /* 0x00007880ff0477ac */ /* 0x000e240008000800 */
[----:B0-----:R-:W-:-:S13]  /*0030*/  ISETP.GE.AND P0, PT, R0, UR4, PT ;  /* 0x0000000400007c0c */ /* 0x001fda000bf06270 */
[----:B------:R-:W-:Y:S05]  /*0040*/  @P0 EXIT ;  /* 0x000000000000094d */ /* 0x000fea0003800000 */
[----:B------:R-:W0:Y:S01]  /*0050*/  S2R R5, SR_CgaCtaId ;  /* 0x0000000000057919 */ /* 0x000e220000008800 */
[----:B------:R-:W1:Y:S01]  /*0060*/  LDCU UR4, c[0x0][0x360] ;  /* 0x00006c00ff0477ac */ /* 0x000e620008000800 */
[----:B------:R-:W-:Y:S01]  /*0070*/  MOV R4, 0x400 ;  /* 0x0000040000047802 */ /* 0x000fe20000000f00 */
[----:B------:R-:W-:Y:S01]  /*0080*/  BSSY.RECONVERGENT B0, `(.L_x_451) ;  /* 0x00000b7000007945 */ /* 0x000fe20003800200 */
[----:B------:R-:W2:Y:S01]  /*0090*/  S2R R2, SR_TID.X ;  /* 0x0000000000027919 */ /* 0x000ea20000002100 */
[----:B------:R-:W3:Y:S01]  /*00a0*/  LDCU.64 UR6, c[0x0][0x358] ;  /* 0x00006b00ff0677ac */ /* 0x000ee20008000a00 */
[----:B------:R-:W4:Y:S01]  /*00b0*/  LDCU UR5, c[0x0][0x3c0] ;  /* 0x00007800ff0577ac */ /* 0x000f220008000800 */
[----:B------:R-:W0:Y:S01]  /*00c0*/  LDCU.64 UR8, c[0x0][0x398] ;  /* 0x00007300ff0877ac */ /* 0x000e220008000a00 */
[----:B------:R-:W0:Y:S01]  /*00d0*/  LDCU.64 UR10, c[0x0][0x390] ;  /* 0x00007200ff0a77ac */ /* 0x000e220008000a00 */
[----:B-1----:R-:W-:Y:S01]  /*00e0*/  IMAD.U32 R3, RZ, RZ, UR4 ;  /* 0x00000004ff037e24 */ /* 0x002fe2000f8e00ff */
[----:B------:R-:W1:Y:S03]  /*00f0*/  LDCU UR4, c[0x0][0x3c0] ;  /* 0x00007800ff0477ac */ /* 0x000e660008000800 */
[----:B------:R-:W-:Y:S01]  /*0100*/  IMAD.MOV.U32 R9, RZ, RZ, R3 ;  /* 0x000000ffff097224 */ /* 0x000fe200078e0003 */
[----:B------:R-:W-:Y:S01]  /*0110*/  MOV R11, R3 ;  /* 0x00000003000b7202 */ /* 0x000fe20000000f00 */
[----:B------:R-:W3:Y:S01]  /*0120*/  LDCU.128 UR12, c[0x0][0x380] ;  /* 0x00007000ff0c77ac */ /* 0x000ee20008000c00 */
[----:B0-----:R-:W-:-:S05]  /*0130*/  LEA R6, R5, R4, 0x18 ;  /* 0x0000000405067211 */ /* 0x001fca00078ec0ff */
[C---:B------:R-:W-:Y:S01]  /*0140*/  IMAD R4, R3.reuse, 0x4, R6 ;  /* 0x0000000403047824 */ /* 0x040fe200078e0206 */
[C---:B--2---:R-:W-:Y:S02]  /*0150*/  LEA R6, R2.reuse, R6, 0x2 ;  /* 0x0000000602067211 */ /* 0x044fe400078e10ff */
[C---:B-1----:R-:W-:Y:S01]  /*0160*/  ISETP.GE.AND P0, PT, R2.reuse, UR4, PT ;  /* 0x0000000402007c0c */ /* 0x042fe2000bf06270 */
[----:B------:R-:W-:Y:S02]  /*0170*/  IMAD R8, R2, 0x4, R4 ;  /* 0x0000000402087824 */ /* 0x000fe400078e0204 */
[C---:B------:R-:W-:Y:S01]  /*0180*/  IMAD R5, R3.reuse, 0x8, R6 ;  /* 0x0000000803057824 */ /* 0x040fe200078e0206 */
[----:B------:R0:W-:Y:S01]  /*0190*/  STS [R6], RZ ;  /* 0x000000ff06007388 */ /* 0x0001e20000000800 */
[C---:B------:R-:W-:Y:S01]  /*01a0*/  IMAD R10, R3.reuse, 0x4, R4 ;  /* 0x00000004030a7824 */ /* 0x040fe200078e0204 */
[C---:B------:R-:W-:Y:S02]  /*01b0*/  LEA R7, R3.reuse, R8, 0x3 ;  /* 0x0000000803077211 */ /* 0x040fe400078e18ff */
[----:B------:R0:W-:Y:S01]  /*01c0*/  STS [R8], RZ ;  /* 0x000000ff08007388 */ /* 0x0001e20000000800 */
[----:B------:R-:W-:-:S03]  /*01d0*/  IMAD R18, R3, 0x4, R10 ;  /* 0x0000000403127824 */ /* 0x000fc600078e020a */
[----:B------:R0:W-:Y:S04]  /*01e0*/  STS [R5], RZ ;  /* 0x000000ff05007388 */ /* 0x0001e80000000800 */
[----:B------:R0:W-:Y:S01]  /*01f0*/  STS [R7], RZ ;  /* 0x000000ff07007388 */ /* 0x0001e20000000800 */
[----:B---34-:R-:W-:Y:S05]  /*0200*/  @P0 BRA `(.L_x_452) ;  /* 0x0000000800780947 */ /* 0x018fea0003800000 */
[----:B------:R-:W1:Y:S01]  /*0210*/  I2F.U32.RP R16, R3 ;  /* 0x0000000300107306 */ /* 0x000e620000209000 */
[C-C-:B------:R-:W-:Y:S01]  /*0220*/  IMAD.IADD R14, R3.reuse, 0x1, R2.reuse ;  /* 0x00000001030e7824 */ /* 0x140fe200078e0202 */
[----:B------:R-:W-:Y:S01]  /*0230*/  IADD3 R17, PT, PT, RZ, -R3, RZ ;  /* 0x80000003ff117210 */ /* 0x000fe20007ffe0ff */
[----:B------:R-:W-:Y:S01]  /*0240*/  BSSY.RECONVERGENT B1, `(.L_x_453) ;  /* 0x0000041000017945 */ /* 0x000fe20003800200 */
[----:B------:R-:W-:Y:S01]  /*0250*/  ISETP.NE.U32.AND P2, PT, R3, RZ, PT ;  /* 0x000000ff0300720c */ /* 0x000fe20003f45070 */
[----:B------:R-:W-:Y:S01]  /*0260*/  HFMA2 R19, -RZ, RZ, 0, 0 ;  /* 0x00000000ff137431 */ /* 0x000fe200000001ff */
[C---:B------:R-:W-:Y:S02]  /*0270*/  ISETP.GE.U32.AND P0, PT, R14.reuse, UR4, PT ;  /* 0x000000040e007c0c */ /* 0x040fe4000bf06070 */
[----:B------:R-:W-:Y:S02]  /*0280*/  CS2R R20, SRZ ;  /* 0x0000000000147805 */ /* 0x000fe4000001ff00 */
[----:B------:R-:W-:Y:S01]  /*0290*/  VIMNMX.U32 R15, PT, PT, R14, UR4, !PT ;  /* 0x000000040e0f7c48 */ /* 0x000fe2000ffe0000 */
[----:B------:R-:W-:Y:S01]  /*02a0*/  IMAD.MOV.U32 R22, RZ, RZ, RZ ;  /* 0x000000ffff167224 */ /* 0x000fe200078e00ff */
[----:B------:R-:W-:Y:S01]  /*02b0*/  SEL R26, RZ, 0x1, P0 ;  /* 0x00000001ff1a7807 */ /* 0x000fe20000000000 */
[----:B------:R-:W-:-:S03]  /*02c0*/  IMAD.MOV.U32 R23, RZ, RZ, R2 ;  /* 0x000000ffff177224 */ /* 0x000fc600078e0002 */
[----:B------:R-:W-:Y:S01]  /*02d0*/  IADD3 R14, PT, PT, R15, -R14, -R26 ;  /* 0x8000000e0f0e7210 */ /* 0x000fe20007ffe81a */
[----:B-1----:R-:W1:Y:S02]  /*02e0*/  MUFU.RCP R16, R16 ;  /* 0x0000001000107308 */ /* 0x002e640000001000 */
[----:B-1----:R-:W-:-:S06]  /*02f0*/  VIADD R12, R16, 0xffffffe ;  /* 0x0ffffffe100c7836 */ /* 0x002fcc0000000000 */
[----:B------:R1:W2:Y:S02]  /*0300*/  F2I.FTZ.U32.TRUNC.NTZ R13, R12 ;  /* 0x0000000c000d7305 */ /* 0x0002a4000021f000 */
[----:B-1----:R-:W-:Y:S02]  /*0310*/  IMAD.MOV.U32 R12, RZ, RZ, RZ ;  /* 0x000000ffff0c7224 */ /* 0x002fe400078e00ff */
[----:B--2---:R-:W-:-:S04]  /*0320*/  IMAD R17, R17, R13, RZ ;  /* 0x0000000d11117224 */ /* 0x004fc800078e02ff */
[----:B------:R-:W-:-:S06]  /*0330*/  IMAD.HI.U32 R13, R13, R17, R12 ;  /* 0x000000110d0d7227 */ /* 0x000fcc00078e000c */
[----:B------:R-:W-:-:S05]  /*0340*/  IMAD.HI.U32 R13, R13, R14, RZ ;  /* 0x0000000e0d0d7227 */ /* 0x000fca00078e00ff */
[----:B------:R-:W-:-:S05]  /*0350*/  IADD3 R12, PT, PT, -R13, RZ, RZ ;  /* 0x000000ff0d0c7210 */ /* 0x000fca0007ffe1ff */
[----:B------:R-:W-:-:S05]  /*0360*/  IMAD R14, R3, R12, R14 ;  /* 0x0000000c030e7224 */ /* 0x000fca00078e020e */
[----:B------:R-:W-:-:S13]  /*0370*/  ISETP.GE.U32.AND P0, PT, R14, R3, PT ;  /* 0x000000030e00720c */ /* 0x000fda0003f06070 */
[----:B------:R-:W-:Y:S02]  /*0380*/  @P0 IMAD.IADD R14, R14, 0x1, -R3 ;  /* 0x000000010e0e0824 */ /* 0x000fe400078e0a03 */
[----:B------:R-:W-:-:S03]  /*0390*/  @P0 VIADD R13, R13, 0x1 ;  /* 0x000000010d0d0836 */ /* 0x000fc60000000000 */
[----:B------:R-:W-:-:S13]  /*03a0*/  ISETP.GE.U32.AND P1, PT, R14, R3, PT ;  /* 0x000000030e00720c */ /* 0x000fda0003f26070 */
[----:B------:R-:W-:Y:S02]  /*03b0*/  @P1 IADD3 R13, PT, PT, R13, 0x1, RZ ;  /* 0x000000010d0d1810 */ /* 0x000fe40007ffe0ff */
[----:B------:R-:W-:-:S05]  /*03c0*/  @!P2 LOP3.LUT R13, RZ, R3, RZ, 0x33, !PT ;  /* 0x00000003ff0da212 */ /* 0x000fca00078e33ff */
[----:B------:R-:W-:-:S05]  /*03d0*/  IMAD.IADD R26, R26, 0x1, R13 ;  /* 0x000000011a1a7824 */ /* 0x000fca00078e020d */
[----:B------:R-:W-:-:S04]  /*03e0*/  LOP3.LUT R12, R26, 0x3, RZ, 0xc0, !PT ;  /* 0x000000031a0c7812 */ /* 0x000fc800078ec0ff */
[----:B------:R-:W-:-:S13]  /*03f0*/  ISETP.NE.AND P0, PT, R12, 0x3, PT ;  /* 0x000000030c00780c */ /* 0x000fda0003f05270 */
[----:B------:R-:W-:Y:S05]  /*0400*/  @!P0 BRA `(.L_x_454) ;  /* 0x0000000000908947 */ /* 0x000fea0003800000 */
[----:B------:R-:W-:Y:S01]  /*0410*/  VIADD R12, R26, 0x1 ;  /* 0x000000011a0c7836 */ /* 0x000fe20000000000 */
[----:B------:R-:W-:Y:S01]  /*0420*/  MOV R20, RZ ;  /* 0x000000ff00147202 */ /* 0x000fe20000000f00 */
[----:B------:R-:W-:Y:S02]  /*0430*/  IMAD.MOV.U32 R22, RZ, RZ, RZ ;  /* 0x000000ffff167224 */ /* 0x000fe400078e00ff */
[----:B------:R-:W-:Y:S01]  /*0440*/  IMAD.MOV.U32 R23, RZ, RZ, R2 ;  /* 0x000000ffff177224 */ /* 0x000fe200078e0002 */
[----:B------:R-:W-:Y:S01]  /*0450*/  LOP3.LUT R12, R12, 0x3, RZ, 0xc0, !PT ;  /* 0x000000030c0c7812 */ /* 0x000fe200078ec0ff */
[----:B------:R-:W-:-:S03]  /*0460*/  IMAD.WIDE.U32 R16, R2, 0x4, RZ ;  /* 0x0000000402107825 */ /* 0x000fc600078e00ff */
[----:B------:R-:W-:-:S07]  /*0470*/  IADD3 R27, PT, PT, -R12, RZ, RZ ;  /* 0x000000ff0c1b7210 */ /* 0x000fce0007ffe1ff */
.L_x_457:
[----:B------:R-:W-:-:S04]  /*0480*/  IADD3 R12, P0, PT, R16, UR8, RZ ;  /* 0x00000008100c7c10 */ /* 0x000fc8000ff1e0ff */
[----:B------:R-:W-:-:S06]  /*0490*/  IADD3.X R13, PT, PT, R17, UR9, RZ, P0, !PT ;  /* 0x00000009110d7c10 */ /* 0x000fcc00087fe4ff */
[----:B------:R-:W2:Y:S01]  /*04a0*/  LDG.E.CONSTANT R13, desc[UR6][R12.64] ;  /* 0x000000060c0d7981 */ /* 0x000ea2000c1e9900 */
[----:B------:R-:W-:Y:S01]  /*04b0*/  VIADD R27, R27, 0x1 ;  /* 0x000000011b1b7836 */ /* 0x000fe20000000000 */
[----:B------:R-:W-:Y:S01]  /*04c0*/  BSSY.RECONVERGENT B2, `(.L_x_455) ;  /* 0x0000016000027945 */ /* 0x000fe20003800200 */
[----:B------:R-:W-:-:S03]  /*04d0*/  IMAD.IADD R23, R3, 0x1, R23 ;  /* 0x0000000103177824 */ /* 0x000fc600078e0217 */
[----:B------:R-:W-:Y:S02]  /*04e0*/  ISETP.NE.AND P0, PT, R27, RZ, PT ;  /* 0x000000ff1b00720c */ /* 0x000fe40003f05270 */
[----:B--2---:R-:W-:-:S13]  /*04f0*/  ISETP.NE.AND P1, PT, R13, R0, PT ;  /* 0x000000000d00720c */ /* 0x004fda0003f25270 */
[----:B-1----:R-:W-:Y:S05]  /*0500*/  @P1 BRA `(.L_x_456) ;  /* 0x0000000000441947 */ /* 0x002fea0003800000 */
[C---:B------:R-:W-:Y:S02]  /*0510*/  IADD3 R24, P1, PT, R16.reuse, UR12, RZ ;  /* 0x0000000c10187c10 */ /* 0x040fe4000ff3e0ff */
[C---:B------:R-:W-:Y:S02]  /*0520*/  IADD3 R12, P2, PT, R16.reuse, UR10, RZ ;  /* 0x0000000a100c7c10 */ /* 0x040fe4000ff5e0ff */
[C---:B------:R-:W-:Y:S02]  /*0530*/  IADD3.X R25, PT, PT, R17.reuse, UR13, RZ, P1, !PT ;  /* 0x0000000d11197c10 */ /* 0x040fe40008ffe4ff */
[----:B------:R-:W-:Y:S02]  /*0540*/  IADD3 R14, P1, PT, R16, UR14, RZ ;  /* 0x0000000e100e7c10 */ /* 0x000fe4000ff3e0ff */
[C---:B------:R-:W-:Y:S01]  /*0550*/  IADD3.X R13, PT, PT, R17.reuse, UR11, RZ, P2, !PT ;  /* 0x0000000b110d7c10 */ /* 0x040fe200097fe4ff */
[----:B------:R-:W2:Y:S01]  /*0560*/  LDG.E.CONSTANT R24, desc[UR6][R24.64] ;  /* 0x0000000618187981 */ /* 0x000ea2000c1e9900 */
[----:B------:R-:W-:-:S04]  /*0570*/  IADD3.X R15, PT, PT, R17, UR15, RZ, P1, !PT ;  /* 0x0000000f110f7c10 */ /* 0x000fc80008ffe4ff */
[----:B------:R-:W3:Y:S04]  /*0580*/  LDG.E.CONSTANT R13, desc[UR6][R12.64] ;  /* 0x000000060c0d7981 */ /* 0x000ee8000c1e9900 */
[----:B------:R-:W4:Y:S01]  /*0590*/  LDG.E.CONSTANT R14, desc[UR6][R14.64] ;  /* 0x000000060e0e7981 */ /* 0x000f22000c1e9900 */
[----:B------:R-:W-:Y:S01]  /*05a0*/  IADD3 R22, PT, PT, R22, 0x1, RZ ;  /* 0x0000000116167810 */ /* 0x000fe20007ffe0ff */
[----:B--2---:R-:W-:Y:S01]  /*05b0*/  FADD R21, R21, R24 ;  /* 0x0000001815157221 */ /* 0x004fe20000000000 */
[----:B---3--:R-:W-:Y:S01]  /*05c0*/  FADD R20, R20, R13 ;  /* 0x0000000d14147221 */ /* 0x008fe20000000000 */
[----:B----4-:R-:W-:-:S03]  /*05d0*/  FADD R19, R19, R14 ;  /* 0x0000000e13137221 */ /* 0x010fc60000000000 */
[----:B------:R1:W-:Y:S04]  /*05e0*/  STS [R6], R21 ;  /* 0x0000001506007388 */ /* 0x0003e80000000800 */
[----:B------:R1:W-:Y:S04]  /*05f0*/  STS [R8], R19 ;  /* 0x0000001308007388 */ /* 0x0003e80000000800 */
[----:B------:R1:W-:Y:S04]  /*0600*/  STS [R5], R20 ;  /* 0x0000001405007388 */ /* 0x0003e80000000800 */
[----:B------:R1:W-:Y:S02]  /*0610*/  STS [R7], R22 ;  /* 0x0000001607007388 */ /* 0x0003e40000000800 */
.L_x_456:
[----:B------:R-:W-:Y:S05]  /*0620*/  BSYNC.RECONVERGENT B2 ;  /* 0x0000000000027941 */ /* 0x000fea0003800200 */
.L_x_455:
[----:B------:R-:W-:Y:S01]  /*0630*/  IMAD.WIDE.U32 R16, R3, 0x4, R16 ;  /* 0x0000000403107825 */ /* 0x000fe200078e0010 */
[----:B------:R-:W-:Y:S06]  /*0640*/  @P0 BRA `(.L_x_457) ;  /* 0xfffffffc008c0947 */ /* 0x000fec000383ffff */
.L_x_454:
[----:B------:R-:W-:Y:S05]  /*0650*/  BSYNC.RECONVERGENT B1 ;  /* 0x0000000000017941 */ /* 0x000fea0003800200 */
.L_x_453:
[----:B------:R-:W2:Y:S01]  /*0660*/  LDC.64 R12, c[0x0][0x398] ;  /* 0x0000e600ff0c7b82 */ /* 0x000ea20000000a00 */
[----:B------:R-:W-:-:S13]  /*0670*/  ISETP.GE.U32.AND P0, PT, R26, 0x3, PT ;  /* 0x000000031a00780c */ /* 0x000fda0003f06070 */
[----:B------:R-:W-:Y:S05]  /*0680*/  @!P0 BRA `(.L_x_452) ;  /* 0x0000000400588947 */ /* 0x000fea0003800000 */
.L_x_458:
[----:B--2---:R-:W-:Y:S01]  /*0690*/  IMAD.WIDE.U32 R26, R23, 0x4, R12 ;  /* 0x00000004171a7825 */ /* 0x004fe200078e000c */
[----:B------:R-:W2:Y:S05]  /*06a0*/  LDC.64 R14, c[0x0][0x380] ;  /* 0x0000e000ff0e7b82 */ /* 0x000eaa0000000a00 */
[----:B---3--:R-:W3:Y:S01]  /*06b0*/  LDG.E.CONSTANT R27, desc[UR6][R26.64] ;  /* 0x000000061a1b7981 */ /* 0x008ee2000c1e9900 */
[----:B------:R-:W-:-:S04]  /*06c0*/  IMAD.IADD R25, R3, 0x1, R23 ;  /* 0x0000000103197824 */ /* 0x000fc800078e0217 */
[----:B------:R-:W-:-:S06]  /*06d0*/  IMAD.WIDE.U32 R16, R25, 0x4, R12 ;  /* 0x0000000419107825 */ /* 0x000fcc00078e000c */
[----:B------:R-:W4:Y:S01]  /*06e0*/  LDG.E.CONSTANT R17, desc[UR6][R16.64] ;  /* 0x0000000610117981 */ /* 0x000f22000c1e9900 */
[-C--:B---3--:R-:W-:Y:S02]  /*06f0*/  ISETP.NE.AND P0, PT, R27, R0.reuse, PT ;  /* 0x000000001b00720c */ /* 0x088fe40003f05270 */
[----:B------:R-:W3:Y:S11]  /*0700*/  LDC.64 R26, c[0x0][0x380] ;  /* 0x0000e000ff1a7b82 */ /* 0x000ef60000000a00 */
[----:B--2---:R-:W-:Y:S01]  /*0710*/  @!P0 IMAD.WIDE.U32 R14, R23, 0x4, R14 ;  /* 0x00000004170e8825 */ /* 0x004fe200078e000e */
[----:B----4-:R-:W-:Y:S01]  /*0720*/  ISETP.NE.AND P1, PT, R17, R0, PT ;  /* 0x000000001100720c */ /* 0x010fe20003f25270 */
[----:B------:R-:W2:Y:S03]  /*0730*/  @!P0 LDC.64 R28, c[0x0][0x390] ;  /* 0x0000e400ff1c8b82 */ /* 0x000ea60000000a00 */
[----:B------:R4:W1:Y:S05]  /*0740*/  @!P0 LDG.E.CONSTANT R24, desc[UR6][R14.64] ;  /* 0x000000060e188981 */ /* 0x00086a000c1e9900 */
[----:B------:R-:W5:Y:S08]  /*0750*/  LDC.64 R16, c[0x0][0x388] ;  /* 0x0000e200ff107b82 */ /* 0x000f700000000a00 */
[----:B----4-:R-:W4:Y:S02]  /*0760*/  LDC.64 R14, c[0x0][0x388] ;  /* 0x0000e200ff0e7b82 */ /* 0x010f240000000a00 */
[----:B----4-:R-:W-:-:S04]  /*0770*/  @!P0 IMAD.WIDE.U32 R14, R23, 0x4, R14 ;  /* 0x00000004170e8825 */ /* 0x010fc800078e000e */
[----:B--2---:R-:W-:-:S04]  /*0780*/  @!P0 IMAD.WIDE.U32 R28, R23, 0x4, R28 ;  /* 0x00000004171c8825 */ /* 0x004fc800078e001c */
[C---:B---3--:R-:W-:Y:S01]  /*0790*/  @!P1 IMAD.WIDE.U32 R26, R25.reuse, 0x4, R26 ;  /* 0x00000004191a9825 */ /* 0x048fe200078e001a */
[----:B------:R-:W2:Y:S03]  /*07a0*/  @!P0 LDG.E.CONSTANT R23, desc[UR6][R28.64] ;  /* 0x000000061c178981 */ /* 0x000ea6000c1e9900 */
[----:B-----5:R-:W-:Y:S02]  /*07b0*/  @!P1 IMAD.WIDE.U32 R16, R25, 0x4, R16 ;  /* 0x0000000419109825 */ /* 0x020fe400078e0010 */
[----:B------:R-:W3:Y:S04]  /*07c0*/  @!P1 LDG.E.CONSTANT R26, desc[UR6][R26.64] ;  /* 0x000000061a1a9981 */ /* 0x000ee8000c1e9900 */
[----:B------:R-:W4:Y:S01]  /*07d0*/  @!P1 LDG.E.CONSTANT R16, desc[UR6][R16.64] ;  /* 0x0000000610109981 */ /* 0x000f22000c1e9900 */
[----:B-1----:R-:W-:-:S03]  /*07e0*/  @!P0 FADD R21, R21, R24 ;  /* 0x0000001815158221 */ /* 0x002fc60000000000 */
[----:B------:R1:W5:Y:S02]  /*07f0*/  @!P0 LDG.E.CONSTANT R24, desc[UR6][R14.64] ;  /* 0x000000060e188981 */ /* 0x000364000c1e9900 */
[----:B-1----:R-:W1:Y:S02]  /*0800*/  @!P1 LDC.64 R14, c[0x0][0x390] ;  /* 0x0000e400ff0e9b82 */ /* 0x002e640000000a00 */
[----:B-1----:R-:W-:-:S04]  /*0810*/  @!P1 IMAD.WIDE.U32 R14, R25, 0x4, R14 ;  /* 0x00000004190e9825 */ /* 0x002fc800078e000e */
[----:B------:R-:W-:Y:S01]  /*0820*/  IMAD.IADD R25, R3, 0x1, R25 ;  /* 0x0000000103197824 */ /* 0x000fe200078e0219 */
[----:B------:R1:W4:Y:S03]  /*0830*/  @!P1 LDG.E.CONSTANT R27, desc[UR6][R14.64] ;  /* 0x000000060e1b9981 */ /* 0x000326000c1e9900 */
[----:B------:R-:W-:-:S06]  /*0840*/  IMAD.WIDE.U32 R28, R25, 0x4, R12 ;  /* 0x00000004191c7825 */ /* 0x000fcc00078e000c */
[----:B------:R-:W4:Y:S01]  /*0850*/  LDG.E.CONSTANT R29, desc[UR6][R28.64] ;  /* 0x000000061c1d7981 */ /* 0x000f22000c1e9900 */
[----:B--2---:R-:W-:Y:S01]  /*0860*/  @!P0 FADD R20, R20, R23 ;  /* 0x0000001714148221 */ /* 0x004fe20000000000 */
[----:B------:R-:W-:Y:S01]  /*0870*/  IADD3 R23, PT, PT, R3, R25, RZ ;  /* 0x0000001903177210 */ /* 0x000fe20007ffe0ff */
[----:B-1----:R-:W1:Y:S01]  /*0880*/  LDC.64 R14, c[0x0][0x380] ;  /* 0x0000e000ff0e7b82 */ /* 0x002e620000000a00 */
[----:B------:R3:W-:Y:S02]  /*0890*/  @!P0 STS [R6], R21 ;  /* 0x0000001506008388 */ /* 0x0007e40000000800 */
[----:B---3--:R-:W-:Y:S01]  /*08a0*/  @!P1 FADD R21, R21, R26 ;  /* 0x0000001a15159221 */ /* 0x008fe20000000000 */
[----:B-----5:R-:W-:-:S05]  /*08b0*/  @!P0 FADD R19, R19, R24 ;  /* 0x0000001813138221 */ /* 0x020fca0000000000 */
[----:B------:R-:W-:Y:S04]  /*08c0*/  @!P0 STS [R8], R19 ;  /* 0x0000001308008388 */ /* 0x000fe80000000800 */
[----:B------:R2:W-:Y:S01]  /*08d0*/  @!P0 STS [R5], R20 ;  /* 0x0000001405008388 */ /* 0x0005e20000000800 */
[----:B----4-:R-:W-:Y:S02]  /*08e0*/  ISETP.NE.AND P2, PT, R29, R0, PT ;  /* 0x000000001d00720c */ /* 0x010fe40003f45270 */
[----:B------:R-:W3:Y:S01]  /*08f0*/  LDC.64 R28, c[0x0][0x388] ;  /* 0x0000e200ff1c7b82 */ /* 0x000ee20000000a00 */
[----:B--2---:R-:W-:-:S10]  /*0900*/  @!P1 FADD R20, R20, R27 ;  /* 0x0000001b14149221 */ /* 0x004fd40000000000 */
[----:B---3--:R-:W-:-:S04]  /*0910*/  @!P2 IMAD.WIDE.U32 R26, R25, 0x4, R28 ;  /* 0x00000004191aa825 */ /* 0x008fc800078e001c */
[----:B------:R-:W-:-:S04]  /*0920*/  IMAD.WIDE.U32 R28, R23, 0x4, R12 ;  /* 0x00000004171c7825 */ /* 0x000fc800078e000c */
[----:B------:R-:W-:Y:S01]  /*0930*/  @!P1 FADD R19, R19, R16 ;  /* 0x0000001013139221 */ /* 0x000fe20000000000 */
[----:B------:R-:W2:Y:S01]  /*0940*/  @!P2 LDG.E.CONSTANT R26, desc[UR6][R26.64] ;  /* 0x000000061a1aa981 */ /* 0x000ea2000c1e9900 */
[----:B------:R-:W3:Y:S03]  /*0950*/  @!P2 LDC.64 R16, c[0x0][0x390] ;  /* 0x0000e400ff10ab82 */ /* 0x000ee60000000a00 */
[----:B------:R-:W4:Y:S01]  /*0960*/  LDG.E.CONSTANT R29, desc[UR6][R28.64] ;  /* 0x000000061c1d7981 */ /* 0x000f22000c1e9900 */
[----:B-1----:R-:W-:-:S05]  /*0970*/  @!P2 IMAD.WIDE.U32 R14, R25, 0x4, R14 ;  /* 0x00000004190ea825 */ /* 0x002fca00078e000e */
[----:B------:R1:W5:Y:S02]  /*0980*/  @!P2 LDG.E.CONSTANT R24, desc[UR6][R14.64] ;  /* 0x000000060e18a981 */ /* 0x000364000c1e9900 */
[----:B-1----:R-:W1:Y:S01]  /*0990*/  LDC.64 R14, c[0x0][0x388] ;  /* 0x0000e200ff0e7b82 */ /* 0x002e620000000a00 */
[----:B---3--:R-:W-:-:S05]  /*09a0*/  @!P2 IMAD.WIDE.U32 R16, R25, 0x4, R16 ;  /* 0x000000041910a825 */ /* 0x008fca00078e0010 */
[----:B------:R3:W2:Y:S02]  /*09b0*/  @!P2 LDG.E.CONSTANT R25, desc[UR6][R16.64] ;  /* 0x000000061019a981 */ /* 0x0006a4000c1e9900 */
[----:B---3--:R-:W3:Y:S01]  /*09c0*/  LDC.64 R16, c[0x0][0x380] ;  /* 0x0000e000ff107b82 */ /* 0x008ee20000000a00 */
[----:B----4-:R-:W-:-:S13]  /*09d0*/  ISETP.NE.AND P3, PT, R29, R0, PT ;  /* 0x000000001d00720c */ /* 0x010fda0003f65270 */
[----:B------:R-:W4:Y:S01]  /*09e0*/  @!P3 LDC.64 R28, c[0x0][0x390] ;  /* 0x0000e400ff1cbb82 */ /* 0x000f220000000a00 */
[----:B---3--:R-:W-:-:S04]  /*09f0*/  @!P3 IMAD.WIDE.U32 R16, R23, 0x4, R16 ;  /* 0x000000041710b825 */ /* 0x008fc800078e0010 */
[C---:B-1----:R-:W-:Y:S02]  /*0a00*/  @!P3 IMAD.WIDE.U32 R14, R23.reuse, 0x4, R14 ;  /* 0x00000004170eb825 */ /* 0x042fe400078e000e */
[----:B------:R-:W3:Y:S04]  /*0a10*/  @!P3 LDG.E.CONSTANT R16, desc[UR6][R16.64] ;  /* 0x000000061010b981 */ /* 0x000ee8000c1e9900 */
[----:B------:R-:W3:Y:S01]  /*0a20*/  @!P3 LDG.E.CONSTANT R14, desc[UR6][R14.64] ;  /* 0x000000060e0eb981 */ /* 0x000ee2000c1e9900 */
[----:B----4-:R-:W-:-:S06]  /*0a30*/  @!P3 IMAD.WIDE.U32 R28, R23, 0x4, R28 ;  /* 0x00000004171cb825 */ /* 0x010fcc00078e001c */
[----:B------:R-:W4:Y:S01]  /*0a40*/  @!P3 LDG.E.CONSTANT R29, desc[UR6][R28.64] ;  /* 0x000000061c1db981 */ /* 0x000f22000c1e9900 */
[----:B------:R-:W-:-:S05]  /*0a50*/  @!P0 VIADD R22, R22, 0x1 ;  /* 0x0000000116168836 */ /* 0x000fca0000000000 */
[----:B------:R1:W-:Y:S04]  /*0a60*/  @!P0 STS [R7], R22 ;  /* 0x0000001607008388 */ /* 0x0003e80000000800 */
[----:B------:R5:W-:Y:S01]  /*0a70*/  @!P1 STS [R6], R21 ;  /* 0x0000001506009388 */ /* 0x000be20000000800 */
[----:B-1----:R-:W-:-:S03]  /*0a80*/  @!P1 VIADD R22, R22, 0x1 ;  /* 0x0000000116169836 */ /* 0x002fc60000000000 */
[----:B------:R2:W-:Y:S01]  /*0a90*/  @!P1 STS [R8], R19 ;  /* 0x0000001308009388 */ /* 0x0005e20000000800 */
[----:B-----5:R-:W-:-:S03]  /*0aa0*/  @!P2 FADD R21, R21, R24 ;  /* 0x000000181515a221 */ /* 0x020fc60000000000 */
[----:B------:R1:W-:Y:S04]  /*0ab0*/  @!P1 STS [R5], R20 ;  /* 0x0000001405009388 */ /* 0x0003e80000000800 */
[----:B------:R5:W-:Y:S01]  /*0ac0*/  @!P1 STS [R7], R22 ;  /* 0x0000001607009388 */ /* 0x000be20000000800 */
[----:B--2---:R-:W-:Y:S01]  /*0ad0*/  @!P2 FADD R19, R19, R26 ;  /* 0x0000001a1313a221 */ /* 0x004fe20000000000 */
[----:B-1----:R-:W-:Y:S02]  /*0ae0*/  @!P2 FADD R20, R20, R25 ;  /* 0x000000191414a221 */ /* 0x002fe40000000000 */
[----:B------:R-:W-:Y:S01]  /*0af0*/  @!P2 STS [R6], R21 ;  /* 0x000000150600a388 */ /* 0x000fe20000000800 */
[----:B-----5:R-:W-:-:S03]  /*0b00*/  @!P2 IADD3 R22, PT, PT, R22, 0x1, RZ ;  /* 0x000000011616a810 */ /* 0x020fc60007ffe0ff */
[----:B------:R-:W-:Y:S04]  /*0b10*/  @!P2 STS [R8], R19 ;  /* 0x000000130800a388 */ /* 0x000fe80000000800 */
[----:B------:R-:W-:Y:S04]  /*0b20*/  @!P2 STS [R5], R20 ;  /* 0x000000140500a388 */ /* 0x000fe80000000800 */
[----:B------:R1:W-:Y:S01]  /*0b30*/  @!P2 STS [R7], R22 ;  /* 0x000000160700a388 */ /* 0x0003e20000000800 */
[----:B------:R-:W-:Y:S02]  /*0b40*/  IMAD.IADD R23, R3, 0x1, R23 ;  /* 0x0000000103177824 */ /* 0x000fe400078e0217 */
[----:B-1----:R-:W-:-:S03]  /*0b50*/  @!P3 VIADD R22, R22, 0x1 ;  /* 0x000000011616b836 */ /* 0x002fc60000000000 */
[----:B------:R-:W-:Y:S01]  /*0b60*/  ISETP.GE.AND P0, PT, R23, UR5, PT ;  /* 0x0000000517007c0c */ /* 0x000fe2000bf06270 */
[----:B---3--:R-:W-:Y:S01]  /*0b70*/  @!P3 FADD R21, R21, R16 ;  /* 0x000000101515b221 */ /* 0x008fe20000000000 */
[----:B------:R-:W-:-:S04]  /*0b80*/  @!P3 FADD R19, R19, R14 ;  /* 0x0000000e1313b221 */ /* 0x000fc80000000000 */
[----:B------:R3:W-:Y:S04]  /*0b90*/  @!P3 STS [R6], R21 ;  /* 0x000000150600b388 */ /* 0x0007e80000000800 */
[----:B------:R3:W-:Y:S01]  /*0ba0*/  @!P3 STS [R8], R19 ;  /* 0x000000130800b388 */ /* 0x0007e20000000800 */
[----:B----4-:R-:W-:-:S05]  /*0bb0*/  @!P3 FADD R20, R20, R29 ;  /* 0x0000001d1414b221 */ /* 0x010fca0000000000 */
[----:B------:R3:W-:Y:S04]  /*0bc0*/  @!P3 STS [R5], R20 ;  /* 0x000000140500b388 */ /* 0x0007e80000000800 */
[----:B------:R3:W-:Y:S01]  /*0bd0*/  @!P3 STS [R7], R22 ;  /* 0x000000160700b388 */ /* 0x0007e20000000800 */
[----:B------:R-:W-:Y:S05]  /*0be0*/  @!P0 BRA `(.L_x_458) ;  /* 0xfffffff800a88947 */ /* 0x000fea000383ffff */
.L_x_452:
[----:B------:R-:W-:Y:S05]  /*0bf0*/  BSYNC.RECONVERGENT B0 ;  /* 0x0000000000007941 */ /* 0x000fea0003800200 */
.L_x_451:
[----:B------:R-:W-:Y:S01]  /*0c00*/  BAR.SYNC.DEFER_BLOCKING 0x0 ;  /* 0x0000000000007b1d */ /* 0x000fe20000010000 */
[----:B------:R-:W-:-:S13]  /*0c10*/  ISETP.GE.U32.AND P0, PT, R3, 0x2, PT ;  /* 0x000000020300780c */ /* 0x000fda0003f06070 */
[----:B------:R-:W-:Y:S05]  /*0c20*/  @!P0 BRA `(.L_x_459) ;  /* 0x0000000000748947 */ /* 0x000fea0003800000 */
.L_x_462:
[----:B-1-3--:R-:W-:Y:S01]  /*0c30*/  SHF.R.U32.HI R19, RZ, 0x1, R3 ;  /* 0x00000001ff137819 */ /* 0x00afe20000011603 */
[----:B------:R-:W-:Y:S03]  /*0c40*/  BSSY.RECONVERGENT B0, `(.L_x_460) ;  /* 0x0000017000007945 */ /* 0x000fe60003800200 */
[----:B------:R-:W-:-:S13]  /*0c50*/  ISETP.GE.U32.AND P0, PT, R2, R19, PT ;  /* 0x000000130200720c */ /* 0x000fda0003f06070 */
[----:B------:R-:W-:Y:S05]  /*0c60*/  @P0 BRA `(.L_x_461) ;  /* 0x0000000000500947 */ /* 0x000fea0003800000 */
[----:B--2---:R-:W-:Y:S01]  /*0c70*/  LEA R12, R19, R6, 0x2 ;  /* 0x00000006130c7211 */ /* 0x004fe200078e10ff */
[----:B------:R-:W-:Y:S04]  /*0c80*/  LDS R14, [R6] ;  /* 0x00000000060e7984 */ /* 0x000fe80000000800 */
[----:B------:R-:W1:Y:S02]  /*0c90*/  LDS R13, [R12] ;  /* 0x000000000c0d7984 */ /* 0x000e640000000800 */
[----:B-1----:R-:W-:Y:S01]  /*0ca0*/  FADD R13, R13, R14 ;  /* 0x0000000e0d0d7221 */ /* 0x002fe20000000000 */
[----:B------:R-:W-:-:S04]  /*0cb0*/  IMAD R14, R19, 0x4, R8 ;  /* 0x00000004130e7824 */ /* 0x000fc800078e0208 */
[----:B------:R-:W-:Y:S04]  /*0cc0*/  STS [R6], R13 ;  /* 0x0000000d06007388 */ /* 0x000fe80000000800 */
        /* <DEDUP_REMOVED lines=8> */
[----:B------:R-:W-:-:S04]  /*0d50*/  LEA R17, R9, R14, 0x3 ;  /* 0x0000000e09117211 */ /* 0x000fc800078e18ff */
[----:B------:R-:W-:Y:S04]  /*0d60*/  STS [R5], R12 ;  /* 0x0000000c05007388 */ /* 0x000fe80000000800 */
[----:B------:R-:W-:Y:S04]  /*0d70*/  LDS R17, [R17] ;  /* 0x0000000011117984 */ /* 0x000fe80000000800 */
[----:B------:R-:W1:Y:S02]  /*0d80*/  LDS R20, [R7] ;  /* 0x0000000007147984 */ /* 0x000e640000000800 */
[----:B-1----:R-:W-:-:S05]  /*0d90*/  IMAD.IADD R20, R17, 0x1, R20 ;  /* 0x0000000111147824 */ /* 0x002fca00078e0214 */
[----:B------:R1:W-:Y:S02]  /*0da0*/  STS [R7], R20 ;  /* 0x0000001407007388 */ /* 0x0003e40000000800 */
.L_x_461:
[----:B------:R-:W-:Y:S05]  /*0db0*/  BSYNC.RECONVERGENT B0 ;  /* 0x0000000000007941 */ /* 0x000fea0003800200 */
.L_x_460:
[----:B------:R-:W-:Y:S01]  /*0dc0*/  BAR.SYNC.DEFER_BLOCKING 0x0 ;  /* 0x0000000000007b1d */ /* 0x000fe20000010000 */
[----:B------:R-:W-:Y:S02]  /*0dd0*/  ISETP.GT.U32.AND P0, PT, R3, 0x3, PT ;  /* 0x000000030300780c */ /* 0x000fe40003f04070 */
[----:B------:R-:W-:-:S11]  /*0de0*/  MOV R3, R19 ;  /* 0x0000001300037202 */ /* 0x000fd60000000f00 */
[----:B------:R-:W-:Y:S05]  /*0df0*/  @P0 BRA `(.L_x_462) ;  /* 0xfffffffc008c0947 */ /* 0x000fea000383ffff */
.L_x_459:
[----:B------:R-:W-:-:S13]  /*0e00*/  ISETP.NE.AND P0, PT, R2, RZ, PT ;  /* 0x000000ff0200720c */ /* 0x000fda0003f05270 */
[----:B------:R-:W-:Y:S05]  /*0e10*/  @P0 EXIT ;  /* 0x000000000000094d */ /* 0x000fea0003800000 */
[----:B------:R-:W4:Y:S02]  /*0e20*/  LDS R18, [R18] ;  /* 0x0000000012127984 */ /* 0x000f240000000800 */
[----:B----4-:R-:W-:-:S13]  /*0e30*/  ISETP.GE.AND P0, PT, R18, 0x1, PT ;  /* 0x000000011200780c */ /* 0x010fda0003f06270 */
[----:B------:R-:W-:Y:S05]  /*0e40*/  @!P0 EXIT ;  /* 0x000000000000894d */ /* 0x000fea0003800000 */
[----:B------:R-:W4:Y:S01]  /*0e50*/  S2UR UR5, SR_CgaCtaId ;  /* 0x00000000000579c3 */ /* 0x000f220000008800 */
[----:B------:R-:W-:Y:S01]  /*0e60*/  UMOV UR4, 0x400 ;  /* 0x0000040000047882 */ /* 0x000fe20000000000 */
[----:B------:R-:W-:-:S04]  /*0e70*/  I2FP.F32.U32 R3, R18 ;  /* 0x0000001200037245 */ /* 0x000fc80000201000 */
[----:B01-3--:R-:W0:Y:S02]  /*0e80*/  MUFU.RCP R6, R3 ;  /* 0x0000000300067308 */ /* 0x00be240000001000 */
[----:B0-----:R-:W-:Y:S01]  /*0e90*/  FFMA R5, -R3, R6, 1 ;  /* 0x3f80000003057423 */ /* 0x001fe20000000106 */
[----:B----4-:R-:W-:-:S03]  /*0ea0*/  ULEA UR4, UR5, UR4, 0x18 ;  /* 0x0000000405047291 */ /* 0x010fc6000f8ec0ff */
[----:B------:R-:W-:-:S06]  /*0eb0*/  FFMA R5, R6, R5, R6 ;  /* 0x0000000506057223 */ /* 0x000fcc0000000006 */
[----:B------:R-:W0:Y:S02]  /*0ec0*/  LDS R2, [UR4] ;  /* 0x00000004ff027984 */ /* 0x000e240008000800 */
[----:B0-----:R-:W0:Y:S01]  /*0ed0*/  FCHK P0, R2, R3 ;  /* 0x0000000302007302 */ /* 0x001e220000000000 */
[----:B------:R-:W-:-:S04]  /*0ee0*/  FFMA R6, R2, R5, RZ ;  /* 0x0000000502067223 */ /* 0x000fc800000000ff */
[----:B------:R-:W-:-:S04]  /*0ef0*/  FFMA R7, -R3, R6, R2 ;  /* 0x0000000603077223 */ /* 0x000fc80000000102 */
[----:B------:R-:W-:Y:S01]  /*0f00*/  FFMA R5, R5, R7, R6 ;  /* 0x0000000705057223 */ /* 0x000fe20000000006 */
[----:B0-----:R-:W-:Y:S06]  /*0f10*/  @!P0 BRA `(.L_x_463) ;  /* 0x00000000000c8947 */ /* 0x001fec0003800000 */
[----:B------:R-:W-:-:S07]  /*0f20*/  MOV R6, 0xf40 ;  /* 0x00000f4000067802 */ /* 0x000fce0000000f00 */
[----:B--2---:R-:W-:Y:S05]  /*0f30*/  CALL.REL.NOINC `($__internal_8_$__cuda_sm3x_div_rn_noftz_f32_slowpath) ;  /* 0x0000000000a07944 */ /* 0x004fea0003c00000 */
[----:B------:R-:W-:-:S07]  /*0f40*/  IMAD.MOV.U32 R5, RZ, RZ, R2 ;  /* 0x000000ffff057224 */ /* 0x000fce00078e0002 */
.L_x_463:
[----:B------:R-:W0:Y:S01]  /*0f50*/  LDS R4, [R4] ;  /* 0x0000000004047984 */ /* 0x000e220000000800 */
[----:B------:R-:W1:Y:S01]  /*0f60*/  LDC.64 R6, c[0x0][0x3a0] ;  /* 0x0000e800ff067b82 */ /* 0x000e620000000a00 */
[----:B------:R-:W3:Y:S02]  /*0f70*/  MUFU.RCP R2, R3 ;  /* 0x0000000300027308 */ /* 0x000ee40000001000 */
[----:B---3--:R-:W-:-:S04]  /*0f80*/  FFMA R9, -R3, R2, 1 ;  /* 0x3f80000003097423 */ /* 0x008fc80000000102 */
[----:B------:R-:W-:Y:S01]  /*0f90*/  FFMA R2, R2, R9, R2 ;  /* 0x0000000902027223 */ /* 0x000fe20000000002 */
[----:B-1----:R-:W-:-:S05]  /*0fa0*/  IMAD.WIDE.U32 R6, R0, 0x4, R6 ;  /* 0x0000000400067825 */ /* 0x002fca00078e0006 */
[----:B------:R1:W-:Y:S01]  /*0fb0*/  STG.E desc[UR6][R6.64], R5 ;  /* 0x0000000506007986 */ /* 0x0003e2000c101906 */
[----:B0-----:R-:W0:Y:S01]  /*0fc0*/  FCHK P0, R4, R3 ;  /* 0x0000000304007302 */ /* 0x001e220000000000 */
[----:B------:R-:W-:-:S04]  /*0fd0*/  FFMA R8, R2, R4, RZ ;  /* 0x0000000402087223 */ /* 0x000fc800000000ff */
[----:B------:R-:W-:-:S04]  /*0fe0*/  FFMA R9, -R3, R8, R4 ;  /* 0x0000000803097223 */ /* 0x000fc80000000104 */
[----:B------:R-:W-:Y:S01]  /*0ff0*/  FFMA R9, R2, R9, R8 ;  /* 0x0000000902097223 */ /* 0x000fe20000000008 */
[----:B01----:R-:W-:Y:S06]  /*1000*/  @!P0 BRA `(.L_x_464) ;  /* 0x0000000000108947 */ /* 0x003fec0003800000 */
[----:B------:R-:W-:Y:S02]  /*1010*/  MOV R2, R4 ;  /* 0x0000000400027202 */ /* 0x000fe40000000f00 */
[----:B------:R-:W-:-:S07]  /*1020*/  MOV R6, 0x1040 ;  /* 0x0000104000067802 */ /* 0x000fce0000000f00 */
[----:B--2---:R-:W-:Y:S05]  /*1030*/  CALL.REL.NOINC `($__internal_8_$__cuda_sm3x_div_rn_noftz_f32_slowpath) ;  /* 0x0000000000607944 */ /* 0x004fea0003c00000 */
[----:B------:R-:W-:-:S07]  /*1040*/  IMAD.MOV.U32 R9, RZ, RZ, R2 ;  /* 0x000000ffff097224 */ /* 0x000fce00078e0002 */
.L_x_464:
        /* <DEDUP_REMOVED lines=16> */
.L_x_465:
[----:B------:R-:W0:Y:S08]  /*1150*/  LDC.64 R2, c[0x0][0x3b0] ;  /* 0x0000ec00ff027b82 */ /* 0x000e300000000a00 */
[----:B------:R-:W1:Y:S01]  /*1160*/  LDC.64 R4, c[0x0][0x3b8] ;  /* 0x0000ee00ff047b82 */ /* 0x000e620000000a00 */
[----:B0-----:R-:W-:-:S05]  /*1170*/  IMAD.WIDE.U32 R2, R0, 0x4, R2 ;  /* 0x0000000400027825 */ /* 0x001fca00078e0002 */
[----:B------:R-:W-:Y:S01]  /*1180*/  STG.E desc[UR6][R2.64], R7 ;  /* 0x0000000702007986 */ /* 0x000fe2000c101906 */
[----:B-1----:R-:W-:-:S05]  /*1190*/  IMAD.WIDE.U32 R4, R0, 0x4, R4 ;  /* 0x0000000400047825 */ /* 0x002fca00078e0004 */
[----:B------:R-:W-:Y:S01]  /*11a0*/  STG.E desc[UR6][R4.64], R18 ;  /* 0x0000001204007986 */ /* 0x000fe2000c101906 */
[----:B------:R-:W-:Y:S05]  /*11b0*/  EXIT ;  /* 0x000000000000794d */ /* 0x000fea0003800000 */
        .weak           $__internal_8_$__cuda_sm3x_div_rn_noftz_f32_slowpath
        .type           $__internal_8_$__cuda_sm3x_div_rn_noftz_f32_slowpath,@function
        .size           $__internal_8_$__cuda_sm3x_div_rn_noftz_f32_slowpath,(.L_x_516 - $__internal_8_$__cuda_sm3x_div_rn_noftz_f32_slowpath)
$__internal_8_$__cuda_sm3x_div_rn_noftz_f32_slowpath:
[----:B------:R-:W-:Y:S02]  /*11c0*/  SHF.R.U32.HI R7, RZ, 0x17, R3 ;  /* 0x00000017ff077819 */ /* 0x000fe40000011603 */
[----:B------:R-:W-:Y:S02]  /*11d0*/  SHF.R.U32.HI R5, RZ, 0x17, R2 ;  /* 0x00000017ff057819 */ /* 0x000fe40000011602 */
[----:B------:R-:W-:Y:S02]  /*11e0*/  LOP3.LUT R14, R7, 0xff, RZ, 0xc0, !PT ;  /* 0x000000ff070e7812 */ /* 0x000fe400078ec0ff */
[----:B------:R-:W-:Y:S02]  /*11f0*/  LOP3.LUT R12, R5, 0xff, RZ, 0xc0, !PT ;  /* 0x000000ff050c7812 */ /* 0x000fe400078ec0ff */
[----:B------:R-:W-:Y:S02]  /*1200*/  IADD3 R9, PT, PT, R14, -0x1, RZ ;  /* 0xffffffff0e097810 */ /* 0x000fe40007ffe0ff */
[----:B------:R-:W-:Y:S01]  /*1210*/  MOV R7, R3 ;  /* 0x0000000300077202 */ /* 0x000fe20000000f00 */
[----:B------:R-:W-:Y:S01]  /*1220*/  VIADD R8, R12, 0xffffffff ;  /* 0xffffffff0c087836 */ /* 0x000fe20000000000 */
        /* <DEDUP_REMOVED lines=23> */
[----:B------:R-:W-:Y:S02]  /*13a0*/  @!P0 IMAD.MOV.U32 R5, RZ, RZ, -0x40 ;  /* 0xffffffc0ff058424 */ /* 0x000fe400078e00ff */
[----:B------:R-:W-:Y:S01]  /*13b0*/  @!P0 FFMA R2, R2, 1.84467440737095516160e+19, RZ ;  /* 0x5f80000002028823 */ /* 0x000fe200000000ff */
[----:B------:R-:W-:Y:S02]  /*13c0*/  @!P1 FFMA R7, R3, 1.84467440737095516160e+19, RZ ;  /* 0x5f80000003079823 */ /* 0x000fe400000000ff */
[----:B------:R-:W-:-:S07]  /*13d0*/  @!P1 IADD3 R5, PT, PT, R5, 0x40, RZ ;  /* 0x0000004005059810 */ /* 0x000fce0007ffe0ff */
.L_x_466:
[----:B------:R-:W-:-:S05]  /*13e0*/  LEA R8, R14, 0xc0800000, 0x17 ;  /* 0xc08000000e087811 */ /* 0x000fca00078eb8ff */
[----:B------:R-:W-:Y:S01]  /*13f0*/  IMAD.IADD R8, R7, 0x1, -R8 ;  /* 0x0000000107087824 */ /* 0x000fe200078e0a08 */
[----:B------:R-:W-:-:S03]  /*1400*/  IADD3 R7, PT, PT, R12, -0x7f, RZ ;  /* 0xffffff810c077810 */ /* 0x000fc60007ffe0ff */
        /* <DEDUP_REMOVED lines=14> */
[----:B------:R-:W-:-:S05]  /*14f0*/  IADD3 R11, PT, PT, R7, R8, RZ ;  /* 0x00000008070b7210 */ /* 0x000fca0007ffe0ff */
        /* <DEDUP_REMOVED lines=16> */
[----:B------:R-:W-:Y:S01]  /*1600*/  IADD3 R12, PT, PT, R11, 0x20, RZ ;  /* 0x000000200b0c7810 */ /* 0x000fe20007ffe0ff */
[----:B------:R-:W-:Y:S01]  /*1610*/  IMAD.MOV R9, RZ, RZ, -R11 ;  /* 0x000000ffff097224 */ /* 0x000fe200078e0a0b */
        /* <DEDUP_REMOVED lines=10> */
[----:B------:R-:W-:-:S04]  /*16c0*/  LOP3.LUT R5, R5, R8, RZ, 0xc0, !PT ;  /* 0x0000000805057212 */ /* 0x000fc800078ec0ff */
[----:B------:R-:W-:-:S04]  /*16d0*/  IADD3 R5, PT, PT, R12, R5, RZ ;  /* 0x000000050c057210 */ /* 0x000fc80007ffe0ff */
[----:B------:R-:W-:Y:S01]  /*16e0*/  LOP3.LUT R2, R5, R2, RZ, 0xfc, !PT ;  /* 0x0000000205027212 */ /* 0x000fe200078efcff */
[----:B------:R-:W-:Y:S06]  /*16f0*/  BRA `(.L_x_473) ;  /* 0x0000000000347947 */ /* 0x000fec0003800000 */
.L_x_472:
[----:B------:R-:W-:-:S04]  /*1700*/  LOP3.LUT R2, R2, 0x80000000, RZ, 0xc0, !PT ;  /* 0x8000000002027812 */ /* 0x000fc800078ec0ff */
[----:B------:R-:W-:Y:S01]  /*1710*/  LOP3.LUT R2, R2, 0x7f800000, RZ, 0xfc, !PT ;  /* 0x7f80000002027812 */ /* 0x000fe200078efcff */
[----:B------:R-:W-:Y:S06]  /*1720*/  BRA `(.L_x_473) ;  /* 0x0000000000287947 */ /* 0x000fec0003800000 */
.L_x_471:
[----:B------:R-:W-:Y:S01]  /*1730*/  IMAD R2, R8, 0x800000, R2 ;  /* 0x0080000008027824 */ /* 0x000fe200078e0202 */
[----:B------:R-:W-:Y:S06]  /*1740*/  BRA `(.L_x_473) ;  /* 0x0000000000207947 */ /* 0x000fec0003800000 */
.L_x_470:
[----:B------:R-:W-:-:S04]  /*1750*/  LOP3.LUT R2, R7, 0x80000000, R2, 0x48, !PT ;  /* 0x8000000007027812 */ /* 0x000fc800078e4802 */
[----:B------:R-:W-:Y:S01]  /*1760*/  LOP3.LUT R2, R2, 0x7f800000, RZ, 0xfc, !PT ;  /* 0x7f80000002027812 */ /* 0x000fe200078efcff */
[----:B------:R-:W-:Y:S06]  /*1770*/  BRA `(.L_x_473) ;  /* 0x0000000000147947 */ /* 0x000fec0003800000 */
.L_x_469:
[----:B------:R-:W-:Y:S01]  /*1780*/  LOP3.LUT R2, R7, 0x80000000, R2, 0x48, !PT ;  /* 0x8000000007027812 */ /* 0x000fe200078e4802 */
[----:B------:R-:W-:Y:S06]  /*1790*/  BRA `(.L_x_473) ;  /* 0x00000000000c7947 */ /* 0x000fec0003800000 */
.L_x_468:
[----:B------:R-:W0:Y:S01]  /*17a0*/  MUFU.RSQ R2, -QNAN ;  /* 0xffc0000000027908 */ /* 0x000e220000001400 */
[----:B------:R-:W-:Y:S05]  /*17b0*/  BRA `(.L_x_473) ;  /* 0x0000000000047947 */ /* 0x000fea0003800000 */
.L_x_467:
[----:B------:R-:W-:-:S07]  /*17c0*/  FADD.FTZ R2, R2, R3 ;  /* 0x0000000302027221 */ /* 0x000fce0000010000 */
.L_x_473:
[----:B------:R-:W-:-:S04]  /*17d0*/  HFMA2 R7, -RZ, RZ, 0, 0 ;  /* 0x00000000ff077431 */ /* 0x000fc800000001ff */
[----:B0-----:R-:W-:Y:S05]  /*17e0*/  RET.REL.NODEC R6 `(update_centroids_kernel) ;  /* 0xffffffe806047950 */ /* 0x001fea0003c3ffff */
.L_x_474:
        /* <DEDUP_REMOVED lines=9> */
.L_x_516:


//--------------------- .text.assign_clusters_kernel --------------------------
	.section	.text.assign_clusters_kernel,"ax",@progbits
	.align	128
        .global         assign_clusters_kernel
        .type           assign_clusters_kernel,@function
        .size           assign_clusters_kernel,(.L_x_517 - assign_clusters_kernel)
        .other          assign_clusters_kernel,@"STO_CUDA_ENTRY STV_DEFAULT"
assign_clusters_kernel:
.text.assign_clusters_kernel:
        /* <DEDUP_REMOVED lines=8> */
[----:B------:R-:W0:Y:S01]  /*0080*/  LDCU UR5, c[0x0][0x3c4] ;  /* 0x00007880ff0577ac */ /* 0x000e220008000800 */
[----:B------:R-:W-:Y:S01]  /*0090*/  HFMA2 R12, -RZ, RZ, 0, 0 ;  /* 0x00000000ff0c7431 */ /* 0x000fe200000001ff */
[----:B------:R-:W-:Y:S01]  /*00a0*/  MOV R14, 0x7f7fffff ;  /* 0x7f7fffff000e7802 */ /* 0x000fe20000000f00 */
[----:B------:R-:W1:Y:S01]  /*00b0*/  LDCU.64 UR16, c[0x0][0x358] ;  /* 0x00006b00ff1077ac */ /* 0x000e620008000a00 */
[----:B0-----:R-:W-:-:S09]  /*00c0*/  UISETP.GE.AND UP0, UPT, UR5, 0x1, UPT ;  /* 0x000000010500788c */ /* 0x001fd2000bf06270 */
[----:B-1----:R-:W-:Y:S05]  /*00d0*/  BRA.U !UP0, `(.L_x_475) ;  /* 0x00000011084c7547 */ /* 0x002fea000b800000 */
[----:B------:R-:W0:Y:S08]  /*00e0*/  LDC.64 R2, c[0x0][0x380] ;  /* 0x0000e000ff027b82 */ /* 0x000e300000000a00 */
[----:B------:R-:W1:Y:S08]  /*00f0*/  LDC.64 R4, c[0x0][0x388] ;  /* 0x0000e200ff047b82 */ /* 0x000e700000000a00 */
[----:B------:R-:W2:Y:S01]  /*0100*/  LDC.64 R6, c[0x0][0x390] ;  /* 0x0000e400ff067b82 */ /* 0x000ea20000000a00 */
[----:B0-----:R-:W-:-:S05]  /*0110*/  IMAD.WIDE R2, R8, 0x4, R2 ;  /* 0x0000000408027825 */ /* 0x001fca00078e0202 */
[----:B------:R0:W5:Y:S01]  /*0120*/  LDG.E.CONSTANT R9, desc[UR16][R2.64] ;  /* 0x0000001002097981 */ /* 0x000162000c1e9900 */
[----:B-1----:R-:W-:-:S05]  /*0130*/  IMAD.WIDE R4, R8, 0x4, R4 ;  /* 0x0000000408047825 */ /* 0x002fca00078e0204 */
[----:B------:R0:W5:Y:S01]  /*0140*/  LDG.E.CONSTANT R10, desc[UR16][R4.64] ;  /* 0x00000010040a7981 */ /* 0x000162000c1e9900 */
[----:B--2---:R-:W-:-:S05]  /*0150*/  IMAD.WIDE R6, R8, 0x4, R6 ;  /* 0x0000000408067825 */ /* 0x004fca00078e0206 */
[----:B------:R0:W5:Y:S01]  /*0160*/  LDG.E.CONSTANT R11, desc[UR16][R6.64] ;  /* 0x00000010060b7981 */ /* 0x000162000c1e9900 */
[----:B------:R-:W-:Y:S01]  /*0170*/  UISETP.GE.U32.AND UP1, UPT, UR5, 0x10, UPT ;  /* 0x000000100500788c */ /* 0x000fe2000bf26070 */
[----:B------:R-:W-:Y:S01]  /*0180*/  MOV R14, 0x7f7fffff ;  /* 0x7f7fffff000e7802 */ /* 0x000fe20000000f00 */
[----:B------:R-:W-:Y:S01]  /*0190*/  ULOP3.LUT UR4, UR5, 0xf, URZ, 0xc0, !UPT ;  /* 0x0000000f05047892 */ /* 0x000fe2000f8ec0ff */
[----:B------:R-:W-:-:S03]  /*01a0*/  CS2R R12, SRZ ;  /* 0x00000000000c7805 */ /* 0x000fc6000001ff00 */
[----:B------:R-:W-:-:S03]  /*01b0*/  UISETP.NE.AND UP0, UPT, UR4, URZ, UPT ;  /* 0x000000ff0400728c */ /* 0x000fc6000bf05270 */
[----:B0-----:R-:W-:Y:S08]  /*01c0*/  BRA.U !UP1, `(.L_x_476) ;  /* 0x0000000d09707547 */ /* 0x001ff0000b800000 */
[----:B------:R-:W0:Y:S01]  /*01d0*/  LDCU.128 UR12, c[0x0][0x3a0] ;  /* 0x00007400ff0c77ac */ /* 0x000e220008000c00 */
[----:B------:R-:W-:Y:S01]  /*01e0*/  HFMA2 R0, -RZ, RZ, 0, 0 ;  /* 0x00000000ff007431 */ /* 0x000fe200000001ff */
[----:B------:R-:W-:Y:S01]  /*01f0*/  MOV R14, 0x7f7fffff ;  /* 0x7f7fffff000e7802 */ /* 0x000fe20000000f00 */
[----:B------:R-:W1:Y:S01]  /*0200*/  LDCU.64 UR10, c[0x0][0x398] ;  /* 0x00007300ff0a77ac */ /* 0x000e620008000a00 */
[----:B------:R-:W-:Y:S01]  /*0210*/  MOV R12, RZ ;  /* 0x000000ff000c7202 */ /* 0x000fe20000000f00 */
[----:B------:R-:W-:-:S06]  /*0220*/  ULOP3.LUT UR5, UR5, 0x7ffffff0, URZ, 0xc0, !UPT ;  /* 0x7ffffff005057892 */ /* 0x000fcc000f8ec0ff */
[----:B------:R-:W-:Y:S01]  /*0230*/  MOV R13, UR5 ;  /* 0x00000005000d7c02 */ /* 0x000fe20008000f00 */
[----:B0-----:R-:W-:Y:S02]  /*0240*/  UIADD3 UR8, UP2, UPT, UR12, 0x20, URZ ;  /* 0x000000200c087890 */ /* 0x001fe4000ff5e0ff */
[----:B------:R-:W-:Y:S02]  /*0250*/  UIADD3 UR6, UP3, UPT, UR14, 0x20, URZ ;  /* 0x000000200e067890 */ /* 0x000fe4000ff7e0ff */
[----:B-1----:R-:W-:Y:S02]  /*0260*/  UIADD3 UR10, UP1, UPT, UR10, 0x20, URZ ;  /* 0x000000200a0a7890 */ /* 0x002fe4000ff3e0ff */
[----:B------:R-:W-:Y:S01]  /*0270*/  UIADD3.X UR9, UPT, UPT, URZ, UR13, URZ, UP2, !UPT ;  /* 0x0000000dff097290 */ /* 0x000fe200097fe4ff */
[----:B------:R-:W-:Y:S01]  /*0280*/  MOV R2, UR8 ;  /* 0x0000000800027c02 */ /* 0x000fe20008000f00 */
[----:B------:R-:W-:Y:S01]  /*0290*/  UIADD3.X UR7, UPT, UPT, URZ, UR15, URZ, UP3, !UPT ;  /* 0x0000000fff077290 */ /* 0x000fe20009ffe4ff */
[----:B------:R-:W-:Y:S01]  /*02a0*/  MOV R4, UR6 ;  /* 0x0000000600047c02 */ /* 0x000fe20008000f00 */
[----:B------:R-:W-:Y:S01]  /*02b0*/  UIADD3.X UR11, UPT, UPT, URZ, UR11, URZ, UP1, !UPT ;  /* 0x0000000bff0b7290 */ /* 0x000fe20008ffe4ff */
[----:B------:R-:W-:-:S02]  /*02c0*/  MOV R6, UR10 ;  /* 0x0000000a00067c02 */ /* 0x000fc40008000f00 */
[----:B------:R-:W-:Y:S02]  /*02d0*/  MOV R3, UR9 ;  /* 0x0000000900037c02 */ /* 0x000fe40008000f00 */
[----:B------:R-:W-:Y:S02]  /*02e0*/  MOV R5, UR7 ;  /* 0x0000000700057c02 */ /* 0x000fe40008000f00 */
[----:B------:R-:W-:-:S07]  /*02f0*/  MOV R7, UR11 ;  /* 0x0000000b00077c02 */ /* 0x000fce0008000f00 */
.L_x_477:
[----:B------:R-:W2:Y:S04]  /*0300*/  LDG.E.CONSTANT R19, desc[UR16][R2.64+-0x20] ;  /* 0xffffe01002137981 */ /* 0x000ea8000c1e9900 */
[----:B------:R-:W3:Y:S04]  /*0310*/  LDG.E.CONSTANT R20, desc[UR16][R6.64+-0x20] ;  /* 0xffffe01006147981 */ /* 0x000ee8000c1e9900 */
[----:B------:R-:W4:Y:S04]  /*0320*/  LDG.E.CONSTANT R28, desc[UR16][R4.64+-0x20] ;  /* 0xffffe010041c7981 */ /* 0x000f28000c1e9900 */
[----:B------:R-:W4:Y:S04]  /*0330*/  LDG.E.CONSTANT R15, desc[UR16][R2.64+-0x1c] ;  /* 0xffffe410020f7981 */ /* 0x000f28000c1e9900 */
[----:B------:R-:W4:Y:S04]  /*0340*/  LDG.E.CONSTANT R18, desc[UR16][R6.64+-0x1c] ;  /* 0xffffe41006127981 */ /* 0x000f28000c1e9900 */
[----:B------:R-:W4:Y:S04]  /*0350*/  LDG.E.CONSTANT R16, desc[UR16][R4.64+-0x1c] ;  /* 0xffffe41004107981 */ /* 0x000f28000c1e9900 */
[----:B------:R-:W4:Y:S04]  /*0360*/  LDG.E.CONSTANT R17, desc[UR16][R2.64+-0x18] ;  /* 0xffffe81002117981 */ /* 0x000f28000c1e9900 */
[----:B------:R-:W4:Y:S04]  /*0370*/  LDG.E.CONSTANT R22, desc[UR16][R6.64+-0x18] ;  /* 0xffffe81006167981 */ /* 0x000f28000c1e9900 */
[----:B------:R-:W4:Y:S04]  /*0380*/  LDG.E.CONSTANT R21, desc[UR16][R2.64+-0x14] ;  /* 0xffffec1002157981 */ /* 0x000f28000c1e9900 */
[----:B------:R-:W4:Y:S04]  /*0390*/  LDG.E.CONSTANT R24, desc[UR16][R4.64+-0x18] ;  /* 0xffffe81004187981 */ /* 0x000f28000c1e9900 */
[----:B------:R-:W4:Y:S01]  /*03a0*/  LDG.E.CONSTANT R26, desc[UR16][R6.64+-0x14] ;  /* 0xffffec10061a7981 */ /* 0x000f22000c1e9900 */
[----:B--2--5:R-:W-:Y:S01]  /*03b0*/  FADD R19, R10, -R19 ;  /* 0x800000130a137221 */ /* 0x024fe20000000000 */
[----:B---3--:R-:W-:-:S03]  /*03c0*/  FADD R20, R9, -R20 ;  /* 0x8000001409147221 */ /* 0x008fc60000000000 */
[----:B------:R-:W-:Y:S01]  /*03d0*/  FMUL R19, R19, R19 ;  /* 0x0000001313137220 */ /* 0x000fe20000400000 */
[----:B----4-:R-:W-:-:S03]  /*03e0*/  FADD R28, R11, -R28 ;  /* 0x8000001c0b1c7221 */ /* 0x010fc60000000000 */
[----:B------:R-:W-:Y:S02]  /*03f0*/  FFMA R19, R20, R20, R19 ;  /* 0x0000001414137223 */ /* 0x000fe40000000013 */
[----:B------:R-:W2:Y:S02]  /*0400*/  LDG.E.CONSTANT R20, desc[UR16][R4.64+-0x14] ;  /* 0xffffec1004147981 */ /* 0x000ea4000c1e9900 */
[----:B------:R-:W-:Y:S01]  /*0410*/  FFMA R23, R28, R28, R19 ;  /* 0x0000001c1c177223 */ /* 0x000fe20000000013 */
[----:B------:R-:W-:Y:S01]  /*0420*/  FADD R25, R10, -R15 ;  /* 0x8000000f0a197221 */ /* 0x000fe20000000000 */
[----:B------:R-:W3:Y:S01]  /*0430*/  LDG.E.CONSTANT R19, desc[UR16][R2.64+-0x10] ;  /* 0xfffff01002137981 */ /* 0x000ee2000c1e9900 */
[----:B------:R-:W-:-:S03]  /*0440*/  FADD R15, R9, -R18 ;  /* 0x80000012090f7221 */ /* 0x000fc60000000000 */
[----:B------:R-:W4:Y:S01]  /*0450*/  LDG.E.CONSTANT R18, desc[UR16][R6.64+-0x10] ;  /* 0xfffff01006127981 */ /* 0x000f22000c1e9900 */
[----:B------:R-:W-:Y:S01]  /*0460*/  FSETP.GEU.AND P3, PT, R23, R14, PT ;  /* 0x0000000e1700720b */ /* 0x000fe20003f6e000 */
[----:B------:R-:W-:-:S03]  /*0470*/  FMUL R28, R25, R25 ;  /* 0x00000019191c7220 */ /* 0x000fc60000400000 */
[----:B------:R-:W-:Y:S01]  /*0480*/  FSEL R23, R23, R14, !P3 ;  /* 0x0000000e17177208 */ /* 0x000fe20005800000 */
[----:B------:R-:W-:Y:S01]  /*0490*/  FADD R14, R11, -R16 ;  /* 0x800000100b0e7221 */ /* 0x000fe20000000000 */
[----:B------:R-:W-:Y:S01]  /*04a0*/  FFMA R15, R15, R15, R28 ;  /* 0x0000000f0f0f7223 */ /* 0x000fe2000000001c */
[----:B------:R-:W4:Y:S01]  /*04b0*/  LDG.E.CONSTANT R16, desc[UR16][R4.64+-0x10] ;  /* 0xfffff01004107981 */ /* 0x000f22000c1e9900 */
[----:B------:R-:W-:Y:S02]  /*04c0*/  FADD R17, R10, -R17 ;  /* 0x800000110a117221 */ /* 0x000fe40000000000 */
[----:B------:R-:W-:Y:S02]  /*04d0*/  FFMA R28, R14, R14, R15 ;  /* 0x0000000e0e1c7223 */ /* 0x000fe4000000000f */
[----:B------:R-:W4:Y:S01]  /*04e0*/  LDG.E.CONSTANT R15, desc[UR16][R2.64+-0xc] ;  /* 0xfffff410020f7981 */ /* 0x000f22000c1e9900 */
[----:B------:R-:W-:Y:S01]  /*04f0*/  FADD R22, R9, -R22 ;  /* 0x8000001609167221 */ /* 0x000fe20000000000 */
[----:B------:R-:W-:Y:S01]  /*0500*/  FMUL R17, R17, R17 ;  /* 0x0000001111117220 */ /* 0x000fe20000400000 */
[-C--:B------:R-:W-:Y:S01]  /*0510*/  FSETP.GEU.AND P4, PT, R28, R23.reuse, PT ;  /* 0x000000171c00720b */ /* 0x080fe20003f8e000 */
[----:B------:R-:W4:Y:S01]  /*0520*/  LDG.E.CONSTANT R14, desc[UR16][R6.64+-0xc] ;  /* 0xfffff410060e7981 */ /* 0x000f22000c1e9900 */
[----:B------:R-:W-:Y:S01]  /*0530*/  FADD R25, R10, -R21 ;  /* 0x800000150a197221 */ /* 0x000fe20000000000 */
[----:B------:R-:W-:Y:S01]  /*0540*/  FFMA R17, R22, R22, R17 ;  /* 0x0000001616117223 */ /* 0x000fe20000000011 */
[----:B------:R-:W-:Y:S01]  /*0550*/  FSEL R23, R28, R23, !P4 ;  /* 0x000000171c177208 */ /* 0x000fe20006000000 */
[----:B------:R-:W4:Y:S01]  /*0560*/  LDG.E.CONSTANT R22, desc[UR16][R4.64+-0xc] ;  /* 0xfffff41004167981 */ /* 0x000f22000c1e9900 */
[----:B------:R-:W-:Y:S01]  /*0570*/  FADD R24, R11, -R24 ;  /* 0x800000180b187221 */ /* 0x000fe20000000000 */
[----:B------:R-:W-:Y:S01]  /*0580*/  FADD R21, R9, -R26 ;  /* 0x8000001a09157221 */ /* 0x000fe20000000000 */
[----:B------:R-:W-:-:S02]  /*0590*/  FMUL R28, R25, R25 ;  /* 0x00000019191c7220 */ /* 0x000fc40000400000 */
[----:B------:R-:W-:Y:S02]  /*05a0*/  FFMA R26, R24, R24, R17 ;  /* 0x00000018181a7223 */ /* 0x000fe40000000011 */
[----:B------:R-:W-:Y:S01]  /*05b0*/  FFMA R17, R21, R21, R28 ;  /* 0x0000001515117223 */ /* 0x000fe2000000001c */
[----:B------:R-:W4:Y:S04]  /*05c0*/  LDG.E.CONSTANT R24, desc[UR16][R6.64+-0x8] ;  /* 0xfffff81006187981 */ /* 0x000f28000c1e9900 */
[----:B------:R-:W4:Y:S01]  /*05d0*/  LDG.E.CONSTANT R21, desc[UR16][R2.64+-0x8] ;  /* 0xfffff81002157981 */ /* 0x000f22000c1e9900 */
[----:B------:R-:W-:-:S03]  /*05e0*/  FSETP.GEU.AND P5, PT, R26, R23, PT ;  /* 0x000000171a00720b */ /* 0x000fc60003fae000 */
[----:B------:R-:W4:Y:S01]  /*05f0*/  LDG.E.CONSTANT R28, desc[UR16][R6.64+-0x4] ;  /* 0xfffffc10061c7981 */ /* 0x000f22000c1e9900 */
[----:B------:R-:W-:-:S03]  /*0600*/  FSEL R23, R26, R23, !P5 ;  /* 0x000000171a177208 */ /* 0x000fc60006800000 */
[----:B------:R-:W4:Y:S01]  /*0610*/  LDG.E.CONSTANT R26, desc[UR16][R4.64+-0x8] ;  /* 0xfffff810041a7981 */ /* 0x000f22000c1e9900 */
[----:B--2---:R-:W-:-:S04]  /*0620*/  FADD R20, R11, -R20 ;  /* 0x800000140b147221 */ /* 0x004fc80000000000 */
[----:B------:R-:W-:Y:S01]  /*0630*/  FFMA R20, R20, R20, R17 ;  /* 0x0000001414147223 */ /* 0x000fe20000000011 */
[----:B---3--:R-:W-:Y:S01]  /*0640*/  FADD R19, R10, -R19 ;  /* 0x800000130a137221 */ /* 0x008fe20000000000 */
[----:B------:R-:W2:Y:S01]  /*0650*/  LDG.E.CONSTANT R17, desc[UR16][R2.64+-0x4] ;  /* 0xfffffc1002117981 */ /* 0x000ea2000c1e9900 */
[----:B----4-:R-:W-:Y:S02]  /*0660*/  FADD R18, R9, -R18 ;  /* 0x8000001209127221 */ /* 0x010fe40000000000 */
[----:B------:R-:W-:-:S04]  /*0670*/  FMUL R19, R19, R19 ;  /* 0x0000001313137220 */ /* 0x000fc80000400000 */
[----:B------:R-:W-:Y:S02]  /*0680*/  FFMA R19, R18, R18, R19 ;  /* 0x0000001212137223 */ /* 0x000fe40000000013 */
[----:B------:R-:W3:Y:S01]  /*0690*/  LDG.E.CONSTANT R18, desc[UR16][R4.64+-0x4] ;  /* 0xfffffc1004127981 */ /* 0x000ee2000c1e9900 */
[----:B------:R-:W-:-:S04]  /*06a0*/  FADD R16, R11, -R16 ;  /* 0x800000100b107221 */ /* 0x000fc80000000000 */
[----:B------:R-:W-:Y:S02]  /*06b0*/  FFMA R25, R16, R16, R19 ;  /* 0x0000001010197223 */ /* 0x000fe40000000013 */
[----:B------:R-:W4:Y:S01]  /*06c0*/  LDG.E.CONSTANT R19, desc[UR16][R2.64] ;  /* 0x0000001002137981 */ /* 0x000f22000c1e9900 */
[----:B------:R-:W-:-:S03]  /*06d0*/  FSETP.GEU.AND P6, PT, R20, R23, PT ;  /* 0x000000171400720b */ /* 0x000fc60003fce000 */
[----:B------:R-:W4:Y:S01]  /*06e0*/  LDG.E.CONSTANT R16, desc[UR16][R6.64] ;  /* 0x0000001006107981 */ /* 0x000f22000c1e9900 */
[----:B------:R-:W-:-:S03]  /*06f0*/  FSEL R23, R20, R23, !P6 ;  /* 0x0000001714177208 */ /* 0x000fc60007000000 */
[----:B------:R-:W4:Y:S01]  /*0700*/  LDG.E.CONSTANT R20, desc[UR16][R4.64] ;  /* 0x0000001004147981 */ /* 0x000f22000c1e9900 */
[----:B------:R-:W-:Y:S01]  /*0710*/  FADD R15, R10, -R15 ;  /* 0x8000000f0a0f7221 */ /* 0x000fe20000000000 */
[----:B------:R-:W-:-:S03]  /*0720*/  FADD R14, R9, -R14 ;  /* 0x8000000e090e7221 */ /* 0x000fc60000000000 */
[----:B------:R-:W-:Y:S01]  /*0730*/  FMUL R15, R15, R15 ;  /* 0x0000000f0f0f7220 */ /* 0x000fe20000400000 */
[----:B------:R-:W-:Y:S01]  /*0740*/  FADD R22, R11, -R22 ;  /* 0x800000160b167221 */ /* 0x000fe20000000000 */
[-C--:B------:R-:W-:Y:S02]  /*0750*/  FSETP.GEU.AND P0, PT, R25, R23.reuse, PT ;  /* 0x000000171900720b */ /* 0x080fe40003f0e000 */
[----:B------:R-:W-:Y:S01]  /*0760*/  FFMA R15, R14, R14, R15 ;  /* 0x0000000e0e0f7223 */ /* 0x000fe2000000000f */
[----:B------:R-:W-:Y:S01]  /*0770*/  FADD R21, R10, -R21 ;  /* 0x800000150a157221 */ /* 0x000fe20000000000 */
[----:B------:R-:W-:Y:S02]  /*0780*/  FADD R24, R9, -R24 ;  /* 0x8000001809187221 */ /* 0x000fe40000000000 */
[----:B------:R-:W-:Y:S01]  /*0790*/  FFMA R15, R22, R22, R15 ;  /* 0x00000016160f7223 */ /* 0x000fe2000000000f */
[----:B------:R-:W-:Y:S01]  /*07a0*/  FSEL R22, R25, R23, !P0 ;  /* 0x0000001719167208 */ /* 0x000fe20004000000 */
[----:B------:R-:W-:Y:S01]  /*07b0*/  FMUL R21, R21, R21 ;  /* 0x0000001515157220 */ /* 0x000fe20000400000 */
[----:B------:R-:W4:Y:S02]  /*07c0*/  LDG.E.CONSTANT R14, desc[UR16][R6.64+0x4] ;  /* 0x00000410060e7981 */ /* 0x000f24000c1e9900 */
[----:B------:R-:W-:Y:S01]  /*07d0*/  FSETP.GEU.AND P1, PT, R15, R22, PT ;  /* 0x000000160f00720b */ /* 0x000fe20003f2e000 */
[----:B------:R-:W-:Y:S01]  /*07e0*/  FFMA R21, R24, R24, R21 ;  /* 0x0000001818157223 */ /* 0x000fe20000000015 */
[----:B------:R-:W-:Y:S01]  /*07f0*/  FADD R26, R11, -R26 ;  /* 0x8000001a0b1a7221 */ /* 0x000fe20000000000 */
[----:B------:R-:W-:Y:S01]  /*0800*/  FADD R28, R9, -R28 ;  /* 0x8000001c091c7221 */ /* 0x000fe20000000000 */
[----:B------:R-:W-:Y:S01]  /*0810*/  FSEL R22, R15, R22, !P1 ;  /* 0x000000160f167208 */ /* 0x000fe20004800000 */
[----:B------:R-:W4:Y:S04]  /*0820*/  LDG.E.CONSTANT R24, desc[UR16][R4.64+0x4] ;  /* 0x0000041004187981 */ /* 0x000f28000c1e9900 */
[----:B------:R-:W4:Y:S01]  /*0830*/  LDG.E.CONSTANT R15, desc[UR16][R2.64+0x4] ;  /* 0x00000410020f7981 */ /* 0x000f22000c1e9900 */
[----:B------:R-:W-:-:S03]  /*0840*/  FFMA R23, R26, R26, R21 ;  /* 0x0000001a1a177223 */ /* 0x000fc60000000015 */
[----:B------:R-:W4:Y:S02]  /*0850*/  LDG.E.CONSTANT R21, desc[UR16][R2.64+0x8] ;  /* 0x0000081002157981 */ /* 0x000f24000c1e9900 */
[CC--:B------:R-:W-:Y:S02]  /*0860*/  FSETP.GEU.AND P2, PT, R23.reuse, R22.reuse, PT ;  /* 0x000000161700720b */ /* 0x0c0fe40003f4e000 */
[----:B------:R-:W4:Y:S02]  /*0870*/  LDG.E.CONSTANT R26, desc[UR16][R6.64+0x8] ;  /* 0x00000810061a7981 */ /* 0x000f24000c1e9900 */
[----:B------:R-:W-:Y:S02]  /*0880*/  FSEL R23, R23, R22, !P2 ;  /* 0x0000001617177208 */ /* 0x000fe40005000000 */
[----:B------:R-:W4:Y:S01]  /*0890*/  LDG.E.CONSTANT R22, desc[UR16][R6.64+0xc] ;  /* 0x00000c1006167981 */ /* 0x000f22000c1e9900 */
[----:B------:R-:W-:Y:S01]  /*08a0*/  SEL R12, R0, R12, !P3 ;  /* 0x0000000c000c7207 */ /* 0x000fe20005800000 */
[----:B--2---:R-:W-:-:S04]  /*08b0*/  FADD R17, R10, -R17 ;  /* 0x800000110a117221 */ /* 0x004fc80000000000 */
[----:B------:R-:W-:-:S04]  /*08c0*/  FMUL R17, R17, R17 ;  /* 0x0000001111117220 */ /* 0x000fc80000400000 */
[----:B------:R-:W-:Y:S01]  /*08d0*/  FFMA R17, R28, R28, R17 ;  /* 0x0000001c1c117223 */ /* 0x000fe20000000011 */
[----:B---3--:R-:W-:-:S04]  /*08e0*/  FADD R18, R11, -R18 ;  /* 0x800000120b127221 */ /* 0x008fc80000000000 */
[----:B------:R-:W-:Y:S02]  /*08f0*/  FFMA R28, R18, R18, R17 ;  /* 0x00000012121c7223 */ /* 0x000fe40000000011 */
[----:B------:R-:W2:Y:S01]  /*0900*/  LDG.E.CONSTANT R17, desc[UR16][R2.64+0xc] ;  /* 0x00000c1002117981 */ /* 0x000ea2000c1e9900 */
[----:B----4-:R-:W-:-:S03]  /*0910*/  FADD R19, R10, -R19 ;  /* 0x800000130a137221 */ /* 0x010fc60000000000 */
[----:B------:R-:W3:Y:S01]  /*0920*/  LDG.E.CONSTANT R18, desc[UR16][R4.64+0x8] ;  /* 0x0000081004127981 */ /* 0x000ee2000c1e9900 */
[----:B------:R-:W-:Y:S01]  /*0930*/  FADD R16, R9, -R16 ;  /* 0x8000001009107221 */ /* 0x000fe20000000000 */
[----:B------:R-:W-:Y:S01]  /*0940*/  FMUL R19, R19, R19 ;  /* 0x0000001313137220 */ /* 0x000fe20000400000 */
[----:B------:R-:W-:-:S03]  /*0950*/  FSETP.GEU.AND P3, PT, R28, R23, PT ;  /* 0x000000171c00720b */ /* 0x000fc60003f6e000 */
[----:B------:R-:W-:Y:S01]  /*0960*/  FFMA R19, R16, R16, R19 ;  /* 0x0000001010137223 */ /* 0x000fe20000000013 */
[----:B------:R-:W-:Y:S02]  /*0970*/  FADD R16, R11, -R20 ;  /* 0x800000140b107221 */ /* 0x000fe40000000000 */
[----:B------:R-:W4:Y:S01]  /*0980*/  LDG.E.CONSTANT R20, desc[UR16][R4.64+0xc] ;  /* 0x00000c1004147981 */ /* 0x000f22000c1e9900 */
[----:B------:R-:W-:Y:S01]  /*0990*/  FSEL R23, R28, R23, !P3 ;  /* 0x000000171c177208 */ /* 0x000fe20005800000 */
[----:B------:R-:W-:Y:S02]  /*09a0*/  FFMA R28, R16, R16, R19 ;  /* 0x00000010101c7223 */ /* 0x000fe40000000013 */
[----:B------:R-:W4:Y:S04]  /*09b0*/  LDG.E.CONSTANT R19, desc[UR16][R2.64+0x10] ;  /* 0x0000101002137981 */ /* 0x000f28000c1e9900 */
[----:B------:R-:W4:Y:S01]  /*09c0*/  LDG.E.CONSTANT R16, desc[UR16][R6.64+0x10] ;  /* 0x0000101006107981 */ /* 0x000f22000c1e9900 */
[----:B------:R-:W-:Y:S01]  /*09d0*/  FADD R14, R9, -R14 ;  /* 0x8000000e090e7221 */ /* 0x000fe20000000000 */
[----:B------:R-:W-:Y:S01]  /*09e0*/  @!P4 IADD3 R12, PT, PT, R0, 0x1, RZ ;  /* 0x00000001000cc810 */ /* 0x000fe20007ffe0ff */
[----:B------:R-:W-:-:S04]  /*09f0*/  FADD R15, R10, -R15 ;  /* 0x8000000f0a0f7221 */ /* 0x000fc80000000000 */
[----:B------:R-:W-:Y:S01]  /*0a00*/  FMUL R15, R15, R15 ;  /* 0x0000000f0f0f7220 */ /* 0x000fe20000400000 */
[----:B------:R-:W-:Y:S01]  /*0a10*/  FADD R21, R10, -R21 ;  /* 0x800000150a157221 */ /* 0x000fe20000000000 */
[----:B------:R-:W-:Y:S01]  /*0a20*/  FADD R24, R11, -R24 ;  /* 0x800000180b187221 */ /* 0x000fe20000000000 */
[----:B------:R-:W-:Y:S01]  /*0a30*/  FSETP.GEU.AND P4, PT, R28, R23, PT ;  /* 0x000000171c00720b */ /* 0x000fe20003f8e000 */
[----:B------:R-:W-:Y:S01]  /*0a40*/  FFMA R15, R14, R14, R15 ;  /* 0x0000000e0e0f7223 */ /* 0x000fe2000000000f */
[----:B------:R-:W-:Y:S01]  /*0a50*/  FADD R26, R9, -R26 ;  /* 0x8000001a091a7221 */ /* 0x000fe20000000000 */
[----:B------:R-:W-:Y:S01]  /*0a60*/  FMUL R21, R21, R21 ;  /* 0x0000001515157220 */ /* 0x000fe20000400000 */
[----:B------:R-:W-:Y:S01]  /*0a70*/  FSEL R23, R28, R23, !P4 ;  /* 0x000000171c177208 */ /* 0x000fe20006000000 */
[----:B------:R-:W-:Y:S01]  /*0a80*/  FFMA R24, R24, R24, R15 ;  /* 0x0000001818187223 */ /* 0x000fe2000000000f */
[----:B------:R-:W4:Y:S01]  /*0a90*/  LDG.E.CONSTANT R14, desc[UR16][R4.64+0x10] ;  /* 0x00001010040e7981 */ /* 0x000f22000c1e9900 */
[----:B------:R-:W-:Y:S01]  /*0aa0*/  FFMA R21, R26, R26, R21 ;  /* 0x0000001a1a157223 */ /* 0x000fe20000000015 */
[----:B------:R-:W-:-:S02]  /*0ab0*/  @!P5 IADD3 R12, PT, PT, R0, 0x2, RZ ;  /* 0x00000002000cd810 */ /* 0x000fc40007ffe0ff */
[----:B------:R-:W4:Y:S01]  /*0ac0*/  LDG.E.CONSTANT R15, desc[UR16][R2.64+0x14] ;  /* 0x00001410020f7981 */ /* 0x000f22000c1e9900 */
[CC--:B------:R-:W-:Y:S01]  /*0ad0*/  FSETP.GEU.AND P5, PT, R24.reuse, R23.reuse, PT ;  /* 0x000000171800720b */ /* 0x0c0fe20003fae000 */
[----:B------:R-:W-:Y:S02]  /*0ae0*/  FADD R22, R9, -R22 ;  /* 0x8000001609167221 */ /* 0x000fe40000000000 */
[----:B------:R-:W4:Y:S01]  /*0af0*/  LDG.E.CONSTANT R28, desc[UR16][R6.64+0x1c] ;  /* 0x00001c10061c7981 */ /* 0x000f22000c1e9900 */
[----:B------:R-:W-:Y:S02]  /*0b00*/  FSEL R23, R24, R23, !P5 ;  /* 0x0000001718177208 */ /* 0x000fe40006800000 */
[----:B------:R-:W-:Y:S01]  /*0b10*/  @!P6 IADD3 R12, PT, PT, R0, 0x3, RZ ;  /* 0x00000003000ce810 */ /* 0x000fe20007ffe0ff */
[----:B------:R-:W4:Y:S01]  /*0b20*/  LDG.E.CONSTANT R24, desc[UR16][R6.64+0x18] ;  /* 0x0000181006187981 */ /* 0x000f22000c1e9900 */
[----:B--2---:R-:W-:Y:S01]  /*0b30*/  FADD R17, R10, -R17 ;  /* 0x800000110a117221 */ /* 0x004fe20000000000 */
[----:B---3--:R-:W-:-:S03]  /*0b40*/  FADD R26, R11, -R18 ;  /* 0x800000120b1a7221 */ /* 0x008fc60000000000 */
[----:B------:R-:W-:Y:S01]  /*0b50*/  FMUL R17, R17, R17 ;  /* 0x0000001111117220 */ /* 0x000fe20000400000 */
[----:B------:R-:W2:Y:S01]  /*0b60*/  LDG.E.CONSTANT R18, desc[UR16][R6.64+0x14] ;  /* 0x0000141006127981 */ /* 0x000ea2000c1e9900 */
[----:B------:R-:W-:Y:S02]  /*0b70*/  FFMA R26, R26, R26, R21 ;  /* 0x0000001a1a1a7223 */ /* 0x000fe40000000015 */
[----:B------:R-:W-:Y:S02]  /*0b80*/  FFMA R21, R22, R22, R17 ;  /* 0x0000001616157223 */ /* 0x000fe40000000011 */
[----:B------:R-:W3:Y:S01]  /*0b90*/  LDG.E.CONSTANT R17, desc[UR16][R2.64+0x18] ;  /* 0x0000181002117981 */ /* 0x000ee2000c1e9900 */
[----:B------:R-:W-:-:S03]  /*0ba0*/  FSETP.GEU.AND P6, PT, R26, R23, PT ;  /* 0x000000171a00720b */ /* 0x000fc60003fce000 */
[----:B------:R-:W3:Y:S01]  /*0bb0*/  LDG.E.CONSTANT R22, desc[UR16][R4.64+0x14] ;  /* 0x0000141004167981 */ /* 0x000ee2000c1e9900 */
[----:B----4-:R-:W-:Y:S01]  /*0bc0*/  FADD R20, R11, -R20 ;  /* 0x800000140b147221 */ /* 0x010fe20000000000 */
[----:B------:R-:W-:-:S03]  /*0bd0*/  FSEL R23, R26, R23, !P6 ;  /* 0x000000171a177208 */ /* 0x000fc60007000000 */
[----:B------:R-:W-:Y:S01]  /*0be0*/  FFMA R26, R20, R20, R21 ;  /* 0x00000014141a7223 */ /* 0x000fe20000000015 */
[----:B------:R-:W-:Y:S01]  /*0bf0*/  FADD R21, R10, -R19 ;  /* 0x800000130a157221 */ /* 0x000fe20000000000 */
[----:B------:R-:W4:Y:S01]  /*0c00*/  LDG.E.CONSTANT R20, desc[UR16][R4.64+0x18] ;  /* 0x0000181004147981 */ /* 0x000f22000c1e9900 */
[----:B------:R-:W-:-:S03]  /*0c10*/  FADD R16, R9, -R16 ;  /* 0x8000001009107221 */ /* 0x000fc60000000000 */
[----:B------:R-:W4:Y:S01]  /*0c20*/  LDG.E.CONSTANT R19, desc[UR16][R2.64+0x1c] ;  /* 0x00001c1002137981 */ /* 0x000f22000c1e9900 */
[----:B------:R-:W-:-:S04]  /*0c30*/  FMUL R21, R21, R21 ;  /* 0x0000001515157220 */ /* 0x000fc80000400000 */
[----:B------:R-:W-:Y:S02]  /*0c40*/  FFMA R21, R16, R16, R21 ;  /* 0x0000001010157223 */ /* 0x000fe40000000015 */
[----:B------:R0:W4:Y:S01]  /*0c50*/  LDG.E.CONSTANT R16, desc[UR16][R4.64+0x1c] ;  /* 0x00001c1004107981 */ /* 0x000122000c1e9900 */
[----:B------:R-:W-:Y:S02]  /*0c60*/  @!P0 IADD3 R12, PT, PT, R0, 0x4, RZ ;  /* 0x00000004000c8810 */ /* 0x000fe40007ffe0ff */
[----:B------:R-:W-:-:S04]  /*0c70*/  FSETP.GEU.AND P0, PT, R26, R23, PT ;  /* 0x000000171a00720b */ /* 0x000fc80003f0e000 */
[----:B------:R-:W-:Y:S01]  /*0c80*/  FSEL R23, R26, R23, !P0 ;  /* 0x000000171a177208 */ /* 0x000fe20004000000 */
[----:B------:R-:W-:Y:S01]  /*0c90*/  FADD R14, R11, -R14 ;  /* 0x8000000e0b0e7221 */ /* 0x000fe20000000000 */
[----:B------:R-:W-:-:S03]  /*0ca0*/  FADD R15, R10, -R15 ;  /* 0x8000000f0a0f7221 */ /* 0x000fc60000000000 */
[----:B------:R-:W-:Y:S01]  /*0cb0*/  FFMA R14, R14, R14, R21 ;  /* 0x0000000e0e0e7223 */ /* 0x000fe20000000015 */
[----:B------:R-:W-:Y:S01]  /*0cc0*/  FMUL R15, R15, R15 ;  /* 0x0000000f0f0f7220 */ /* 0x000fe20000400000 */
[----:B------:R-:W-:-:S03]  /*0cd0*/  @!P1 IADD3 R12, PT, PT, R0, 0x5, RZ ;  /* 0x00000005000c9810 */ /* 0x000fc60007ffe0ff */
[----:B------:R-:W-:Y:S01]  /*0ce0*/  FSETP.GEU.AND P1, PT, R14, R23, PT ;  /* 0x000000170e00720b */ /* 0x000fe20003f2e000 */
[----:B------:R-:W-:-:S03]  /*0cf0*/  FADD R24, R9, -R24 ;  /* 0x8000001809187221 */ /* 0x000fc60000000000 */
[----:B------:R-:W-:Y:S02]  /*0d00*/  FSEL R14, R14, R23, !P1 ;  /* 0x000000170e0e7208 */ /* 0x000fe40004800000 */
[C---:B------:R-:W-:Y:S01]  /*0d10*/  @!P2 IADD3 R12, PT, PT, R0.reuse, 0x6, RZ ;  /* 0x00000006000ca810 */ /* 0x040fe20007ffe0ff */
[----:B------:R-:W-:Y:S01]  /*0d20*/  FADD R28, R9, -R28 ;  /* 0x8000001c091c7221 */ /* 0x000fe20000000000 */
[C---:B------:R-:W-:Y:S02]  /*0d30*/  @!P3 IADD3 R12, PT, PT, R0.reuse, 0x7, RZ ;  /* 0x00000007000cb810 */ /* 0x040fe40007ffe0ff */
[C---:B------:R-:W-:Y:S02]  /*0d40*/  @!P4 IADD3 R12, PT, PT, R0.reuse, 0x8, RZ ;  /* 0x00000008000cc810 */ /* 0x040fe40007ffe0ff */
[C---:B------:R-:W-:Y:S02]  /*0d50*/  @!P5 IADD3 R12, PT, PT, R0.reuse, 0x9, RZ ;  /* 0x00000009000cd810 */ /* 0x040fe40007ffe0ff */
[----:B------:R-:W-:-:S02]  /*0d60*/  @!P6 IADD3 R12, PT, PT, R0, 0xa, RZ ;  /* 0x0000000a000ce810 */ /* 0x000fc40007ffe0ff */
[C---:B------:R-:W-:Y:S02]  /*0d70*/  @!P0 IADD3 R12, PT, PT, R0.reuse, 0xb, RZ ;  /* 0x0000000b000c8810 */ /* 0x040fe40007ffe0ff */
[----:B------:R-:W-:Y:S02]  /*0d80*/  @!P1 IADD3 R12, PT, PT, R0, 0xc, RZ ;  /* 0x0000000c000c9810 */ /* 0x000fe40007ffe0ff */
[----:B0-----:R-:W-:-:S04]  /*0d90*/  IADD3 R4, P4, PT, R4, 0x40, RZ ;  /* 0x0000004004047810 */ /* 0x001fc80007f9e0ff */
[----:B------:R-:W-:Y:S01]  /*0da0*/  IADD3.X R5, PT, PT, RZ, R5, RZ, P4, !PT ;  /* 0x00000005ff057210 */ /* 0x000fe200027fe4ff */
[----:B--2---:R-:W-:-:S04]  /*0db0*/  FADD R18, R9, -R18 ;  /* 0x8000001209127221 */ /* 0x004fc80000000000 */
[----:B------:R-:W-:Y:S01]  /*0dc0*/  FFMA R15, R18, R18, R15 ;  /* 0x00000012120f7223 */ /* 0x000fe2000000000f */
[----:B---3--:R-:W-:Y:S01]  /*0dd0*/  FADD R17, R10, -R17 ;  /* 0x800000110a117221 */ /* 0x008fe20000000000 */
[----:B------:R-:W-:-:S03]  /*0de0*/  FADD R22, R11, -R22 ;  /* 0x800000160b167221 */ /* 0x000fc60000000000 */
[----:B------:R-:W-:Y:S01]  /*0df0*/  FMUL R17, R17, R17 ;  /* 0x0000001111117220 */ /* 0x000fe20000400000 */
[----:B------:R-:W-:-:S03]  /*0e00*/  FFMA R15, R22, R22, R15 ;  /* 0x00000016160f7223 */ /* 0x000fc6000000000f */
[----:B------:R-:W-:Y:S01]  /*0e10*/  FFMA R17, R24, R24, R17 ;  /* 0x0000001818117223 */ /* 0x000fe20000000011 */
[----:B----4-:R-:W-:Y:S01]  /*0e20*/  FADD R20, R11, -R20 ;  /* 0x800000140b147221 */ /* 0x010fe20000000000 */
[C---:B------:R-:W-:Y:S01]  /*0e30*/  FSETP.GEU.AND P2, PT, R15.reuse, R14, PT ;  /* 0x0000000e0f00720b */ /* 0x040fe20003f4e000 */
[----:B------:R-:W-:Y:S02]  /*0e40*/  FADD R19, R10, -R19 ;  /* 0x800000130a137221 */ /* 0x000fe40000000000 */
[----:B------:R-:W-:Y:S01]  /*0e50*/  FFMA R17, R20, R20, R17 ;  /* 0x0000001414117223 */ /* 0x000fe20000000011 */
[----:B------:R-:W-:Y:S01]  /*0e60*/  FSEL R14, R15, R14, !P2 ;  /* 0x0000000e0f0e7208 */ /* 0x000fe20005000000 */
[----:B------:R-:W-:-:S03]  /*0e70*/  FMUL R19, R19, R19 ;  /* 0x0000001313137220 */ /* 0x000fc60000400000 */
[----:B------:R-:W-:Y:S01]  /*0e80*/  FSETP.GEU.AND P3, PT, R17, R14, PT ;  /* 0x0000000e1100720b */ /* 0x000fe20003f6e000 */
[----:B------:R-:W-:Y:S01]  /*0e90*/  FADD R16, R11, -R16 ;  /* 0x800000100b107221 */ /* 0x000fe20000000000 */
[----:B------:R-:W-:Y:S02]  /*0ea0*/  FFMA R19, R28, R28, R19 ;  /* 0x0000001c1c137223 */ /* 0x000fe40000000013 */
[----:B------:R-:W-:Y:S02]  /*0eb0*/  FSEL R14, R17, R14, !P3 ;  /* 0x0000000e110e7208 */ /* 0x000fe40005800000 */
[----:B------:R-:W-:-:S05]  /*0ec0*/  FFMA R19, R16, R16, R19 ;  /* 0x0000001010137223 */ /* 0x000fca0000000013 */
[----:B------:R-:W-:Y:S02]  /*0ed0*/  FSETP.GEU.AND P0, PT, R19, R14, PT ;  /* 0x0000000e1300720b */ /* 0x000fe40003f0e000 */
[C---:B------:R-:W-:Y:S02]  /*0ee0*/  @!P2 IADD3 R12, PT, PT, R0.reuse, 0xd, RZ ;  /* 0x0000000d000ca810 */ /* 0x040fe40007ffe0ff */
[----:B------:R-:W-:-:S09]  /*0ef0*/  @!P3 IADD3 R12, PT, PT, R0, 0xe, RZ ;  /* 0x0000000e000cb810 */ /* 0x000fd20007ffe0ff */
[C---:B------:R-:W-:Y:S02]  /*0f00*/  @!P0 IADD3 R12, PT, PT, R0.reuse, 0xf, RZ ;  /* 0x0000000f000c8810 */ /* 0x040fe40007ffe0ff */
[----:B------:R-:W-:-:S04]  /*0f10*/  IADD3 R0, PT, PT, R0, 0x10, RZ ;  /* 0x0000001000007810 */ /* 0x000fc80007ffe0ff */
[----:B------:R-:W-:Y:S02]  /*0f20*/  ISETP.NE.AND P1, PT, R0, R13, PT ;  /* 0x0000000d0000720c */ /* 0x000fe40003f25270 */
[----:B------:R-:W-:Y:S02]  /*0f30*/  IADD3 R6, P2, PT, R6, 0x40, RZ ;  /* 0x0000004006067810 */ /* 0x000fe40007f5e0ff */
[----:B------:R-:W-:Y:S02]  /*0f40*/  IADD3 R2, P3, PT, R2, 0x40, RZ ;  /* 0x0000004002027810 */ /* 0x000fe40007f7e0ff */
[----:B------:R-:W-:Y:S02]  /*0f50*/  IADD3.X R7, PT, PT, RZ, R7, RZ, P2, !PT ;  /* 0x00000007ff077210 */ /* 0x000fe400017fe4ff */
[----:B------:R-:W-:Y:S02]  /*0f60*/  IADD3.X R3, PT, PT, RZ, R3, RZ, P3, !PT ;  /* 0x00000003ff037210 */ /* 0x000fe40001ffe4ff */
[----:B------:R-:W-:-:S03]  /*0f70*/  FSEL R14, R19, R14, !P0 ;  /* 0x0000000e130e7208 */ /* 0x000fc60004000000 */
[----:B------:R-:W-:Y:S05]  /*0f80*/  @P1 BRA `(.L_x_477) ;  /* 0xfffffff000dc1947 */ /* 0x000fea000383ffff */
.L_x_476:
[----:B------:R-:W-:Y:S05]  /*0f90*/  BRA.U !UP0, `(.L_x_475) ;  /* 0x00000001089c7547 */ /* 0x000fea000b800000 */
[----:B------:R-:W0:Y:S01]  /*0fa0*/  LDC.64 R4, c[0x0][0x3a8] ;  /* 0x0000ea00ff047b82 */ /* 0x000e220000000a00 */
[----:B------:R-:W-:-:S07]  /*0fb0*/  UIADD3 UR4, UPT, UPT, -UR4, URZ, URZ ;  /* 0x000000ff04047290 */ /* 0x000fce000fffe1ff */
[----:B------:R-:W1:Y:S08]  /*0fc0*/  LDC.64 R6, c[0x0][0x3a0] ;  /* 0x0000e800ff067b82 */ /* 0x000e700000000a00 */
[----:B------:R-:W2:Y:S01]  /*0fd0*/  LDC.64 R2, c[0x0][0x398] ;  /* 0x0000e600ff027b82 */ /* 0x000ea20000000a00 */
[----:B0-----:R-:W-:-:S03]  /*0fe0*/  IMAD.WIDE.U32 R4, R13, 0x4, R4 ;  /* 0x000000040d047825 */ /* 0x001fc600078e0004 */
[----:B------:R-:W-:Y:S01]  /*0ff0*/  MOV R0, R4 ;  /* 0x0000000400007202 */ /* 0x000fe20000000f00 */
[----:B-1----:R-:W-:-:S03]  /*1000*/  IMAD.WIDE.U32 R6, R13, 0x4, R6 ;  /* 0x000000040d067825 */ /* 0x002fc600078e0006 */
[----:B------:R-:W-:Y:S01]  /*1010*/  MOV R4, R6 ;  /* 0x0000000600047202 */ /* 0x000fe20000000f00 */
[----:B--2---:R-:W-:-:S03]  /*1020*/  IMAD.WIDE.U32 R2, R13, 0x4, R2 ;  /* 0x000000040d027825 */ /* 0x004fc600078e0002 */
[----:B------:R-:W-:Y:S02]  /*1030*/  MOV R6, R2 ;  /* 0x0000000200067202 */ /* 0x000fe40000000f00 */
[----:B------:R-:W-:-:S07]  /*1040*/  MOV R17, R3 ;  /* 0x0000000300117202 */ /* 0x000fce0000000f00 */
.L_x_478:
[----:B------:R-:W-:Y:S02]  /*1050*/  MOV R2, R4 ;  /* 0x0000000400027202 */ /* 0x000fe40000000f00 */
[----:B------:R-:W-:-:S05]  /*1060*/  MOV R3, R7 ;  /* 0x0000000700037202 */ /* 0x000fca0000000f00 */
[----:B------:R0:W2:Y:S02]  /*1070*/  LDG.E.CONSTANT R15, desc[UR16][R2.64] ;  /* 0x00000010020f7981 */ /* 0x0000a4000c1e9900 */
[----:B0-----:R-:W-:Y:S02]  /*1080*/  MOV R2, R6 ;  /* 0x0000000600027202 */ /* 0x001fe40000000f00 */
[----:B------:R-:W-:-:S05]  /*1090*/  MOV R3, R17 ;  /* 0x0000001100037202 */ /* 0x000fca0000000f00 */
[----:B------:R0:W3:Y:S02]  /*10a0*/  LDG.E.CONSTANT R16, desc[UR16][R2.64] ;  /* 0x0000001002107981 */ /* 0x0000e4000c1e9900 */
[----:B0-----:R-:W-:Y:S02]  /*10b0*/  MOV R2, R0 ;  /* 0x0000000000027202 */ /* 0x001fe40000000f00 */
[----:B------:R-:W-:-:S05]  /*10c0*/  MOV R3, R5 ;  /* 0x0000000500037202 */ /* 0x000fca0000000f00 */
[----:B------:R-:W4:Y:S01]  /*10d0*/  LDG.E.CONSTANT R18, desc[UR16][R2.64] ;  /* 0x0000001002127981 */ /* 0x000f22000c1e9900 */
[----:B------:R-:W-:Y:S01]  /*10e0*/  UIADD3 UR4, UPT, UPT, UR4, 0x1, URZ ;  /* 0x0000000104047890 */ /* 0x000fe2000fffe0ff */
[----:B------:R-:W-:Y:S02]  /*10f0*/  IADD3 R0, P1, PT, R0, 0x4, RZ ;  /* 0x0000000400007810 */ /* 0x000fe40007f3e0ff */
[----:B------:R-:W-:Y:S01]  /*1100*/  IADD3 R4, P2, PT, R4, 0x4, RZ ;  /* 0x0000000404047810 */ /* 0x000fe20007f5e0ff */
[----:B------:R-:W-:Y:S01]  /*1110*/  UISETP.NE.AND UP0, UPT, UR4, URZ, UPT ;  /* 0x000000ff0400728c */ /* 0x000fe2000bf05270 */
[----:B------:R-:W-:Y:S02]  /*1120*/  IADD3 R6, P3, PT, R6, 0x4, RZ ;  /* 0x0000000406067810 */ /* 0x000fe40007f7e0ff */
[----:B------:R-:W-:Y:S02]  /*1130*/  IADD3.X R5, PT, PT, RZ, R5, RZ, P1, !PT ;  /* 0x00000005ff057210 */ /* 0x000fe40000ffe4ff */
[----:B------:R-:W-:-:S02]  /*1140*/  IADD3.X R7, PT, PT, RZ, R7, RZ, P2, !PT ;  /* 0x00000007ff077210 */ /* 0x000fc400017fe4ff */
[----:B------:R-:W-:Y:S01]  /*1150*/  IADD3.X R17, PT, PT, RZ, R17, RZ, P3, !PT ;  /* 0x00000011ff117210 */ /* 0x000fe20001ffe4ff */
[----:B--2--5:R-:W-:-:S04]  /*1160*/  FADD R15, R10, -R15 ;  /* 0x8000000f0a0f7221 */ /* 0x024fc80000000000 */
[----:B------:R-:W-:Y:S01]  /*1170*/  FMUL R15, R15, R15 ;  /* 0x0000000f0f0f7220 */ /* 0x000fe20000400000 */
[----:B---3--:R-:W-:-:S04]  /*1180*/  FADD R16, R9, -R16 ;  /* 0x8000001009107221 */ /* 0x008fc80000000000 */
[----:B------:R-:W-:Y:S01]  /*1190*/  FFMA R15, R16, R16, R15 ;  /* 0x00000010100f7223 */ /* 0x000fe2000000000f */
[----:B----4-:R-:W-:-:S04]  /*11a0*/  FADD R18, R11, -R18 ;  /* 0x800000120b127221 */ /* 0x010fc80000000000 */
[----:B------:R-:W-:-:S05]  /*11b0*/  FFMA R15, R18, R18, R15 ;  /* 0x00000012120f7223 */ /* 0x000fca000000000f */
[----:B------:R-:W-:-:S04]  /*11c0*/  FSETP.GEU.AND P0, PT, R15, R14, PT ;  /* 0x0000000e0f00720b */ /* 0x000fc80003f0e000 */
[----:B------:R-:W-:Y:S02]  /*11d0*/  SEL R12, R13, R12, !P0 ;  /* 0x0000000c0d0c7207 */ /* 0x000fe40004000000 */
[----:B------:R-:W-:Y:S02]  /*11e0*/  FSEL R14, R15, R14, !P0 ;  /* 0x0000000e0f0e7208 */ /* 0x000fe40004000000 */
[----:B------:R-:W-:Y:S01]  /*11f0*/  IADD3 R13, PT, PT, R13, 0x1, RZ ;  /* 0x000000010d0d7810 */ /* 0x000fe20007ffe0ff */
[----:B------:R-:W-:Y:S06]  /*1200*/  BRA.U UP0, `(.L_x_478) ;  /* 0xfffffffd00907547 */ /* 0x000fec000b83ffff */
.L_x_475:
[----:B------:R-:W0:Y:S01]  /*1210*/  LDC.64 R2, c[0x0][0x3b0] ;  /* 0x0000ec00ff027b82 */ /* 0x000e220000000a00 */
[----:B------:R-:W-:Y:S01]  /*1220*/  IADD3 R0, PT, PT, R14, -0xd000000, RZ ;  /* 0xf30000000e007810 */ /* 0x000fe20007ffe0ff */
[----:B------:R1:W2:Y:S01]  /*1230*/  MUFU.RSQ R7, R14 ;  /* 0x0000000e00077308 */ /* 0x0002a20000001400 */
[----:B------:R-:W-:Y:S02]  /*1240*/  BSSY.RECONVERGENT B0, `(.L_x_479) ;  /* 0x000000d000007945 */ /* 0x000fe40003800200 */
[----:B------:R-:W-:Y:S01]  /*1250*/  ISETP.GT.U32.AND P0, PT, R0, 0x727fffff, PT ;  /* 0x727fffff0000780c */ /* 0x000fe20003f04070 */
[----:B0-----:R-:W-:-:S05]  /*1260*/  IMAD.WIDE R2, R8, 0x4, R2 ;  /* 0x0000000408027825 */ /* 0x001fca00078e0202 */
[----:B------:R1:W-:Y:S07]  /*1270*/  STG.E desc[UR16][R2.64], R12 ;  /* 0x0000000c02007986 */ /* 0x0003ee000c101910 */
[----:B--2---:R-:W-:Y:S05]  /*1280*/  @!P0 BRA `(.L_x_480) ;  /* 0x0000000000108947 */ /* 0x004fea0003800000 */
[----:B------:R-:W-:Y:S02]  /*1290*/  MOV R0, R14 ;  /* 0x0000000e00007202 */ /* 0x000fe40000000f00 */
[----:B------:R-:W-:-:S07]  /*12a0*/  MOV R7, 0x12c0 ;  /* 0x000012c000077802 */ /* 0x000fce0000000f00 */
[----:B-1---5:R-:W-:Y:S05]  /*12b0*/  CALL.REL.NOINC `($__internal_9_$__cuda_sm20_sqrt_rn_f32_slowpath) ;  /* 0x0000000000287944 */ /* 0x022fea0003c00000 */
[----:B------:R-:W-:Y:S05]  /*12c0*/  BRA `(.L_x_481) ;  /* 0x0000000000107947 */ /* 0x000fea0003800000 */
.L_x_480:
[C---:B------:R-:W-:Y:S01]  /*12d0*/  FMUL.FTZ R5, R7.reuse, R14 ;  /* 0x0000000e07057220 */ /* 0x040fe20000410000 */
[----:B------:R-:W-:-:S03]  /*12e0*/  FMUL.FTZ R0, R7, 0.5 ;  /* 0x3f00000007007820 */ /* 0x000fc60000410000 */
[----:B-1----:R-:W-:-:S04]  /*12f0*/  FFMA R14, -R5, R5, R14 ;  /* 0x00000005050e7223 */ /* 0x002fc8000000010e */
[----:B------:R-:W-:-:S07]  /*1300*/  FFMA R5, R14, R0, R5 ;  /* 0x000000000e057223 */ /* 0x000fce0000000005 */
.L_x_481:
[----:B------:R-:W-:Y:S05]  /*1310*/  BSYNC.RECONVERGENT B0 ;  /* 0x0000000000007941 */ /* 0x000fea0003800200 */
.L_x_479:
[----:B------:R-:W0:Y:S02]  /*1320*/  LDC.64 R2, c[0x0][0x3b8] ;  /* 0x0000ee00ff027b82 */ /* 0x000e240000000a00 */
[----:B0----5:R-:W-:-:S05]  /*1330*/  IMAD.WIDE R8, R8, 0x4, R2 ;  /* 0x0000000408087825 */ /* 0x021fca00078e0202 */
[----:B------:R-:W-:Y:S01]  /*1340*/  STG.E desc[UR16][R8.64], R5 ;  /* 0x0000000508007986 */ /* 0x000fe2000c101910 */
[----:B------:R-:W-:Y:S05]  /*1350*/  EXIT ;  /* 0x000000000000794d */ /* 0x000fea0003800000 */
        .weak           $__internal_9_$__cuda_sm20_sqrt_rn_f32_slowpath
        .type           $__internal_9_$__cuda_sm20_sqrt_rn_f32_slowpath,@function
        .size           $__internal_9_$__cuda_sm20_sqrt_rn_f32_slowpath,(.L_x_517 - $__internal_9_$__cuda_sm20_sqrt_rn_f32_slowpath)
$__internal_9_$__cuda_sm20_sqrt_rn_f32_slowpath:
        /* <DEDUP_REMOVED lines=13> */
[----:B------:R-:W-:Y:S01]  /*1430*/  @P0 FMUL.FTZ R6, R2, 0.5 ;  /* 0x3f00000002060820 */ /* 0x000fe20000410000 */
[----:B------:R-:W-:Y:S02]  /*1440*/  @!P0 MOV R2, R0 ;  /* 0x0000000000028202 */ /* 0x000fe40000000f00 */
[----:B------:R-:W-:-:S04]  /*1450*/  @P0 FADD.FTZ R5, -R4, -RZ ;  /* 0x800000ff04050221 */ /* 0x000fc80000010100 */
[----:B------:R-:W-:-:S04]  /*1460*/  @P0 FFMA R5, R4, R5, R3 ;  /* 0x0000000504050223 */ /* 0x000fc80000000003 */
[----:B------:R-:W-:-:S04]  /*1470*/  @P0 FFMA R5, R5, R6, R4 ;  /* 0x0000000605050223 */ /* 0x000fc80000000004 */
[----:B------:R-:W-:-:S07]  /*1480*/  @P0 FMUL.FTZ R2, R5, 2.3283064365386962891e-10 ;  /* 0x2f80000005020820 */ /* 0x000fce0000410000 */
.L_x_482:
[----:B------:R-:W-:Y:S01]  /*1490*/  HFMA2 R3, -RZ, RZ, 0, 0 ;  /* 0x00000000ff037431 */ /* 0x000fe200000001ff */
[----:B------:R-:W-:Y:S02]  /*14a0*/  MOV R5, R2 ;  /* 0x0000000200057202 */ /* 0x000fe40000000f00 */
[----:B------:R-:W-:-:S04]  /*14b0*/  MOV R2, R7 ;  /* 0x0000000700027202 */ /* 0x000fc80000000f00 */
[----:B------:R-:W-:Y:S05]  /*14c0*/  RET.REL.NODEC R2 `(assign_clusters_kernel) ;  /* 0xffffffe802cc7950 */ /* 0x000fea0003c3ffff */
.L_x_483:
        /* <DEDUP_REMOVED lines=11> */
.L_x_517:


//--------------------- .text.select_weighted_centroid_kernel --------------------------
	.section	.text.select_weighted_centroid_kernel,"ax",@progbits
	.align	128
        .global         select_weighted_centroid_kernel
        .type           select_weighted_centroid_kernel,@function
        .size           select_weighted_centroid_kernel,(.L_x_528 - select_weighted_centroid_kernel)
        .other          select_weighted_centroid_kernel,@"STO_CUDA_ENTRY STV_DEFAULT"
select_weighted_centroid_kernel:
.text.select_weighted_centroid_kernel:
[----:B------:R-:W-:Y:S08]  /*0000*/  LDC R1, c[0x0][0x37c] ;  /* 0x0000df00ff017b82 */ /* 0x000ff00000000800 */
[----:B------:R-:W0:Y:S02]  /*0010*/  LDC R0, c[0x0][0x3cc] ;  /* 0x0000f300ff007b82 */ /* 0x000e240000000800 */
[----:B0-----:R-:W-:-:S13]  /*0020*/  ISETP.GE.AND P0, PT, R0, 0x1, PT ;  /* 0x000000010000780c */ /* 0x001fda0003f06270 */
[----:B------:R-:W-:Y:S05]  /*0030*/  @!P0 EXIT ;  /* 0x000000000000894d */ /* 0x000fea0003800000 */
[----:B------:R-:W0:Y:S01]  /*0040*/  LDC.64 R6, c[0x0][0x3c0] ;  /* 0x0000f000ff067b82 */ /* 0x000e220000000a00 */
[----:B------:R-:W-:Y:S01]  /*0050*/  MOV R0, RZ ;  /* 0x000000ff00007202 */ /* 0x000fe20000000f00 */
[----:B------:R-:W1:Y:S01]  /*0060*/  LDCU.64 UR6, c[0x0][0x358] ;  /* 0x00006b00ff0677ac */ /* 0x000e620008000a00 */
[----:B------:R-:W2:Y:S05]  /*0070*/  LDCU UR5, c[0x0][0x3cc] ;  /* 0x00007980ff0577ac */ /* 0x000eaa0008000800 */
[----:B------:R-:W3:Y:S01]  /*0080*/  LDC.64 R4, c[0x0][0x398] ;  /* 0x0000e600ff047b82 */ /* 0x000ee20000000a00 */
[----:B0-----:R-:W-:Y:S01]  /*0090*/  FMUL R7, R6, R7 ;  /* 0x0000000706077220 */ /* 0x001fe20000400000 */
[----:B-12---:R-:W-:-:S07]  /*00a0*/  HFMA2 R6, -RZ, RZ, 0, 0 ;  /* 0x00000000ff067431 */ /* 0x006fce00000001ff */
.L_x_485:
[----:B---3--:R-:W-:-:S06]  /*00b0*/  IMAD.WIDE.U32 R2, R0, 0x4, R4 ;  /* 0x0000000400027825 */ /* 0x008fcc00078e0004 */
[----:B------:R-:W2:Y:S02]  /*00c0*/  LDG.E.CONSTANT R3, desc[UR6][R2.64] ;  /* 0x0000000602037981 */ /* 0x000ea4000c1e9900 */
[----:B--2---:R-:W-:-:S05]  /*00d0*/  FADD R6, R3, R6 ;  /* 0x0000000603067221 */ /* 0x004fca0000000000 */
[----:B------:R-:W-:-:S13]  /*00e0*/  FSETP.GE.AND P0, PT, R6, R7, PT ;  /* 0x000000070600720b */ /* 0x000fda0003f06000 */
[----:B------:R-:W-:Y:S05]  /*00f0*/  @P0 BRA `(.L_x_484) ;  /* 0x0000000000100947 */ /* 0x000fea0003800000 */
[----:B------:R-:W-:-:S04]  /*0100*/  IADD3 R0, PT, PT, R0, 0x1, RZ ;  /* 0x0000000100007810 */ /* 0x000fc80007ffe0ff */
[----:B------:R-:W-:-:S13]  /*0110*/  ISETP.NE.AND P0, PT, R0, UR5, PT ;  /* 0x0000000500007c0c */ /* 0x000fda000bf05270 */
[----:B------:R-:W-:Y:S05]  /*0120*/  @P0 BRA `(.L_x_485) ;  /* 0xfffffffc00e00947 */ /* 0x000fea000383ffff */
[----:B------:R-:W-:Y:S05]  /*0130*/  EXIT ;  /* 0x000000000000794d */ /* 0x000fea0003800000 */
.L_x_484:
[----:B------:R-:W0:Y:S01]  /*0140*/  S2R R2, SR_TID.X ;  /* 0x0000000000027919 */ /* 0x000e220000002100 */
[----:B------:R-:W0:Y:S02]  /*0150*/  S2UR UR4, SR_CTAID.X ;  /* 0x00000000000479c3 */ /* 0x000e240000002500 */
[----:B0-----:R-:W-:-:S13]  /*0160*/  LOP3.LUT P0, RZ, R2, UR4, RZ, 0xfc, !PT ;  /* 0x0000000402ff7c12 */ /* 0x001fda000f80fcff */
[----:B------:R-:W-:Y:S05]  /*0170*/  @P0 EXIT ;  /* 0x000000000000094d */ /* 0x000fea0003800000 */
[----:B------:R-:W0:Y:S08]  /*0180*/  LDC.64 R2, c[0x0][0x380] ;  /* 0x0000e000ff027b82 */ /* 0x000e300000000a00 */
[----:B------:R-:W1:Y:S08]  /*0190*/  LDC.64 R6, c[0x0][0x388] ;  /* 0x0000e200ff067b82 */ /* 0x000e700000000a00 */
[----:B------:R-:W2:Y:S01]  /*01a0*/  LDC.64 R10, c[0x0][0x390] ;  /* 0x0000e400ff0a7b82 */ /* 0x000ea20000000a00 */
[----:B0-----:R-:W-:-:S07]  /*01b0*/  IMAD.WIDE.U32 R2, R0, 0x4, R2 ;  /* 0x0000000400027825 */ /* 0x001fce00078e0002 */
[----:B------:R-:W0:Y:S01]  /*01c0*/  LDC R19, c[0x0][0x3c8] ;  /* 0x0000f200ff137b82 */ /* 0x000e220000000800 */
[----:B------:R3:W4:Y:S01]  /*01d0*/  LDG.E.CONSTANT R17, desc[UR6][R2.64] ;  /* 0x0000000602117981 */ /* 0x000722000c1e9900 */
[----:B-1----:R-:W-:-:S06]  /*01e0*/  IMAD.WIDE.U32 R6, R0, 0x4, R6 ;  /* 0x0000000400067825 */ /* 0x002fcc00078e0006 */
[----:B------:R-:W0:Y:S01]  /*01f0*/  LDC.64 R4, c[0x0][0x3a0] ;  /* 0x0000e800ff047b82 */ /* 0x000e220000000a00 */
[----:B------:R-:W5:Y:S01]  /*0200*/  LDG.E.CONSTANT R7, desc[UR6][R6.64] ;  /* 0x0000000606077981 */ /* 0x000f62000c1e9900 */
[----:B--2---:R-:W-:-:S06]  /*0210*/  IMAD.WIDE.U32 R10, R0, 0x4, R10 ;  /* 0x00000004000a7825 */ /* 0x004fcc00078e000a */
[----:B------:R-:W1:Y:S01]  /*0220*/  LDC.64 R8, c[0x0][0x3a8] ;  /* 0x0000ea00ff087b82 */ /* 0x000e620000000a00 */
[----:B------:R-:W2:Y:S07]  /*0230*/  LDG.E.CONSTANT R11, desc[UR6][R10.64] ;  /* 0x000000060a0b7981 */ /* 0x000eae000c1e9900 */
[----:B------:R-:W3:Y:S08]  /*0240*/  LDC.64 R12, c[0x0][0x3b0] ;  /* 0x0000ec00ff0c7b82 */ /* 0x000ef00000000a00 */
[----:B------:R-:W3:Y:S01]  /*0250*/  LDC.64 R14, c[0x0][0x3b8] ;  /* 0x0000ee00ff0e7b82 */ /* 0x000ee20000000a00 */
[----:B0-----:R-:W-:-:S04]  /*0260*/  IMAD.WIDE R4, R19, 0x4, R4 ;  /* 0x0000000413047825 */ /* 0x001fc800078e0204 */
[----:B-1----:R-:W-:-:S04]  /*0270*/  IMAD.WIDE R8, R19, 0x4, R8 ;  /* 0x0000000413087825 */ /* 0x002fc800078e0208 */
[----:B---3--:R-:W-:-:S04]  /*0280*/  IMAD.WIDE R12, R19, 0x4, R12 ;  /* 0x00000004130c7825 */ /* 0x008fc800078e020c */
[----:B------:R-:W-:Y:S01]  /*0290*/  IMAD.WIDE R2, R19, 0x4, R14 ;  /* 0x0000000413027825 */ /* 0x000fe200078e020e */
[----:B----4-:R-:W-:Y:S04]  /*02a0*/  STG.E desc[UR6][R4.64], R17 ;  /* 0x0000001104007986 */ /* 0x010fe8000c101906 */
[----:B-----5:R-:W-:Y:S04]  /*02b0*/  STG.E desc[UR6][R8.64], R7 ;  /* 0x0000000708007986 */ /* 0x020fe8000c101906 */
[----:B--2---:R-:W-:Y:S04]  /*02c0*/  STG.E desc[UR6][R12.64], R11 ;  /* 0x0000000b0c007986 */ /* 0x004fe8000c101906 */
[----:B------:R-:W-:Y:S01]  /*02d0*/  STG.E desc[UR6][R2.64], R0 ;  /* 0x0000000002007986 */ /* 0x000fe2000c101906 */
[----:B------:R-:W-:Y:S05]  /*02e0*/  EXIT ;  /* 0x000000000000794d */ /* 0x000fea0003800000 */
.L_x_486:
        /* <DEDUP_REMOVED lines=9> */
.L_x_528:


//--------------------- .text.compute_total_weight_kernel --------------------------
	.section	.text.compute_total_weight_kernel,"ax",@progbits
	.align	128
        .global         compute_total_weight_kernel
        .type           compute_total_weight_kernel,@function
        .size           compute_total_weight_kernel,(.L_x_529 - compute_total_weight_kernel)
        .other          compute_total_weight_kernel,@"STO_CUDA_ENTRY STV_DEFAULT"
compute_total_weight_kernel:
.text.compute_total_weight_kernel:
[----:B------:R-:W-:Y:S01]  /*0000*/  LDC R1, c[0x0][0x37c] ;  /* 0x0000df00ff017b82 */ /* 0x000fe20000000800 */
[----:B------:R-:W0:Y:S07]  /*0010*/  S2R R7, SR_TID.X ;  /* 0x0000000000077919 */ /* 0x000e2e0000002100 */
[----:B------:R-:W0:Y:S01]  /*0020*/  S2UR UR4, SR_CTAID.X ;  /* 0x00000000000479c3 */ /* 0x000e220000002500 */
[----:B------:R-:W1:Y:S01]  /*0030*/  LDCU UR5, c[0x0][0x390] ;  /* 0x00007200ff0577ac */ /* 0x000e620008000800 */
[----:B------:R-:W-:Y:S01]  /*0040*/  IMAD.MOV.U32 R4, RZ, RZ, RZ ;  /* 0x000000ffff047224 */ /* 0x000fe200078e00ff */
[----:B------:R-:W2:Y:S05]  /*0050*/  LDCU.64 UR6, c[0x0][0x358] ;  /* 0x00006b00ff0677ac */ /* 0x000eaa0008000a00 */
[----:B------:R-:W0:Y:S02]  /*0060*/  LDC R0, c[0x0][0x360] ;  /* 0x0000d800ff007b82 */ /* 0x000e240000000800 */
[----:B0-----:R-:W-:-:S05]  /*0070*/  IMAD R5, R0, UR4, R7 ;  /* 0x0000000400057c24 */ /* 0x001fca000f8e0207 */
[----:B-1----:R-:W-:-:S13]  /*0080*/  ISETP.GE.AND P0, PT, R5, UR5, PT ;  /* 0x0000000505007c0c */ /* 0x002fda000bf06270 */
[----:B------:R-:W0:Y:S02]  /*0090*/  @!P0 LDC.64 R2, c[0x0][0x380] ;  /* 0x0000e000ff028b82 */ /* 0x000e240000000a00 */
[----:B0-----:R-:W-:-:S05]  /*00a0*/  @!P0 IMAD.WIDE R2, R5, 0x4, R2 ;  /* 0x0000000405028825 */ /* 0x001fca00078e0202 */
[----:B--2---:R-:W2:Y:S01]  /*00b0*/  @!P0 LDG.E.CONSTANT R4, desc[UR6][R2.64] ;  /* 0x0000000602048981 */ /* 0x004ea2000c1e9900 */
[----:B------:R-:W0:Y:S01]  /*00c0*/  S2UR UR5, SR_CgaCtaId ;  /* 0x00000000000579c3 */ /* 0x000e220000008800 */
[----:B------:R-:W-:Y:S01]  /*00d0*/  UMOV UR4, 0x400 ;  /* 0x0000040000047882 */ /* 0x000fe20000000000 */
[----:B------:R-:W-:Y:S02]  /*00e0*/  ISETP.GE.U32.AND P1, PT, R0, 0x2, PT ;  /* 0x000000020000780c */ /* 0x000fe40003f26070 */
[----:B------:R-:W-:Y:S01]  /*00f0*/  ISETP.NE.AND P0, PT, R7, RZ, PT ;  /* 0x000000ff0700720c */ /* 0x000fe20003f05270 */
[----:B0-----:R-:W-:-:S06]  /*0100*/  ULEA UR4, UR5, UR4, 0x18 ;  /* 0x0000000405047291 */ /* 0x001fcc000f8ec0ff */
[----:B------:R-:W-:-:S05]  /*0110*/  LEA R5, R7, UR4, 0x2 ;  /* 0x0000000407057c11 */ /* 0x000fca000f8e10ff */
[----:B--2---:R0:W-:Y:S01]  /*0120*/  STS [R5], R4 ;  /* 0x0000000405007388 */ /* 0x0041e20000000800 */
[----:B------:R-:W-:Y:S06]  /*0130*/  BAR.SYNC.DEFER_BLOCKING 0x0 ;  /* 0x0000000000007b1d */ /* 0x000fec0000010000 */
[----:B------:R-:W-:Y:S05]  /*0140*/  @!P1 BRA `(.L_x_487) ;  /* 0x00000000002c9947 */ /* 0x000fea0003800000 */
.L_x_488:
[----:B------:R-:W-:-:S04]  /*0150*/  SHF.R.U32.HI R6, RZ, 0x1, R0 ;  /* 0x00000001ff067819 */ /* 0x000fc80000011600 */
[----:B------:R-:W-:-:S13]  /*0160*/  ISETP.GE.U32.AND P1, PT, R7, R6, PT ;  /* 0x000000060700720c */ /* 0x000fda0003f26070 */
[----:B------:R-:W-:Y:S01]  /*0170*/  @!P1 IMAD R2, R6, 0x4, R5 ;  /* 0x0000000406029824 */ /* 0x000fe200078e0205 */
[----:B------:R-:W-:Y:S05]  /*0180*/  @!P1 LDS R3, [R5] ;  /* 0x0000000005039984 */ /* 0x000fea0000000800 */
[----:B------:R-:W0:Y:S02]  /*0190*/  @!P1 LDS R2, [R2] ;  /* 0x0000000002029984 */ /* 0x000e240000000800 */
[----:B0-----:R-:W-:-:S05]  /*01a0*/  @!P1 FADD R4, R2, R3 ;  /* 0x0000000302049221 */ /* 0x001fca0000000000 */
[----:B------:R1:W-:Y:S01]  /*01b0*/  @!P1 STS [R5], R4 ;  /* 0x0000000405009388 */ /* 0x0003e20000000800 */
[----:B------:R-:W-:Y:S01]  /*01c0*/  BAR.SYNC.DEFER_BLOCKING 0x0 ;  /* 0x0000000000007b1d */ /* 0x000fe20000010000 */
[----:B------:R-:W-:Y:S01]  /*01d0*/  ISETP.GT.U32.AND P1, PT, R0, 0x3, PT ;  /* 0x000000030000780c */ /* 0x000fe20003f24070 */
[----:B------:R-:W-:-:S12]  /*01e0*/  IMAD.MOV.U32 R0, RZ, RZ, R6 ;  /* 0x000000ffff007224 */ /* 0x000fd800078e0006 */
[----:B-1----:R-:W-:Y:S05]  /*01f0*/  @P1 BRA `(.L_x_488) ;  /* 0xfffffffc00d41947 */ /* 0x002fea000383ffff */
.L_x_487:
[----:B------:R-:W-:Y:S05]  /*0200*/  @P0 EXIT ;  /* 0x000000000000094d */ /* 0x000fea0003800000 */
[----:B------:R-:W1:Y:S01]  /*0210*/  S2UR UR5, SR_CgaCtaId ;  /* 0x00000000000579c3 */ /* 0x000e620000008800 */
[----:B------:R-:W-:-:S07]  /*0220*/  UMOV UR4, 0x400 ;  /* 0x0000040000047882 */ /* 0x000fce0000000000 */
[----:B------:R-:W2:Y:S01]  /*0230*/  LDC.64 R2, c[0x0][0x388] ;  /* 0x0000e200ff027b82 */ /* 0x000ea20000000a00 */
[----:B-1----:R-:W-:-:S09]  /*0240*/  ULEA UR4, UR5, UR4, 0x18 ;  /* 0x0000000405047291 */ /* 0x002fd2000f8ec0ff */
[----:B0-----:R-:W2:Y:S04]  /*0250*/  LDS R5, [UR4] ;  /* 0x00000004ff057984 */ /* 0x001ea80008000800 */
[----:B--2---:R-:W-:Y:S01]  /*0260*/  REDG.E.ADD.F32.FTZ.RN.STRONG.GPU desc[UR6][R2.64], R5 ;  /* 0x00000005020079a6 */ /* 0x004fe2000c12f306 */
[----:B------:R-:W-:Y:S05]  /*0270*/  EXIT ;  /* 0x000000000000794d */ /* 0x000fea0003800000 */
.L_x_489:
        /* <DEDUP_REMOVED lines=16> */
.L_x_529:


//--------------------- .text.init_centroids_kernel --------------------------
	.section	.text.init_centroids_kernel,"ax",@progbits
	.align	128
        .global         init_centroids_kernel
        .type           init_centroids_kernel,@function
        .size           init_centroids_kernel,(.L_x_530 - init_centroids_kernel)
        .other          init_centroids_kernel,@"STO_CUDA_ENTRY STV_DEFAULT"
init_centroids_kernel:
.text.init_centroids_kernel:
        /* <DEDUP_REMOVED lines=9> */
[----:B------:R-:W0:Y:S01]  /*0090*/  LDC R0, c[0x0][0x3cc] ;  /* 0x0000f300ff007b82 */ /* 0x000e220000000800 */
[----:B------:R-:W-:Y:S01]  /*00a0*/  IMAD.MOV.U32 R7, RZ, RZ, -0x75bd8fc ;  /* 0xf8a42704ff077424 */ /* 0x000fe200078e00ff */
[----:B------:R-:W-:Y:S01]  /*00b0*/  ISETP.NE.AND P0, PT, R10, RZ, PT ;  /* 0x000000ff0a00720c */ /* 0x000fe20003f05270 */
[----:B------:R-:W-:Y:S01]  /*00c0*/  IMAD.MOV.U32 R4, RZ, RZ, -0x23270784 ;  /* 0xdcd8f87cff047424 */ /* 0x000fe200078e00ff */
[----:B------:R-:W1:Y:S01]  /*00d0*/  LDCU.64 UR18, c[0x0][0x358] ;  /* 0x00006b00ff1277ac */ /* 0x000e620008000a00 */
[----:B------:R-:W-:Y:S01]  /*00e0*/  BSSY.RECONVERGENT B0, `(.L_x_490) ;  /* 0x000025a000007945 */ /* 0x000fe20003800200 */
[----:B0-----:R-:W-:-:S05]  /*00f0*/  LOP3.LUT R0, R0, 0xaad26b49, RZ, 0x3c, !PT ;  /* 0xaad26b4900007812 */ /* 0x001fca00078e3cff */
[----:B------:R-:W-:-:S04]  /*0100*/  IMAD R0, R0, 0x4182bed5, RZ ;  /* 0x4182bed500007824 */ /* 0x000fc800078e02ff */
[C---:B------:R-:W-:Y:S01]  /*0110*/  VIADD R5, R0.reuse, 0x583f19 ;  /* 0x00583f1900057836 */ /* 0x040fe20000000000 */
[C---:B------:R-:W-:Y:S01]  /*0120*/  LOP3.LUT R6, R0.reuse, 0x159a55e5, RZ, 0x3c, !PT ;  /* 0x159a55e500067812 */ /* 0x040fe200078e3cff */
[C---:B------:R-:W-:Y:S02]  /*0130*/  VIADD R2, R0.reuse, 0xd9f6dc18 ;  /* 0xd9f6dc1800027836 */ /* 0x040fe40000000000 */
[----:B------:R-:W-:Y:S01]  /*0140*/  VIADD R3, R0, 0x75bcd15 ;  /* 0x075bcd1500037836 */ /* 0x000fe20000000000 */
[----:B------:R0:W-:Y:S01]  /*0150*/  STL.64 [R1+0x10], R4 ;  /* 0x0000100401007387 */ /* 0x0001e20000100a00 */
[----:B------:R-:W-:-:S03]  /*0160*/  SHF.R.S32.HI R0, RZ, 0x1f, R10 ;  /* 0x0000001fff007819 */ /* 0x000fc6000001140a */
[----:B------:R0:W-:Y:S04]  /*0170*/  STL.64 [R1+0x8], R6 ;  /* 0x0000080601007387 */ /* 0x0001e80000100a00 */
[----:B------:R0:W-:Y:S01]  /*0180*/  STL.64 [R1], R2 ;  /* 0x0000000201007387 */ /* 0x0001e20000100a00 */
[----:B-1----:R-:W-:Y:S05]  /*0190*/  @!P0 BRA `(.L_x_491) ;  /* 0x0000002400388947 */ /* 0x002fea0003800000 */
[----:B------:R-:W-:Y:S02]  /*01a0*/  IMAD.MOV.U32 R13, RZ, RZ, R0 ;  /* 0x000000ffff0d7224 */ /* 0x000fe400078e0000 */
[----:B------:R-:W-:Y:S02]  /*01b0*/  IMAD.MOV.U32 R11, RZ, RZ, RZ ;  /* 0x000000ffff0b7224 */ /* 0x000fe400078e00ff */
[----:B0-----:R-:W-:-:S07]  /*01c0*/  IMAD.MOV.U32 R2, RZ, RZ, R10 ;  /* 0x000000ffff027224 */ /* 0x001fce00078e000a */
.L_x_500:
[----:B------:R-:W-:Y:S01]  /*01d0*/  LOP3.LUT R0, R2, 0x3, RZ, 0xc0, !PT ;  /* 0x0000000302007812 */ /* 0x000fe200078ec0ff */
[----:B------:R-:W-:Y:S03]  /*01e0*/  BSSY.RECONVERGENT B1, `(.L_x_492) ;  /* 0x0000243000017945 */ /* 0x000fe60003800200 */
[----:B------:R-:W-:-:S04]  /*01f0*/  ISETP.NE.U32.AND P0, PT, R0, RZ, PT ;  /* 0x000000ff0000720c */ /* 0x000fc80003f05070 */
[----:B------:R-:W-:-:S13]  /*0200*/  ISETP.NE.AND.EX P0, PT, RZ, RZ, PT, P0 ;  /* 0x000000ffff00720c */ /* 0x000fda0003f05300 */
[----:B0-----:R-:W-:Y:S05]  /*0210*/  @!P0 BRA `(.L_x_493) ;  /* 0x0000002000fc8947 */ /* 0x001fea0003800000 */
[----:B------:R-:W0:Y:S01]  /*0220*/  LDC.64 R8, c[0x4][RZ] ;  /* 0x01000000ff087b82 */ /* 0x000e220000000a00 */
[----:B------:R-:W-:Y:S01]  /*0230*/  IMAD.MOV.U32 R0, RZ, RZ, RZ ;  /* 0x000000ffff007224 */ /* 0x000fe200078e00ff */
[----:B------:R-:W-:Y:S02]  /*0240*/  CS2R R4, SRZ ;  /* 0x0000000000047805 */ /* 0x000fe4000001ff00 */
[----:B------:R-:W-:Y:S01]  /*0250*/  CS2R R6, SRZ ;  /* 0x0000000000067805 */ /* 0x000fe2000001ff00 */
[----:B------:R-:W-:Y:S02]  /*0260*/  IMAD.MOV.U32 R3, RZ, RZ, RZ ;  /* 0x000000ffff037224 */ /* 0x000fe400078e00ff */
[----:B0-----:R-:W-:-:S07]  /*0270*/  IMAD.WIDE.U32 R8, R11, 0xc80, R8 ;  /* 0x00000c800b087825 */ /* 0x001fce00078e0008 */
.L_x_495:
[----:B------:R-:W-:-:S06]  /*0280*/  IMAD R12, R0, 0x4, R1 ;  /* 0x00000004000c7824 */ /* 0x000fcc00078e0201 */
[----:B------:R-:W5:Y:S01]  /*0290*/  LDL R12, [R12+0x4] ;  /* 0x000004000c0c7983 */ /* 0x000f620000100800 */
[----:B------:R-:W-:-:S05]  /*02a0*/  UMOV UR4, URZ ;  /* 0x000000ff00047c82 */ /* 0x000fca0008000000 */
.L_x_494:
[----:B-----5:R-:W-:Y:S01]  /*02b0*/  SHF.R.U32.HI R22, RZ, UR4, R12 ;  /* 0x00000004ff167c19 */ /* 0x020fe2000801160c */
[----:B------:R-:W-:-:S03]  /*02c0*/  IMAD.SHL.U32 R14, R0, 0x20, RZ ;  /* 0x00000020000e7824 */ /* 0x000fc600078e00ff */
[----:B------:R-:W-:Y:S01]  /*02d0*/  LOP3.LUT R15, R22, 0x1, RZ, 0xc0, !PT ;  /* 0x00000001160f7812 */ /* 0x000fe200078ec0ff */
[----:B------:R-:W-:-:S03]  /*02e0*/  VIADD R14, R14, UR4 ;  /* 0x000000040e0e7c36 */ /* 0x000fc60008000000 */
[----:B------:R-:W-:Y:S01]  /*02f0*/  ISETP.NE.U32.AND P0, PT, R15, 0x1, PT ;  /* 0x000000010f00780c */ /* 0x000fe20003f05070 */
[----:B------:R-:W-:-:S03]  /*0300*/  IMAD R15, R14, 0x5, RZ ;  /* 0x000000050e0f7824 */ /* 0x000fc600078e02ff */
[----:B------:R-:W-:Y:S01]  /*0310*/  R2P PR, R22, 0x7e ;  /* 0x0000007e16007804 */ /* 0x000fe20000000000 */
[----:B------:R-:W-:-:S08]  /*0320*/  IMAD.WIDE.U32 R14, R15, 0x4, R8 ;  /* 0x000000040f0e7825 */ /* 0x000fd000078e0008 */
[----:B------:R-:W2:Y:S04]  /*0330*/  @!P0 LDG.E.CONSTANT R16, desc[UR18][R14.64+0x10] ;  /* 0x000010120e108981 */ /* 0x000ea8000c1e9900 */
[----:B------:R-:W3:Y:S04]  /*0340*/  @P1 LDG.E.CONSTANT R18, desc[UR18][R14.64+0x24] ;  /* 0x000024120e121981 */ /* 0x000ee8000c1e9900 */
[----:B------:R-:W4:Y:S04]  /*0350*/  @P2 LDG.E.CONSTANT R20, desc[UR18][R14.64+0x38] ;  /* 0x000038120e142981 */ /* 0x000f28000c1e9900 */
[----:B------:R-:W4:Y:S04]  /*0360*/  @P3 LDG.E.CONSTANT R24, desc[UR18][R14.64+0x4c] ;  /* 0x00004c120e183981 */ /* 0x000f28000c1e9900 */
[----:B------:R-:W4:Y:S04]  /*0370*/  @P4 LDG.E.CONSTANT R26, desc[UR18][R14.64+0x60] ;  /* 0x000060120e1a4981 */ /* 0x000f28000c1e9900 */
[----:B------:R-:W4:Y:S04]  /*0380*/  @!P0 LDG.E.CONSTANT R17, desc[UR18][R14.64+0x4] ;  /* 0x000004120e118981 */ /* 0x000f28000c1e9900 */
[----:B------:R-:W4:Y:S04]  /*0390*/  @!P0 LDG.E.CONSTANT R19, desc[UR18][R14.64+0xc] ;  /* 0x00000c120e138981 */ /* 0x000f28000c1e9900 */
[----:B------:R-:W4:Y:S04]  /*03a0*/  @P1 LDG.E.CONSTANT R21, desc[UR18][R14.64+0x18] ;  /* 0x000018120e151981 */ /* 0x000f28000c1e9900 */
[----:B------:R-:W4:Y:S04]  /*03b0*/  @P3 LDG.E.CONSTANT R23, desc[UR18][R14.64+0x40] ;  /* 0x000040120e173981 */ /* 0x000f28000c1e9900 */
[----:B------:R-:W4:Y:S04]  /*03c0*/  @P5 LDG.E.CONSTANT R25, desc[UR18][R14.64+0x70] ;  /* 0x000070120e195981 */ /* 0x000f28000c1e9900 */
[----:B------:R-:W4:Y:S01]  /*03d0*/  @P6 LDG.E.CONSTANT R28, desc[UR18][R14.64+0x88] ;  /* 0x000088120e1c6981 */ /* 0x000f22000c1e9900 */
[----:B--2---:R-:W-:-:S03]  /*03e0*/  @!P0 LOP3.LUT R5, R5, R16, RZ, 0x3c, !PT ;  /* 0x0000001005058212 */ /* 0x004fc600078e3cff */
[----:B------:R-:W2:Y:S01]  /*03f0*/  @!P0 LDG.E.CONSTANT R16, desc[UR18][R14.64] ;  /* 0x000000120e108981 */ /* 0x000ea2000c1e9900 */
[----:B---3--:R-:W-:-:S03]  /*0400*/  @P1 LOP3.LUT R5, R5, R18, RZ, 0x3c, !PT ;  /* 0x0000001205051212 */ /* 0x008fc600078e3cff */
[----:B------:R-:W3:Y:S01]  /*0410*/  @!P0 LDG.E.CONSTANT R18, desc[UR18][R14.64+0x8] ;  /* 0x000008120e128981 */ /* 0x000ee2000c1e9900 */
[----:B----4-:R-:W-:-:S03]  /*0420*/  @P2 LOP3.LUT R5, R5, R20, RZ, 0x3c, !PT ;  /* 0x0000001405052212 */ /* 0x010fc600078e3cff */
[----:B------:R-:W4:Y:S01]  /*0430*/  @P1 LDG.E.CONSTANT R20, desc[UR18][R14.64+0x14] ;  /* 0x000014120e141981 */ /* 0x000f22000c1e9900 */
[----:B------:R-:W-:-:S03]  /*0440*/  @P3 LOP3.LUT R5, R5, R24, RZ, 0x3c, !PT ;  /* 0x0000001805053212 */ /* 0x000fc600078e3cff */
[----:B------:R-:W4:Y:S01]  /*0450*/  @P5 LDG.E.CONSTANT R24, desc[UR18][R14.64+0x74] ;  /* 0x000074120e185981 */ /* 0x000f22000c1e9900 */
[----:B------:R-:W-:-:S03]  /*0460*/  @P4 LOP3.LUT R5, R5, R26, RZ, 0x3c, !PT ;  /* 0x0000001a05054212 */ /* 0x000fc600078e3cff */
[----:B------:R-:W4:Y:S01]  /*0470*/  @P3 LDG.E.CONSTANT R26, desc[UR18][R14.64+0x44] ;  /* 0x000044120e1a3981 */ /* 0x000f22000c1e9900 */
[----:B------:R-:W-:-:S03]  /*0480*/  @!P0 LOP3.LUT R6, R6, R17, RZ, 0x3c, !PT ;  /* 0x0000001106068212 */ /* 0x000fc600078e3cff */
[----:B------:R-:W4:Y:S01]  /*0490*/  @P1 LDG.E.CONSTANT R17, desc[UR18][R14.64+0x20] ;  /* 0x000020120e111981 */ /* 0x000f22000c1e9900 */
[----:B------:R-:W-:-:S03]  /*04a0*/  @!P0 LOP3.LUT R4, R4, R19, RZ, 0x3c, !PT ;  /* 0x0000001304048212 */ /* 0x000fc600078e3cff */
[----:B------:R-:W4:Y:S01]  /*04b0*/  @P2 LDG.E.CONSTANT R19, desc[UR18][R14.64+0x2c] ;  /* 0x00002c120e132981 */ /* 0x000f22000c1e9900 */
[----:B------:R-:W-:-:S03]  /*04c0*/  @P1 LOP3.LUT R6, R6, R21, RZ, 0x3c, !PT ;  /* 0x0000001506061212 */ /* 0x000fc600078e3cff */
[----:B------:R-:W4:Y:S01]  /*04d0*/  @P2 LDG.E.CONSTANT R21, desc[UR18][R14.64+0x34] ;  /* 0x000034120e152981 */ /* 0x000f22000c1e9900 */
[----:B--2---:R-:W-:-:S03]  /*04e0*/  @!P0 LOP3.LUT R3, R3, R16, RZ, 0x3c, !PT ;  /* 0x0000001003038212 */ /* 0x004fc600078e3cff */
[----:B------:R-:W2:Y:S01]  /*04f0*/  @P1 LDG.E.CONSTANT R16, desc[UR18][R14.64+0x1c] ;  /* 0x00001c120e101981 */ /* 0x000ea2000c1e9900 */
[----:B---3--:R-:W-:-:S03]  /*0500*/  @!P0 LOP3.LUT R7, R7, R18, RZ, 0x3c, !PT ;  /* 0x0000001207078212 */ /* 0x008fc600078e3cff */
[----:B------:R-:W3:Y:S01]  /*0510*/  @P2 LDG.E.CONSTANT R18, desc[UR18][R14.64+0x28] ;  /* 0x000028120e122981 */ /* 0x000ee2000c1e9900 */
[----:B----4-:R-:W-:-:S03]  /*0520*/  @P1 LOP3.LUT R3, R3, R20, RZ, 0x3c, !PT ;  /* 0x0000001403031212 */ /* 0x010fc600078e3cff */
[----:B------:R-:W4:Y:S01]  /*0530*/  @P2 LDG.E.CONSTANT R20, desc[UR18][R14.64+0x30] ;  /* 0x000030120e142981 */ /* 0x000f22000c1e9900 */
[----:B------:R-:W-:-:S03]  /*0540*/  @P5 LOP3.LUT R5, R5, R24, RZ, 0x3c, !PT ;  /* 0x0000001805055212 */ /* 0x000fc600078e3cff */
[----:B------:R-:W4:Y:S01]  /*0550*/  @P3 LDG.E.CONSTANT R24, desc[UR18][R14.64+0x3c] ;  /* 0x00003c120e183981 */ /* 0x000f22000c1e9900 */
[----:B------:R-:W-:-:S03]  /*0560*/  @P1 LOP3.LUT R4, R4, R17, RZ, 0x3c, !PT ;  /* 0x0000001104041212 */ /* 0x000fc600078e3cff */
[----:B------:R-:W4:Y:S01]  /*0570*/  @P3 LDG.E.CONSTANT R17, desc[UR18][R14.64+0x48] ;  /* 0x000048120e113981 */ /* 0x000f22000c1e9900 */
[----:B------:R-:W-:-:S03]  /*0580*/  @P2 LOP3.LUT R6, R6, R19, RZ, 0x3c, !PT ;  /* 0x0000001306062212 */ /* 0x000fc600078e3cff */
[----:B------:R-:W4:Y:S01]  /*0590*/  @P4 LDG.E.CONSTANT R19, desc[UR18][R14.64+0x54] ;  /* 0x000054120e134981 */ /* 0x000f22000c1e9900 */
[----:B------:R-:W-:Y:S02]  /*05a0*/  @P2 LOP3.LUT R4, R4, R21, RZ, 0x3c, !PT ;  /* 0x0000001504042212 */ /* 0x000fe400078e3cff */
[----:B------:R-:W-:Y:S01]  /*05b0*/  @P3 LOP3.LUT R6, R6, R23, RZ, 0x3c, !PT ;  /* 0x0000001706063212 */ /* 0x000fe200078e3cff */
[----:B------:R-:W4:Y:S04]  /*05c0*/  @P4 LDG.E.CONSTANT R21, desc[UR18][R14.64+0x5c] ;  /* 0x00005c120e154981 */ /* 0x000f28000c1e9900 */
[----:B------:R-:W4:Y:S01]  /*05d0*/  @P5 LDG.E.CONSTANT R23, desc[UR18][R14.64+0x68] ;  /* 0x000068120e175981 */ /* 0x000f22000c1e9900 */
[----:B--2---:R-:W-:-:S03]  /*05e0*/  @P1 LOP3.LUT R7, R7, R16, RZ, 0x3c, !PT ;  /* 0x0000001007071212 */ /* 0x004fc600078e3cff */
[----:B------:R-:W2:Y:S01]  /*05f0*/  @P4 LDG.E.CONSTANT R16, desc[UR18][R14.64+0x50] ;  /* 0x000050120e104981 */ /* 0x000ea2000c1e9900 */
[----:B---3--:R-:W-:-:S03]  /*0600*/  @P2 LOP3.LUT R3, R3, R18, RZ, 0x3c, !PT ;  /* 0x0000001203032212 */ /* 0x008fc600078e3cff */
[----:B------:R-:W3:Y:S01]  /*0610*/  @P4 LDG.E.CONSTANT R18, desc[UR18][R14.64+0x58] ;  /* 0x000058120e124981 */ /* 0x000ee2000c1e9900 */
[----:B----4-:R-:W-:-:S03]  /*0620*/  @P2 LOP3.LUT R7, R7, R20, RZ, 0x3c, !PT ;  /* 0x0000001407072212 */ /* 0x010fc600078e3cff */
[----:B------:R-:W4:Y:S01]  /*0630*/  @P5 LDG.E.CONSTANT R20, desc[UR18][R14.64+0x64] ;  /* 0x000064120e145981 */ /* 0x000f22000c1e9900 */
[----:B------:R-:W-:-:S03]  /*0640*/  @P3 LOP3.LUT R3, R3, R24, RZ, 0x3c, !PT ;  /* 0x0000001803033212 */ /* 0x000fc600078e3cff */
[----:B------:R-:W4:Y:S01]  /*0650*/  @P5 LDG.E.CONSTANT R24, desc[UR18][R14.64+0x6c] ;  /* 0x00006c120e185981 */ /* 0x000f22000c1e9900 */
[----:B------:R-:W-:Y:S02]  /*0660*/  LOP3.LUT P0, RZ, R22, 0x80, RZ, 0xc0, !PT ;  /* 0x0000008016ff7812 */ /* 0x000fe4000780c0ff */
[----:B------:R-:W-:Y:S02]  /*0670*/  @P3 LOP3.LUT R7, R7, R26, RZ, 0x3c, !PT ;  /* 0x0000001a07073212 */ /* 0x000fe400078e3cff */
[----:B------:R-:W-:Y:S02]  /*0680*/  @P3 LOP3.LUT R4, R4, R17, RZ, 0x3c, !PT ;  /* 0x0000001104043212 */ /* 0x000fe400078e3cff */
[----:B------:R-:W4:Y:S01]  /*0690*/  @P6 LDG.E.CONSTANT R17, desc[UR18][R14.64+0x7c] ;  /* 0x00007c120e116981 */ /* 0x000f22000c1e9900 */
[----:B------:R-:W-:-:S03]  /*06a0*/  @P4 LOP3.LUT R6, R6, R19, RZ, 0x3c, !PT ;  /* 0x0000001306064212 */ /* 0x000fc600078e3cff */
[----:B------:R-:W4:Y:S01]  /*06b0*/  @P6 LDG.E.CONSTANT R19, desc[UR18][R14.64+0x84] ;  /* 0x000084120e136981 */ /* 0x000f22000c1e9900 */
[----:B------:R-:W-:-:S03]  /*06c0*/  @P4 LOP3.LUT R4, R4, R21, RZ, 0x3c, !PT ;  /* 0x0000001504044212 */ /* 0x000fc600078e3cff */
[----:B------:R-:W4:Y:S01]  /*06d0*/  @P0 LDG.E.CONSTANT R26, desc[UR18][R14.64+0x9c] ;  /* 0x00009c120e1a0981 */ /* 0x000f22000c1e9900 */
[----:B------:R-:W-:-:S03]  /*06e0*/  @P5 LOP3.LUT R6, R6, R23, RZ, 0x3c, !PT ;  /* 0x0000001706065212 */ /* 0x000fc600078e3cff */
        /* <DEDUP_REMOVED lines=10> */
[----:B------:R-:W-:Y:S02]  /*0790*/  @P5 LOP3.LUT R4, R4, R25, RZ, 0x3c, !PT ;  /* 0x0000001904045212 */ /* 0x000fe400078e3cff */
[----:B------:R-:W-:Y:S02]  /*07a0*/  @P6 LOP3.LUT R5, R5, R28, RZ, 0x3c, !PT ;  /* 0x0000001c05056212 */ /* 0x000fe400078e3cff */
[----:B------:R-:W-:Y:S02]  /*07b0*/  @P6 LOP3.LUT R6, R6, R17, RZ, 0x3c, !PT ;  /* 0x0000001106066212 */ /* 0x000fe400078e3cff */
[----:B------:R-:W-:Y:S02]  /*07c0*/  @P6 LOP3.LUT R4, R4, R19, RZ, 0x3c, !PT ;  /* 0x0000001304046212 */ /* 0x000fe400078e3cff */
[----:B------:R-:W-:Y:S02]  /*07d0*/  @P0 LOP3.LUT R5, R5, R26, RZ, 0x3c, !PT ;  /* 0x0000001a05050212 */ /* 0x000fe400078e3cff */
[----:B------:R-:W-:-:S02]  /*07e0*/  @P0 LOP3.LUT R6, R6, R21, RZ, 0x3c, !PT ;  /* 0x0000001506060212 */ /* 0x000fc400078e3cff */
[----:B------:R-:W-:Y:S02]  /*07f0*/  @P0 LOP3.LUT R4, R4, R23, RZ, 0x3c, !PT ;  /* 0x0000001704040212 */ /* 0x000fe400078e3cff */
[----:B--2---:R-:W-:Y:S02]  /*0800*/  @P6 LOP3.LUT R3, R3, R16, RZ, 0x3c, !PT ;  /* 0x0000001003036212 */ /* 0x004fe400078e3cff */
[----:B---3--:R-:W-:Y:S02]  /*0810*/  @P6 LOP3.LUT R7, R7, R18, RZ, 0x3c, !PT ;  /* 0x0000001207076212 */ /* 0x008fe400078e3cff */
[----:B----4-:R-:W-:Y:S02]  /*0820*/  @P0 LOP3.LUT R3, R3, R20, RZ, 0x3c, !PT ;  /* 0x0000001403030212 */ /* 0x010fe400078e3cff */
[----:B------:R-:W-:Y:S02]  /*0830*/  @P0 LOP3.LUT R7, R7, R24, RZ, 0x3c, !PT ;  /* 0x0000001807070212 */ /* 0x000fe400078e3cff */
[----:B------:R-:W-:-:S13]  /*0840*/  R2P PR, R22.B1, 0x7f ;  /* 0x0000007f16007804 */ /* 0x000fda0000001000 */
[----:B------:R-:W2:Y:S04]  /*0850*/  @P0 LDG.E.CONSTANT R18, desc[UR18][R14.64+0xa0] ;  /* 0x0000a0120e120981 */ /* 0x000ea8000c1e9900 */
[----:B------:R-:W3:Y:S04]  /*0860*/  @P0 LDG.E.CONSTANT R19, desc[UR18][R14.64+0xa4] ;  /* 0x0000a4120e130981 */ /* 0x000ee8000c1e9900 */
[----:B------:R-:W4:Y:S04]  /*0870*/  @P0 LDG.E.CONSTANT R20, desc[UR18][R14.64+0xa8] ;  /* 0x0000a8120e140981 */ /* 0x000f28000c1e9900 */
[----:B------:R-:W4:Y:S04]  /*0880*/  @P0 LDG.E.CONSTANT R21, desc[UR18][R14.64+0xac] ;  /* 0x0000ac120e150981 */ /* 0x000f28000c1e9900 */
[----:B------:R-:W4:Y:S04]  /*0890*/  @P0 LDG.E.CONSTANT R24, desc[UR18][R14.64+0xb0] ;  /* 0x0000b0120e180981 */ /* 0x000f28000c1e9900 */
[----:B------:R-:W4:Y:S04]  /*08a0*/  @P1 LDG.E.CONSTANT R16, desc[UR18][R14.64+0xbc] ;  /* 0x0000bc120e101981 */ /* 0x000f28000c1e9900 */
[----:B------:R-:W4:Y:S04]  /*08b0*/  @P1 LDG.E.CONSTANT R26, desc[UR18][R14.64+0xb4] ;  /* 0x0000b4120e1a1981 */ /* 0x000f28000c1e9900 */
        /* <DEDUP_REMOVED lines=11> */
[----:B------:R-:W-:Y:S01]  /*0970*/  LOP3.LUT P0, RZ, R22, 0x8000, RZ, 0xc0, !PT ;  /* 0x0000800016ff7812 */ /* 0x000fe2000780c0ff */
[----:B------:R-:W4:Y:S01]  /*0980*/  @P2 LDG.E.CONSTANT R24, desc[UR18][R14.64+0xd8] ;  /* 0x0000d8120e182981 */ /* 0x000f22000c1e9900 */
[----:B------:R-:W-:-:S03]  /*0990*/  @P1 LOP3.LUT R7, R7, R16, RZ, 0x3c, !PT ;  /* 0x0000001007071212 */ /* 0x000fc600078e3cff */
[----:B------:R-:W4:Y:S01]  /*09a0*/  @P2 LDG.E.CONSTANT R22, desc[UR18][R14.64+0xd0] ;  /* 0x0000d0120e162981 */ /* 0x000f22000c1e9900 */
[----:B------:R-:W-:-:S03]  /*09b0*/  @P1 LOP3.LUT R3, R3, R26, RZ, 0x3c, !PT ;  /* 0x0000001a03031212 */ /* 0x000fc600078e3cff */
[----:B------:R-:W4:Y:S01]  /*09c0*/  @P3 LDG.E.CONSTANT R16, desc[UR18][R14.64+0xe4] ;  /* 0x0000e4120e103981 */ /* 0x000f22000c1e9900 */
[----:B------:R-:W-:-:S03]  /*09d0*/  @P1 LOP3.LUT R6, R6, R23, RZ, 0x3c, !PT ;  /* 0x0000001706061212 */ /* 0x000fc600078e3cff */
[----:B------:R-:W4:Y:S01]  /*09e0*/  @P3 LDG.E.CONSTANT R26, desc[UR18][R14.64+0xdc] ;  /* 0x0000dc120e1a3981 */ /* 0x000f22000c1e9900 */
[----:B------:R-:W-:-:S03]  /*09f0*/  @P1 LOP3.LUT R4, R4, R17, RZ, 0x3c, !PT ;  /* 0x0000001104041212 */ /* 0x000fc600078e3cff */
        /* <DEDUP_REMOVED lines=43> */
[----:B------:R-:W-:-:S04]  /*0cb0*/  UIADD3 UR4, UPT, UPT, UR4, 0x10, URZ ;  /* 0x0000001004047890 */ /* 0x000fc8000fffe0ff */
[----:B------:R-:W-:Y:S01]  /*0cc0*/  UISETP.NE.AND UP0, UPT, UR4, 0x20, UPT ;  /* 0x000000200400788c */ /* 0x000fe2000bf05270 */
[----:B--2---:R-:W-:Y:S02]  /*0cd0*/  @P5 LOP3.LUT R5, R5, R18, RZ, 0x3c, !PT ;  /* 0x0000001205055212 */ /* 0x004fe400078e3cff */
[----:B---3--:R-:W-:Y:S02]  /*0ce0*/  @P6 LOP3.LUT R6, R6, R19, RZ, 0x3c, !PT ;  /* 0x0000001306066212 */ /* 0x008fe400078e3cff */
[----:B----4-:R-:W-:Y:S02]  /*0cf0*/  @P6 LOP3.LUT R3, R3, R20, RZ, 0x3c, !PT ;  /* 0x0000001403036212 */ /* 0x010fe400078e3cff */
[----:B------:R-:W-:Y:S02]  /*0d00*/  @P6 LOP3.LUT R4, R4, R21, RZ, 0x3c, !PT ;  /* 0x0000001504046212 */ /* 0x000fe400078e3cff */
[----:B------:R-:W-:Y:S02]  /*0d10*/  @P6 LOP3.LUT R7, R7, R22, RZ, 0x3c, !PT ;  /* 0x0000001607076212 */ /* 0x000fe400078e3cff */
[----:B------:R-:W-:-:S02]  /*0d20*/  @P6 LOP3.LUT R5, R5, R16, RZ, 0x3c, !PT ;  /* 0x0000001005056212 */ /* 0x000fc400078e3cff */
[----:B------:R-:W-:Y:S02]  /*0d30*/  @P0 LOP3.LUT R3, R3, R24, RZ, 0x3c, !PT ;  /* 0x0000001803030212 */ /* 0x000fe400078e3cff */
[----:B------:R-:W-:Y:S02]  /*0d40*/  @P0 LOP3.LUT R5, R5, R28, RZ, 0x3c, !PT ;  /* 0x0000001c05050212 */ /* 0x000fe400078e3cff */
[----:B------:R-:W-:Y:S02]  /*0d50*/  @P0 LOP3.LUT R7, R7, R26, RZ, 0x3c, !PT ;  /* 0x0000001a07070212 */ /* 0x000fe400078e3cff */
[----:B------:R-:W-:Y:S02]  /*0d60*/  @P0 LOP3.LUT R4, R4, R23, RZ, 0x3c, !PT ;  /* 0x0000001704040212 */ /* 0x000fe400078e3cff */
[----:B------:R-:W-:Y:S01]  /*0d70*/  @P0 LOP3.LUT R6, R6, R17, RZ, 0x3c, !PT ;  /* 0x0000001106060212 */ /* 0x000fe200078e3cff */
[----:B------:R-:W-:Y:S06]  /*0d80*/  BRA.U UP0, `(.L_x_494) ;  /* 0xfffffff500487547 */ /* 0x000fec000b83ffff */
[----:B------:R-:W-:-:S05]  /*0d90*/  VIADD R0, R0, 0x1 ;  /* 0x0000000100007836 */ /* 0x000fca0000000000 */
[----:B------:R-:W-:-:S13]  /*0da0*/  ISETP.NE.AND P0, PT, R0, 0x5, PT ;  /* 0x000000050000780c */ /* 0x000fda0003f05270 */
[----:B------:R-:W-:Y:S05]  /*0db0*/  @P0 BRA `(.L_x_495) ;  /* 0xfffffff400300947 */ /* 0x000fea000383ffff */
[----:B------:R-:W-:Y:S01]  /*0dc0*/  LOP3.LUT R0, R2, 0x3, RZ, 0xc0, !PT ;  /* 0x0000000302007812 */ /* 0x000fe200078ec0ff */
[----:B------:R0:W-:Y:S03]  /*0dd0*/  STL.64 [R1+0x8], R6 ;  /* 0x0000080601007387 */ /* 0x0001e60000100a00 */
[----:B------:R-:W-:Y:S01]  /*0de0*/  ISETP.NE.U32.AND P0, PT, R0, 0x1, PT ;  /* 0x000000010000780c */ /* 0x000fe20003f05070 */
[----:B------:R0:W-:Y:S03]  /*0df0*/  STL.64 [R1+0x10], R4 ;  /* 0x0000100401007387 */ /* 0x0001e60000100a00 */
[----:B------:R-:W-:Y:S01]  /*0e00*/  ISETP.NE.AND.EX P0, PT, RZ, RZ, PT, P0 ;  /* 0x000000ffff00720c */ /* 0x000fe20003f05300 */
[----:B------:R0:W-:-:S12]  /*0e10*/  STL [R1+0x4], R3 ;  /* 0x0000040301007387 */ /* 0x0001d80000100800 */
[----:B0-----:R-:W-:Y:S05]  /*0e20*/  @!P0 BRA `(.L_x_493) ;  /* 0x0000001400f88947 */ /* 0x001fea0003800000 */
[----:B------:R-:W-:Y:S01]  /*0e30*/  UMOV UR4, URZ ;  /* 0x000000ff00047c82 */ /* 0x000fe20008000000 */
[----:B------:R-:W-:Y:S01]  /*0e40*/  IMAD.MOV.U32 R0, RZ, RZ, RZ ;  /* 0x000000ffff007224 */ /* 0x000fe200078e00ff */
[----:B------:R-:W-:Y:S01]  /*0e50*/  CS2R R6, SRZ ;  /* 0x0000000000067805 */ /* 0x000fe2000001ff00 */
[----:B------:R-:W-:Y:S02]  /*0e60*/  IMAD.MOV.U32 R4, RZ, RZ, RZ ;  /* 0x000000ffff047224 */ /* 0x000fe400078e00ff */
[----:B------:R-:W-:Y:S02]  /*0e70*/  IMAD.MOV.U32 R3, RZ, RZ, RZ ;  /* 0x000000ffff037224 */ /* 0x000fe400078e00ff */
[----:B------:R-:W-:-:S07]  /*0e80*/  IMAD.U32 R5, RZ, RZ, UR4 ;  /* 0x00000004ff057e24 */ /* 0x000fce000f8e00ff */
.L_x_497:
[----:B------:R-:W-:-:S06]  /*0e90*/  IMAD R12, R0, 0x4, R1 ;  /* 0x00000004000c7824 */ /* 0x000fcc00078e0201 */
[----:B------:R-:W5:Y:S01]  /*0ea0*/  LDL R12, [R12+0x4] ;  /* 0x000004000c0c7983 */ /* 0x000f620000100800 */
[----:B------:R-:W-:-:S05]  /*0eb0*/  UMOV UR4, URZ ;  /* 0x000000ff00047c82 */ /* 0x000fca0008000000 */
.L_x_496:
        /* <DEDUP_REMOVED lines=180> */
[----:B------:R0:W-:Y:S03]  /*1a00*/  STL [R1+0x4], R3 ;  /* 0x0000040301007387 */ /* 0x0001e60000100800 */
[----:B------:R-:W-:Y:S01]  /*1a10*/  ISETP.NE.AND.EX P0, PT, RZ, RZ, PT, P0 ;  /* 0x000000ffff00720c */ /* 0x000fe20003f05300 */
[----:B------:R0:W-:-:S12]  /*1a20*/  STL.64 [R1+0x10], R4 ;  /* 0x0000100401007387 */ /* 0x0001d80000100a00 */
[----:B0-----:R-:W-:Y:S05]  /*1a30*/  @P0 BRA `(.L_x_493) ;  /* 0x0000000800f40947 */ /* 0x001fea0003800000 */
[----:B------:R-:W-:Y:S01]  /*1a40*/  UMOV UR4, URZ ;  /* 0x000000ff00047c82 */ /* 0x000fe20008000000 */
[----:B------:R-:W-:Y:S01]  /*1a50*/  IMAD.MOV.U32 R0, RZ, RZ, RZ ;  /* 0x000000ffff007224 */ /* 0x000fe200078e00ff */
[----:B------:R-:W-:Y:S01]  /*1a60*/  CS2R R6, SRZ ;  /* 0x0000000000067805 */ /* 0x000fe2000001ff00 */
[----:B------:R-:W-:Y:S02]  /*1a70*/  IMAD.MOV.U32 R4, RZ, RZ, RZ ;  /* 0x000000ffff047224 */ /* 0x000fe400078e00ff */
[----:B------:R-:W-:Y:S02]  /*1a80*/  IMAD.MOV.U32 R3, RZ, RZ, RZ ;  /* 0x000000ffff037224 */ /* 0x000fe400078e00ff */
[----:B------:R-:W-:-:S07]  /*1a90*/  IMAD.U32 R5, RZ, RZ, UR4 ;  /* 0x00000004ff057e24 */ /* 0x000fce000f8e00ff */
.L_x_499:
[----:B------:R-:W-:-:S06]  /*1aa0*/  IMAD R12, R0, 0x4, R1 ;  /* 0x00000004000c7824 */ /* 0x000fcc00078e0201 */
[----:B------:R-:W5:Y:S01]  /*1ab0*/  LDL R12, [R12+0x4] ;  /* 0x000004000c0c7983 */ /* 0x000f620000100800 */
[----:B------:R-:W-:-:S05]  /*1ac0*/  UMOV UR4, URZ ;  /* 0x000000ff00047c82 */ /* 0x000fca0008000000 */
.L_x_498:
        /* <DEDUP_REMOVED lines=177> */
[----:B------:R0:W-:Y:S04]  /*25e0*/  STL.64 [R1+0x8], R6 ;  /* 0x0000080601007387 */ /* 0x0001e80000100a00 */
[----:B------:R0:W-:Y:S04]  /*25f0*/  STL [R1+0x4], R3 ;  /* 0x0000040301007387 */ /* 0x0001e80000100800 */
[----:B------:R0:W-:Y:S02]  /*2600*/  STL.64 [R1+0x10], R4 ;  /* 0x0000100401007387 */ /* 0x0001e40000100a00 */
.L_x_493:
[----:B------:R-:W-:Y:S05]  /*2610*/  BSYNC.RECONVERGENT B1 ;  /* 0x0000000000017941 */ /* 0x000fea0003800200 */
.L_x_492:
[C---:B------:R-:W-:Y:S01]  /*2620*/  ISETP.GT.U32.AND P0, PT, R2.reuse, 0x3, PT ;  /* 0x000000030200780c */ /* 0x040fe20003f04070 */
[----:B------:R-:W-:Y:S01]  /*2630*/  VIADD R11, R11, 0x1 ;  /* 0x000000010b0b7836 */ /* 0x000fe20000000000 */
[--C-:B------:R-:W-:Y:S02]  /*2640*/  SHF.R.U64 R2, R2, 0x2, R13.reuse ;  /* 0x0000000202027819 */ /* 0x100fe4000000120d */
[----:B------:R-:W-:Y:S02]  /*2650*/  ISETP.GT.U32.AND.EX P0, PT, R13, RZ, PT, P0 ;  /* 0x000000ff0d00720c */ /* 0x000fe40003f04100 */
[----:B------:R-:W-:-:S11]  /*2660*/  SHF.R.U32.HI R13, RZ, 0x2, R13 ;  /* 0x00000002ff0d7819 */ /* 0x000fd6000001160d */
[----:B------:R-:W-:Y:S05]  /*2670*/  @P0 BRA `(.L_x_500) ;  /* 0xffffffd800d40947 */ /* 0x000fea000383ffff */
.L_x_491:
[----:B------:R-:W-:Y:S05]  /*2680*/  BSYNC.RECONVERGENT B0 ;  /* 0x0000000000007941 */ /* 0x000fea0003800200 */
.L_x_490:
[----:B------:R-:W1:Y:S02]  /*2690*/  LDCU UR10, c[0x0][0x3c8] ;  /* 0x00007900ff0a77ac */ /* 0x000e640008000800 */
[----:B-1----:R-:W-:-:S09]  /*26a0*/  UISETP.NE.AND UP0, UPT, UR10, URZ, UPT ;  /* 0x000000ff0a00728c */ /* 0x002fd2000bf05270 */
[----:B------:R-:W-:Y:S05]  /*26b0*/  BRA.U UP0, `(.L_x_501) ;  /* 0x0000000100c07547 */ /* 0x000fea000b800000 */
[----:B------:R-:W-:-:S13]  /*26c0*/  ISETP.NE.AND P0, PT, R10, RZ, PT ;  /* 0x000000ff0a00720c */ /* 0x000fda0003f05270 */
[----:B------:R-:W-:Y:S05]  /*26d0*/  @P0 EXIT ;  /* 0x000000000000094d */ /* 0x000fea0003800000 */
[----:B------:R-:W1:Y:S01]  /*26e0*/  LDCU UR4, c[0x0][0x3c0] ;  /* 0x00007800ff0477ac */ /* 0x000e620008000800 */
[----:B------:R-:W2:Y:S01]  /*26f0*/  LDC R8, c[0x0][0x3cc] ;  /* 0x0000f300ff087b82 */ /* 0x000ea20000000800 */
[----:B------:R-:W-:-:S04]  /*2700*/  SHF.R.U32.HI R0, RZ, 0x2, R3 ;  /* 0x00000002ff007819 */ /* 0x000fc80000011603 */
[----:B------:R-:W-:Y:S01]  /*2710*/  LOP3.LUT R0, R0, R3, RZ, 0x3c, !PT ;  /* 0x0000000300007212 */ /* 0x000fe200078e3cff */
[----:B0-----:R-:W-:-:S04]  /*2720*/  IMAD.SHL.U32 R3, R5, 0x10, RZ ;  /* 0x0000001005037824 */ /* 0x001fc800078e00ff */
[----:B------:R-:W-:-:S05]  /*2730*/  IMAD.SHL.U32 R2, R0, 0x2, RZ ;  /* 0x0000000200027824 */ /* 0x000fca00078e00ff */
[----:B------:R-:W-:Y:S01]  /*2740*/  LOP3.LUT R2, R0, R2, R3, 0x96, !PT ;  /* 0x0000000200027212 */ /* 0x000fe200078e9603 */
[----:B-1----:R-:W0:Y:S01]  /*2750*/  I2F.U32.RP R4, UR4 ;  /* 0x0000000400047d06 */ /* 0x002e220008209000 */
[----:B------:R-:W-:Y:S02]  /*2760*/  ISETP.NE.U32.AND P1, PT, RZ, UR4, PT ;  /* 0x00000004ff007c0c */ /* 0x000fe4000bf25070 */
[----:B------:R-:W-:Y:S02]  /*2770*/  LOP3.LUT R2, R2, R5, RZ, 0x3c, !PT ;  /* 0x0000000502027212 */ /* 0x000fe400078e3cff */
[----:B--2---:R-:W-:-:S05]  /*2780*/  LOP3.LUT R8, R8, 0xaad26b49, RZ, 0x3c, !PT ;  /* 0xaad26b4908087812 */ /* 0x004fca00078e3cff */
[----:B------:R-:W-:Y:S01]  /*2790*/  IMAD R9, R8, 0x4182bed5, RZ ;  /* 0x4182bed508097824 */ /* 0x000fe200078e02ff */
[----:B0-----:R-:W0:Y:S04]  /*27a0*/  MUFU.RCP R4, R4 ;  /* 0x0000000400047308 */ /* 0x001e280000001000 */
[----:B------:R-:W-:Y:S01]  /*27b0*/  IADD3 R2, PT, PT, R9, -0x26039c23, R2 ;  /* 0xd9fc63dd09027810 */ /* 0x000fe20007ffe002 */
[----:B0-----:R-:W-:-:S04]  /*27c0*/  VIADD R6, R4, 0xffffffe ;  /* 0x0ffffffe04067836 */ /* 0x001fc80000000000 */
[----:B------:R0:W1:Y:S02]  /*27d0*/  F2I.FTZ.U32.TRUNC.NTZ R7, R6 ;  /* 0x0000000600077305 */ /* 0x000064000021f000 */
[----:B0-----:R-:W-:Y:S02]  /*27e0*/  IMAD.MOV.U32 R6, RZ, RZ, RZ ;  /* 0x000000ffff067224 */ /* 0x001fe400078e00ff */
[----:B-1----:R-:W-:-:S04]  /*27f0*/  IMAD.MOV R10, RZ, RZ, -R7 ;  /* 0x000000ffff0a7224 */ /* 0x002fc800078e0a07 */
[----:B------:R-:W-:Y:S02]  /*2800*/  IMAD R3, R10, UR4, RZ ;  /* 0x000000040a037c24 */ /* 0x000fe4000f8e02ff */
[----:B------:R-:W0:Y:S02]  /*2810*/  LDC.64 R10, c[0x0][0x390] ;  /* 0x0000e400ff0a7b82 */ /* 0x000e240000000a00 */
[----:B------:R-:W-:-:S06]  /*2820*/  IMAD.HI.U32 R7, R7, R3, R6 ;  /* 0x0000000307077227 */ /* 0x000fcc00078e0006 */
[----:B------:R-:W-:-:S04]  /*2830*/  IMAD.HI.U32 R7, R7, R2, RZ ;  /* 0x0000000207077227 */ /* 0x000fc800078e00ff */
[----:B------:R-:W-:-:S04]  /*2840*/  IMAD.MOV R7, RZ, RZ, -R7 ;  /* 0x000000ffff077224 */ /* 0x000fc800078e0a07 */
[----:B------:R-:W-:Y:S02]  /*2850*/  IMAD R17, R7, UR4, R2 ;  /* 0x0000000407117c24 */ /* 0x000fe4000f8e0202 */
[----:B------:R-:W1:Y:S03]  /*2860*/  LDC.64 R2, c[0x0][0x380] ;  /* 0x0000e000ff027b82 */ /* 0x000e660000000a00 */
[----:B------:R-:W-:-:S05]  /*2870*/  ISETP.GE.U32.AND P0, PT, R17, UR4, PT ;  /* 0x0000000411007c0c */ /* 0x000fca000bf06070 */
[----:B------:R-:W2:Y:S08]  /*2880*/  LDC.64 R6, c[0x0][0x388] ;  /* 0x0000e200ff067b82 */ /* 0x000eb00000000a00 */
[----:B------:R-:W-:-:S05]  /*2890*/  @P0 VIADD R17, R17, -UR4 ;  /* 0x8000000411110c36 */ /* 0x000fca0008000000 */
[----:B------:R-:W-:-:S13]  /*28a0*/  ISETP.GE.U32.AND P0, PT, R17, UR4, PT ;  /* 0x0000000411007c0c */ /* 0x000fda000bf06070 */
[----:B------:R-:W-:Y:S01]  /*28b0*/  @P0 VIADD R17, R17, -UR4 ;  /* 0x8000000411110c36 */ /* 0x000fe20008000000 */
[----:B------:R-:W-:-:S05]  /*28c0*/  @!P1 LOP3.LUT R17, RZ, UR4, RZ, 0x33, !PT ;  /* 0x00000004ff119c12 */ /* 0x000fca000f8e33ff */
[----:B-1----:R-:W-:-:S04]  /*28d0*/  IMAD.WIDE R2, R17, 0x4, R2 ;  /* 0x0000000411027825 */ /* 0x002fc800078e0202 */
[C---:B--2---:R-:W-:Y:S02]  /*28e0*/  IMAD.WIDE R6, R17.reuse, 0x4, R6 ;  /* 0x0000000411067825 */ /* 0x044fe400078e0206 */
[----:B------:R-:W2:Y:S02]  /*28f0*/  LDG.E.CONSTANT R3, desc[UR18][R2.64] ;  /* 0x0000001202037981 */ /* 0x000ea4000c1e9900 */
[----:B0-----:R-:W-:Y:S02]  /*2900*/  IMAD.WIDE R10, R17, 0x4, R10 ;  /* 0x00000004110a7825 */ /* 0x001fe400078e020a */
[----:B------:R-:W3:Y:S04]  /*2910*/  LDG.E.CONSTANT R7, desc[UR18][R6.64] ;  /* 0x0000001206077981 */ /* 0x000ee8000c1e9900 */
[----:B------:R-:W4:Y:S01]  /*2920*/  LDG.E.CONSTANT R11, desc[UR18][R10.64] ;  /* 0x000000120a0b7981 */ /* 0x000f22000c1e9900 */
[----:B------:R-:W2:Y:S08]  /*2930*/  LDC.64 R4, c[0x0][0x398] ;  /* 0x0000e600ff047b82 */ /* 0x000eb00000000a00 */
[----:B------:R-:W3:Y:S08]  /*2940*/  LDC.64 R8, c[0x0][0x3a0] ;  /* 0x0000e800ff087b82 */ /* 0x000ef00000000a00 */
[----:B------:R-:W4:Y:S08]  /*2950*/  LDC.64 R12, c[0x0][0x3a8] ;  /* 0x0000ea00ff0c7b82 */ /* 0x000f300000000a00 */
[----:B------:R-:W0:Y:S01]  /*2960*/  LDC.64 R14, c[0x0][0x3b8] ;  /* 0x0000ee00ff0e7b82 */ /* 0x000e220000000a00 */
[----:B--2---:R-:W-:Y:S04]  /*2970*/  STG.E desc[UR18][R4.64], R3 ;  /* 0x0000000304007986 */ /* 0x004fe8000c101912 */
[----:B---3--:R-:W-:Y:S04]  /*2980*/  STG.E desc[UR18][R8.64], R7 ;  /* 0x0000000708007986 */ /* 0x008fe8000c101912 */
[----:B----4-:R-:W-:Y:S04]  /*2990*/  STG.E desc[UR18][R12.64], R11 ;  /* 0x0000000b0c007986 */ /* 0x010fe8000c101912 */
[----:B0-----:R-:W-:Y:S01]  /*29a0*/  STG.E desc[UR18][R14.64], R17 ;  /* 0x000000110e007986 */ /* 0x001fe2000c101912 */
[----:B------:R-:W-:Y:S05]  /*29b0*/  EXIT ;  /* 0x000000000000794d */ /* 0x000fea0003800000 */
.L_x_501:
[----:B------:R-:W1:Y:S01]  /*29c0*/  LDCU.128 UR4, c[0x0][0x380] ;  /* 0x00007000ff0477ac */ /* 0x000e620008000c00 */
[C---:B------:R-:W-:Y:S01]  /*29d0*/  IMAD.SHL.U32 R0, R10.reuse, 0x4, RZ ;  /* 0x000000040a007824 */ /* 0x040fe200078e00ff */
[----:B0-----:R-:W-:Y:S01]  /*29e0*/  SHF.R.S32.HI R3, RZ, 0x1f, R10 ;  /* 0x0000001fff037819 */ /* 0x001fe2000001140a */
[----:B------:R-:W-:Y:S01]  /*29f0*/  IMAD.MOV.U32 R13, RZ, RZ, 0x7f7fffff ;  /* 0x7f7fffffff0d7424 */ /* 0x000fe200078e00ff */
[----:B------:R-:W0:Y:S02]  /*2a00*/  LDCU.64 UR8, c[0x0][0x390] ;  /* 0x00007200ff0877ac */ /* 0x000e240008000a00 */
[----:B------:R-:W-:Y:S01]  /*2a10*/  SHF.L.U64.HI R10, R10, 0x2, R3 ;  /* 0x000000020a0a7819 */ /* 0x000fe20000010203 */
[----:B------:R-:W-:Y:S01]  /*2a20*/  UISETP.GE.AND UP0, UPT, UR10, 0x1, UPT ;  /* 0x000000010a00788c */ /* 0x000fe2000bf06270 */
[C---:B-1----:R-:W-:Y:S02]  /*2a30*/  IADD3 R2, P0, PT, R0.reuse, UR4, RZ ;  /* 0x0000000400027c10 */ /* 0x042fe4000ff1e0ff */
[----:B------:R-:W-:-:S02]  /*2a40*/  IADD3 R4, P1, PT, R0, UR6, RZ ;  /* 0x0000000600047c10 */ /* 0x000fc4000ff3e0ff */
[----:B0-----:R-:W-:Y:S02]  /*2a50*/  IADD3 R6, P2, PT, R0, UR8, RZ ;  /* 0x0000000800067c10 */ /* 0x001fe4000ff5e0ff */
[C---:B------:R-:W-:Y:S02]  /*2a60*/  IADD3.X R3, PT, PT, R10.reuse, UR5, RZ, P0, !PT ;  /* 0x000000050a037c10 */ /* 0x040fe400087fe4ff */
[C---:B------:R-:W-:Y:S02]  /*2a70*/  IADD3.X R5, PT, PT, R10.reuse, UR7, RZ, P1, !PT ;  /* 0x000000070a057c10 */ /* 0x040fe40008ffe4ff */
[----:B------:R-:W-:Y:S01]  /*2a80*/  IADD3.X R7, PT, PT, R10, UR9, RZ, P2, !PT ;  /* 0x000000090a077c10 */ /* 0x000fe200097fe4ff */
[----:B------:R-:W-:Y:S06]  /*2a90*/  BRA.U !UP0, `(.L_x_502) ;  /* 0x0000000d08487547 */ /* 0x000fec000b800000 */
[----:B------:R0:W5:Y:S04]  /*2aa0*/  LDG.E.CONSTANT R8, desc[UR18][R2.64] ;  /* 0x0000001202087981 */ /* 0x000168000c1e9900 */
[----:B------:R0:W5:Y:S04]  /*2ab0*/  LDG.E.CONSTANT R9, desc[UR18][R4.64] ;  /* 0x0000001204097981 */ /* 0x000168000c1e9900 */
[----:B------:R0:W5:Y:S01]  /*2ac0*/  LDG.E.CONSTANT R11, desc[UR18][R6.64] ;  /* 0x00000012060b7981 */ /* 0x000162000c1e9900 */
[----:B------:R-:W-:Y:S01]  /*2ad0*/  UISETP.GE.U32.AND UP1, UPT, UR10, 0x8, UPT ;  /* 0x000000080a00788c */ /* 0x000fe2000bf26070 */
[----:B------:R-:W-:Y:S01]  /*2ae0*/  IMAD.MOV.U32 R13, RZ, RZ, 0x7f7fffff ;  /* 0x7f7fffffff0d7424 */ /* 0x000fe200078e00ff */
[----:B------:R-:W-:Y:S01]  /*2af0*/  ULOP3.LUT UR11, UR10, 0x7, URZ, 0xc0, !UPT ;  /* 0x000000070a0b7892 */ /* 0x000fe2000f8ec0ff */
[----:B------:R-:W-:-:S03]  /*2b00*/  IMAD.MOV.U32 R12, RZ, RZ, RZ ;  /* 0x000000ffff0c7224 */ /* 0x000fc600078e00ff */
[----:B------:R-:W-:-:S03]  /*2b10*/  UISETP.NE.AND UP0, UPT, UR11, URZ, UPT ;  /* 0x000000ff0b00728c */ /* 0x000fc6000bf05270 */
[----:B0-----:R-:W-:Y:S08]  /*2b20*/  BRA.U !UP1, `(.L_x_503) ;  /* 0x00000005099c7547 */ /* 0x001ff0000b800000 */
[----:B------:R-:W0:Y:S01]  /*2b30*/  LDCU.128 UR12, c[0x0][0x3a0] ;  /* 0x00007400ff0c77ac */ /* 0x000e220008000c00 */
[----:B------:R-:W-:Y:S01]  /*2b40*/  IMAD.MOV.U32 R13, RZ, RZ, 0x7f7fffff ;  /* 0x7f7fffffff0d7424 */ /* 0x000fe200078e00ff */
[----:B------:R-:W1:Y:S01]  /*2b50*/  LDCU.64 UR8, c[0x0][0x398] ;  /* 0x00007300ff0877ac */ /* 0x000e620008000a00 */
[----:B------:R-:W-:-:S06]  /*2b60*/  ULOP3.LUT UR16, UR10, 0x7ffffff8, URZ, 0xc0, !UPT ;  /* 0x7ffffff80a107892 */ /* 0x000fcc000f8ec0ff */
[----:B------:R-:W-:Y:S01]  /*2b70*/  IMAD.U32 R12, RZ, RZ, UR16 ;  /* 0x00000010ff0c7e24 */ /* 0x000fe2000f8e00ff */
[----:B0-----:R-:W-:Y:S02]  /*2b80*/  UIADD3 UR6, UP2, UPT, UR12, 0x10, URZ ;  /* 0x000000100c067890 */ /* 0x001fe4000ff5e0ff */
[----:B------:R-:W-:Y:S02]  /*2b90*/  UIADD3 UR4, UP3, UPT, UR14, 0x10, URZ ;  /* 0x000000100e047890 */ /* 0x000fe4000ff7e0ff */
[----:B-1----:R-:W-:Y:S02]  /*2ba0*/  UIADD3 UR8, UP1, UPT, UR8, 0x10, URZ ;  /* 0x0000001008087890 */ /* 0x002fe4000ff3e0ff */
[----:B------:R-:W-:Y:S01]  /*2bb0*/  UIADD3.X UR7, UPT, UPT, URZ, UR13, URZ, UP2, !UPT ;  /* 0x0000000dff077290 */ /* 0x000fe200097fe4ff */
[----:B------:R-:W-:Y:S01]  /*2bc0*/  IMAD.U32 R4, RZ, RZ, UR6 ;  /* 0x00000006ff047e24 */ /* 0x000fe2000f8e00ff */
[----:B------:R-:W-:Y:S01]  /*2bd0*/  UIADD3.X UR5, UPT, UPT, URZ, UR15, URZ, UP3, !UPT ;  /* 0x0000000fff057290 */ /* 0x000fe20009ffe4ff */
[----:B------:R-:W-:Y:S01]  /*2be0*/  IMAD.U32 R6, RZ, RZ, UR4 ;  /* 0x00000004ff067e24 */ /* 0x000fe2000f8e00ff */
[----:B------:R-:W-:Y:S01]  /*2bf0*/  UIADD3.X UR9, UPT, UPT, URZ, UR9, URZ, UP1, !UPT ;  /* 0x00000009ff097290 */ /* 0x000fe20008ffe4ff */
[----:B------:R-:W-:Y:S01]  /*2c00*/  IMAD.U32 R2, RZ, RZ, UR8 ;  /* 0x00000008ff027e24 */ /* 0x000fe2000f8e00ff */
[----:B------:R-:W-:Y:S01]  /*2c10*/  UIADD3 UR12, UPT, UPT, -UR16, URZ, URZ ;  /* 0x000000ff100c7290 */ /* 0x000fe2000fffe1ff */
[----:B------:R-:W-:-:S02]  /*2c20*/  IMAD.U32 R5, RZ, RZ, UR7 ;  /* 0x00000007ff057e24 */ /* 0x000fc4000f8e00ff */
[----:B------:R-:W-:Y:S02]  /*2c30*/  IMAD.U32 R7, RZ, RZ, UR5 ;  /* 0x00000005ff077e24 */ /* 0x000fe4000f8e00ff */
[----:B------:R-:W-:-:S07]  /*2c40*/  IMAD.U32 R3, RZ, RZ, UR9 ;  /* 0x00000009ff037e24 */ /* 0x000fce000f8e00ff */
.L_x_504:
[----:B------:R-:W2:Y:S04]  /*2c50*/  LDG.E R26, desc[UR18][R4.64+-0x10] ;  /* 0xfffff012041a7981 */ /* 0x000ea8000c1e1900 */
[----:B------:R-:W3:Y:S04]  /*2c60*/  LDG.E R28, desc[UR18][R4.64+-0xc] ;  /* 0xfffff412041c7981 */ /* 0x000ee8000c1e1900 */
[----:B------:R-:W4:Y:S04]  /*2c70*/  LDG.E R21, desc[UR18][R2.64+-0x10] ;  /* 0xfffff01202157981 */ /* 0x000f28000c1e1900 */
        /* <DEDUP_REMOVED lines=8> */
[----:B------:R-:W4:Y:S01]  /*2d00*/  LDG.E R16, desc[UR18][R6.64+-0x4] ;  /* 0xfffffc1206107981 */ /* 0x000f22000c1e1900 */
[C---:B--2--5:R-:W-:Y:S01]  /*2d10*/  FADD R26, R9.reuse, -R26 ;  /* 0x8000001a091a7221 */ /* 0x064fe20000000000 */
[----:B---3--:R-:W-:-:S03]  /*2d20*/  FADD R28, R9, -R28 ;  /* 0x8000001c091c7221 */ /* 0x008fc60000000000 */
[----:B------:R-:W-:Y:S01]  /*2d30*/  FMUL R26, R26, R26 ;  /* 0x0000001a1a1a7220 */ /* 0x000fe20000400000 */
[----:B----4-:R-:W-:Y:S01]  /*2d40*/  FADD R21, R8, -R21 ;  /* 0x8000001508157221 */ /* 0x010fe20000000000 */
[----:B------:R-:W-:Y:S01]  /*2d50*/  FMUL R28, R28, R28 ;  /* 0x0000001c1c1c7220 */ /* 0x000fe20000400000 */
[----:B------:R-:W-:Y:S02]  /*2d60*/  FADD R15, R8, -R15 ;  /* 0x8000000f080f7221 */ /* 0x000fe40000000000 */
[----:B------:R-:W-:Y:S01]  /*2d70*/  FFMA R21, R21, R21, R26 ;  /* 0x0000001515157223 */ /* 0x000fe2000000001a */
[----:B------:R-:W-:Y:S01]  /*2d80*/  FADD R20, R11, -R20 ;  /* 0x800000140b147221 */ /* 0x000fe20000000000 */
[----:B------:R-:W-:Y:S01]  /*2d90*/  FFMA R15, R15, R15, R28 ;  /* 0x0000000f0f0f7223 */ /* 0x000fe2000000001c */
[----:B------:R-:W-:Y:S02]  /*2da0*/  FADD R23, R9, -R22 ;  /* 0x8000001609177221 */ /* 0x000fe40000000000 */
[----:B------:R-:W-:-:S02]  /*2db0*/  FFMA R26, R20, R20, R21 ;  /* 0x00000014141a7223 */ /* 0x000fc40000000015 */
[----:B------:R-:W2:Y:S01]  /*2dc0*/  LDG.E R20, desc[UR18][R4.64+0x4] ;  /* 0x0000041204147981 */ /* 0x000ea2000c1e1900 */
[----:B------:R-:W-:Y:S01]  /*2dd0*/  FADD R18, R11, -R18 ;  /* 0x800000120b127221 */ /* 0x000fe20000000000 */
[----:B------:R-:W-:Y:S01]  /*2de0*/  FMUL R23, R23, R23 ;  /* 0x0000001717177220 */ /* 0x000fe20000400000 */
[----:B------:R-:W-:Y:S02]  /*2df0*/  FADD R24, R9, -R24 ;  /* 0x8000001809187221 */ /* 0x000fe40000000000 */
[----:B------:R-:W-:Y:S02]  /*2e00*/  FFMA R21, R18, R18, R15 ;  /* 0x0000001212157223 */ /* 0x000fe4000000000f */
[----:B------:R-:W3:Y:S01]  /*2e10*/  LDG.E R18, desc[UR18][R4.64] ;  /* 0x0000001204127981 */ /* 0x000ee2000c1e1900 */
[----:B------:R-:W-:Y:S01]  /*2e20*/  FADD R22, R8, -R17 ;  /* 0x8000001108167221 */ /* 0x000fe20000000000 */
[----:B------:R-:W-:Y:S01]  /*2e30*/  FMUL R24, R24, R24 ;  /* 0x0000001818187220 */ /* 0x000fe20000400000 */
[----:B------:R-:W-:-:S02]  /*2e40*/  FADD R19, R8, -R19 ;  /* 0x8000001308137221 */ /* 0x000fc40000000000 */
[----:B------:R-:W-:Y:S01]  /*2e50*/  FFMA R23, R22, R22, R23 ;  /* 0x0000001616177223 */ /* 0x000fe20000000017 */
[----:B------:R-:W-:Y:S01]  /*2e60*/  FADD R14, R11, -R14 ;  /* 0x8000000e0b0e7221 */ /* 0x000fe20000000000 */
[----:B------:R-:W-:Y:S01]  /*2e70*/  FMNMX3 R13, R13, R26, R21, PT ;  /* 0x0000001a0d0d7276 */ /* 0x000fe20003800015 */
[----:B------:R-:W-:Y:S01]  /*2e80*/  FFMA R21, R19, R19, R24 ;  /* 0x0000001313157223 */ /* 0x000fe20000000018 */
[----:B------:R-:W4:Y:S01]  /*2e90*/  LDG.E R15, desc[UR18][R2.64] ;  /* 0x00000012020f7981 */ /* 0x000f22000c1e1900 */
[----:B------:R-:W-:Y:S01]  /*2ea0*/  FADD R16, R11, -R16 ;  /* 0x800000100b107221 */ /* 0x000fe20000000000 */
[----:B------:R-:W-:Y:S02]  /*2eb0*/  FFMA R28, R14, R14, R23 ;  /* 0x0000000e0e1c7223 */ /* 0x000fe40000000017 */
[----:B------:R-:W4:Y:S01]  /*2ec0*/  LDG.E R17, desc[UR18][R2.64+0x4] ;  /* 0x0000041202117981 */ /* 0x000f22000c1e1900 */
[----:B------:R-:W-:-:S03]  /*2ed0*/  FFMA R23, R16, R16, R21 ;  /* 0x0000001010177223 */ /* 0x000fc60000000015 */
[----:B------:R-:W4:Y:S04]  /*2ee0*/  LDG.E R22, desc[UR18][R4.64+0x8] ;  /* 0x0000081204167981 */ /* 0x000f28000c1e1900 */
[----:B------:R-:W4:Y:S01]  /*2ef0*/  LDG.E R14, desc[UR18][R4.64+0xc] ;  /* 0x00000c12040e7981 */ /* 0x000f22000c1e1900 */
[----:B------:R-:W-:-:S03]  /*2f00*/  FMNMX3 R13, R13, R28, R23, PT ;  /* 0x0000001c0d0d7276 */ /* 0x000fc60003800017 */
[----:B------:R-:W4:Y:S04]  /*2f10*/  LDG.E R24, desc[UR18][R6.64] ;  /* 0x0000001206187981 */ /* 0x000f28000c1e1900 */
[----:B------:R-:W4:Y:S04]  /*2f20*/  LDG.E R26, desc[UR18][R6.64+0x4] ;  /* 0x00000412061a7981 */ /* 0x000f28000c1e1900 */
[----:B------:R-:W4:Y:S04]  /*2f30*/  LDG.E R19, desc[UR18][R2.64+0x8] ;  /* 0x0000081202137981 */ /* 0x000f28000c1e1900 */
[----:B------:R0:W4:Y:S04]  /*2f40*/  LDG.E R21, desc[UR18][R2.64+0xc] ;  /* 0x00000c1202157981 */ /* 0x000128000c1e1900 */
[----:B------:R-:W4:Y:S04]  /*2f50*/  LDG.E R16, desc[UR18][R6.64+0x8] ;  /* 0x0000081206107981 */ /* 0x000f28000c1e1900 */
[----:B------:R1:W4:Y:S01]  /*2f60*/  LDG.E R28, desc[UR18][R6.64+0xc] ;  /* 0x00000c12061c7981 */ /* 0x000322000c1e1900 */
[----:B------:R-:W-:-:S04]  /*2f70*/  UIADD3 UR12, UPT, UPT, UR12, 0x8, URZ ;  /* 0x000000080c0c7890 */ /* 0x000fc8000fffe0ff */
[----:B------:R-:W-:Y:S01]  /*2f80*/  UISETP.NE.AND UP1, UPT, UR12, URZ, UPT ;  /* 0x000000ff0c00728c */ /* 0x000fe2000bf25270 */
[----:B0-----:R-:W-:Y:S02]  /*2f90*/  IADD3 R2, P0, PT, R2, 0x20, RZ ;  /* 0x0000002002027810 */ /* 0x001fe40007f1e0ff */
[----:B------:R-:W-:Y:S02]  /*2fa0*/  IADD3 R4, P1, PT, R4, 0x20, RZ ;  /* 0x0000002004047810 */ /* 0x000fe40007f3e0ff */
[----:B-1----:R-:W-:Y:S01]  /*2fb0*/  IADD3 R6, P2, PT, R6, 0x20, RZ ;  /* 0x0000002006067810 */ /* 0x002fe20007f5e0ff */
[----:B------:R-:W-:Y:S02]  /*2fc0*/  IMAD.X R3, RZ, RZ, R3, P0 ;  /* 0x000000ffff037224 */ /* 0x000fe400000e0603 */
[----:B------:R-:W-:Y:S02]  /*2fd0*/  IMAD.X R5, RZ, RZ, R5, P1 ;  /* 0x000000ffff057224 */ /* 0x000fe400008e0605 */
[----:B------:R-:W-:-:S02]  /*2fe0*/  IMAD.X R7, RZ, RZ, R7, P2 ;  /* 0x000000ffff077224 */ /* 0x000fc400010e0607 */
[----:B--2---:R-:W-:-:S04]  /*2ff0*/  FADD R20, R9, -R20 ;  /* 0x8000001409147221 */ /* 0x004fc80000000000 */
[----:B------:R-:W-:Y:S01]  /*3000*/  FMUL R20, R20, R20 ;  /* 0x0000001414147220 */ /* 0x000fe20000400000 */
[----:B---3--:R-:W-:-:S04]  /*3010*/  FADD R18, R9, -R18 ;  /* 0x8000001209127221 */ /* 0x008fc80000000000 */
[----:B------:R-:W-:Y:S01]  /*3020*/  FMUL R18, R18, R18 ;  /* 0x0000001212127220 */ /* 0x000fe20000400000 */
[C---:B----4-:R-:W-:Y:S01]  /*3030*/  FADD R15, R8.reuse, -R15 ;  /* 0x8000000f080f7221 */ /* 0x050fe20000000000 */
[----:B------:R-:W-:Y:S01]  /*3040*/  FADD R17, R8, -R17 ;  /* 0x8000001108117221 */ /* 0x000fe20000000000 */
[C---:B------:R-:W-:Y:S01]  /*3050*/  FADD R22, R9.reuse, -R22 ;  /* 0x8000001609167221 */ /* 0x040fe20000000000 */
[----:B------:R-:W-:Y:S01]  /*3060*/  FADD R14, R9, -R14 ;  /* 0x8000000e090e7221 */ /* 0x000fe20000000000 */
[----:B------:R-:W-:Y:S01]  /*3070*/  FFMA R15, R15, R15, R18 ;  /* 0x0000000f0f0f7223 */ /* 0x000fe20000000012 */
[----:B------:R-:W-:Y:S01]  /*3080*/  FFMA R17, R17, R17, R20 ;  /* 0x0000001111117223 */ /* 0x000fe20000000014 */
[----:B------:R-:W-:Y:S01]  /*3090*/  FMUL R22, R22, R22 ;  /* 0x0000001616167220 */ /* 0x000fe20000400000 */
[C---:B------:R-:W-:Y:S01]  /*30a0*/  FADD R24, R11.reuse, -R24 ;  /* 0x800000180b187221 */ /* 0x040fe20000000000 */
[----:B------:R-:W-:Y:S01]  /*30b0*/  FMUL R14, R14, R14 ;  /* 0x0000000e0e0e7220 */ /* 0x000fe20000400000 */
[----:B------:R-:W-:Y:S01]  /*30c0*/  FADD R26, R11, -R26 ;  /* 0x8000001a0b1a7221 */ /* 0x000fe20000000000 */
[C---:B------:R-:W-:Y:S01]  /*30d0*/  FADD R19, R8.reuse, -R19 ;  /* 0x8000001308137221 */ /* 0x040fe20000000000 */
[----:B------:R-:W-:Y:S01]  /*30e0*/  FADD R21, R8, -R21 ;  /* 0x8000001508157221 */ /* 0x000fe20000000000 */
[----:B------:R-:W-:Y:S01]  /*30f0*/  FFMA R24, R24, R24, R15 ;  /* 0x0000001818187223 */ /* 0x000fe2000000000f */
[----:B------:R-:W-:Y:S01]  /*3100*/  FFMA R17, R26, R26, R17 ;  /* 0x0000001a1a117223 */ /* 0x000fe20000000011 */
[----:B------:R-:W-:Y:S01]  /*3110*/  FFMA R19, R19, R19, R22 ;  /* 0x0000001313137223 */ /* 0x000fe20000000016 */
[----:B------:R-:W-:Y:S01]  /*3120*/  FADD R16, R11, -R16 ;  /* 0x800000100b107221 */ /* 0x000fe20000000000 */
[----:B------:R-:W-:Y:S01]  /*3130*/  FFMA R21, R21, R21, R14 ;  /* 0x0000001515157223 */ /* 0x000fe2000000000e */
[----:B------:R-:W-:-:S02]  /*3140*/  FADD R28, R11, -R28 ;  /* 0x8000001c0b1c7221 */ /* 0x000fc40000000000 */
[----:B------:R-:W-:Y:S01]  /*3150*/  FFMA R16, R16, R16, R19 ;  /* 0x0000001010107223 */ /* 0x000fe20000000013 */
[----:B------:R-:W-:Y:S01]  /*3160*/  FMNMX3 R13, R13, R24, R17, PT ;  /* 0x000000180d0d7276 */ /* 0x000fe20003800011 */
[----:B------:R-:W-:-:S05]  /*3170*/  FFMA R21, R28, R28, R21 ;  /* 0x0000001c1c157223 */ /* 0x000fca0000000015 */
[----:B------:R-:W-:Y:S01]  /*3180*/  FMNMX3 R13, R13, R16, R21, PT ;  /* 0x000000100d0d7276 */ /* 0x000fe20003800015 */
[----:B------:R-:W-:Y:S06]  /*3190*/  BRA.U UP1, `(.L_x_504) ;  /* 0xfffffff901ac7547 */ /* 0x000fec000b83ffff */
.L_x_503:
[----:B------:R-:W-:Y:S05]  /*31a0*/  BRA.U !UP0, `(.L_x_502) ;  /* 0x0000000508847547 */ /* 0x000fea000b800000 */
[----:B------:R-:W-:Y:S02]  /*31b0*/  UISETP.GE.U32.AND UP0, UPT, UR11, 0x4, UPT ;  /* 0x000000040b00788c */ /* 0x000fe4000bf06070 */
[----:B------:R-:W-:-:S04]  /*31c0*/  ULOP3.LUT UR5, UR10, 0x3, URZ, 0xc0, !UPT ;  /* 0x000000030a057892 */ /* 0x000fc8000f8ec0ff */
[----:B------:R-:W-:-:S03]  /*31d0*/  UISETP.NE.AND UP1, UPT, UR5, URZ, UPT ;  /* 0x000000ff0500728c */ /* 0x000fc6000bf25270 */
[----:B------:R-:W-:Y:S08]  /*31e0*/  BRA.U !UP0, `(.L_x_505) ;  /* 0x0000000108b47547 */ /* 0x000ff0000b800000 */
[----:B------:R-:W0:Y:S08]  /*31f0*/  LDC.64 R6, c[0x0][0x3a0] ;  /* 0x0000e800ff067b82 */ /* 0x000e300000000a00 */
[----:B------:R-:W1:Y:S08]  /*3200*/  LDC.64 R2, c[0x0][0x398] ;  /* 0x0000e600ff027b82 */ /* 0x000e700000000a00 */
[----:B------:R-:W2:Y:S01]  /*3210*/  LDC.64 R4, c[0x0][0x3a8] ;  /* 0x0000ea00ff047b82 */ /* 0x000ea20000000a00 */
[----:B0-----:R-:W-:-:S05]  /*3220*/  IMAD.WIDE.U32 R6, R12, 0x4, R6 ;  /* 0x000000040c067825 */ /* 0x001fca00078e0006 */
[----:B------:R-:W3:Y:S01]  /*3230*/  LDG.E R26, desc[UR18][R6.64] ;  /* 0x00000012061a7981 */ /* 0x000ee2000c1e1900 */
[----:B-1----:R-:W-:-:S03]  /*3240*/  IMAD.WIDE.U32 R2, R12, 0x4, R2 ;  /* 0x000000040c027825 */ /* 0x002fc600078e0002 */
[----:B------:R-:W4:Y:S04]  /*3250*/  LDG.E R28, desc[UR18][R6.64+0x4] ;  /* 0x00000412061c7981 */ /* 0x000f28000c1e1900 */
[----:B------:R-:W4:Y:S01]  /*3260*/  LDG.E R21, desc[UR18][R2.64] ;  /* 0x0000001202157981 */ /* 0x000f22000c1e1900 */
[----:B--2---:R-:W-:-:S03]  /*3270*/  IMAD.WIDE.U32 R4, R12, 0x4, R4 ;  /* 0x000000040c047825 */ /* 0x004fc600078e0004 */
[----:B------:R-:W2:Y:S04]  /*3280*/  LDG.E R15, desc[UR18][R2.64+0x4] ;  /* 0x00000412020f7981 */ /* 0x000ea8000c1e1900 */
[----:B------:R-:W2:Y:S04]  /*3290*/  LDG.E R14, desc[UR18][R6.64+0x8] ;  /* 0x00000812060e7981 */ /* 0x000ea8000c1e1900 */
[----:B------:R-:W2:Y:S04]  /*32a0*/  LDG.E R16, desc[UR18][R6.64+0xc] ;  /* 0x00000c1206107981 */ /* 0x000ea8000c1e1900 */
[----:B------:R-:W2:Y:S04]  /*32b0*/  LDG.E R17, desc[UR18][R2.64+0x8] ;  /* 0x0000081202117981 */ /* 0x000ea8000c1e1900 */
[----:B------:R-:W2:Y:S04]  /*32c0*/  LDG.E R19, desc[UR18][R2.64+0xc] ;  /* 0x00000c1202137981 */ /* 0x000ea8000c1e1900 */
[----:B------:R-:W2:Y:S04]  /*32d0*/  LDG.E R24, desc[UR18][R4.64] ;  /* 0x0000001204187981 */ /* 0x000ea8000c1e1900 */
[----:B------:R-:W2:Y:S04]  /*32e0*/  LDG.E R22, desc[UR18][R4.64+0x4] ;  /* 0x0000041204167981 */ /* 0x000ea8000c1e1900 */
[----:B------:R-:W2:Y:S04]  /*32f0*/  LDG.E R18, desc[UR18][R4.64+0x8] ;  /* 0x0000081204127981 */ /* 0x000ea8000c1e1900 */
[----:B------:R-:W2:Y:S01]  /*3300*/  LDG.E R20, desc[UR18][R4.64+0xc] ;  /* 0x00000c1204147981 */ /* 0x000ea2000c1e1900 */
[----:B------:R-:W-:-:S02]  /*3310*/  VIADD R12, R12, 0x4 ;  /* 0x000000040c0c7836 */ /* 0x000fc40000000000 */
[C---:B---3-5:R-:W-:Y:S01]  /*3320*/  FADD R26, R9.reuse, -R26 ;  /* 0x8000001a091a7221 */ /* 0x068fe20000000000 */
[----:B----4-:R-:W-:-:S03]  /*3330*/  FADD R28, R9, -R28 ;  /* 0x8000001c091c7221 */ /* 0x010fc60000000000 */
[----:B------:R-:W-:Y:S01]  /*3340*/  FMUL R26, R26, R26 ;  /* 0x0000001a1a1a7220 */ /* 0x000fe20000400000 */
[----:B------:R-:W-:Y:S01]  /*3350*/  FADD R21, R8, -R21 ;  /* 0x8000001508157221 */ /* 0x000fe20000000000 */
[----:B------:R-:W-:Y:S01]  /*3360*/  FMUL R28, R28, R28 ;  /* 0x0000001c1c1c7220 */ /* 0x000fe20000400000 */
[----:B--2---:R-:W-:Y:S01]  /*3370*/  FADD R15, R8, -R15 ;  /* 0x8000000f080f7221 */ /* 0x004fe20000000000 */
[C---:B------:R-:W-:Y:S01]  /*3380*/  FADD R14, R9.reuse, -R14 ;  /* 0x8000000e090e7221 */ /* 0x040fe20000000000 */
[----:B------:R-:W-:Y:S01]  /*3390*/  FADD R16, R9, -R16 ;  /* 0x8000001009107221 */ /* 0x000fe20000000000 */
[----:B------:R-:W-:Y:S01]  /*33a0*/  FFMA R21, R21, R21, R26 ;  /* 0x0000001515157223 */ /* 0x000fe2000000001a */
[----:B------:R-:W-:Y:S01]  /*33b0*/  FFMA R15, R15, R15, R28 ;  /* 0x0000000f0f0f7223 */ /* 0x000fe2000000001c */
[----:B------:R-:W-:Y:S01]  /*33c0*/  FMUL R14, R14, R14 ;  /* 0x0000000e0e0e7220 */ /* 0x000fe20000400000 */
[----:B------:R-:W-:Y:S01]  /*33d0*/  FADD R17, R8, -R17 ;  /* 0x8000001108117221 */ /* 0x000fe20000000000 */
[----:B------:R-:W-:Y:S01]  /*33e0*/  FMUL R16, R16, R16 ;  /* 0x0000001010107220 */ /* 0x000fe20000400000 */
[----:B------:R-:W-:Y:S01]  /*33f0*/  FADD R19, R8, -R19 ;  /* 0x8000001308137221 */ /* 0x000fe20000000000 */
[C---:B------:R-:W-:Y:S01]  /*3400*/  FADD R24, R11.reuse, -R24 ;  /* 0x800000180b187221 */ /* 0x040fe20000000000 */
[----:B------:R-:W-:Y:S01]  /*3410*/  FADD R22, R11, -R22 ;  /* 0x800000160b167221 */ /* 0x000fe20000000000 */
[----:B------:R-:W-:Y:S01]  /*3420*/  FFMA R17, R17, R17, R14 ;  /* 0x0000001111117223 */ /* 0x000fe2000000000e */
[----:B------:R-:W-:Y:S01]  /*3430*/  FFMA R19, R19, R19, R16 ;  /* 0x0000001313137223 */ /* 0x000fe20000000010 */
[----:B------:R-:W-:Y:S01]  /*3440*/  FFMA R24, R24, R24, R21 ;  /* 0x0000001818187223 */ /* 0x000fe20000000015 */
[----:B------:R-:W-:Y:S01]  /*3450*/  FFMA R15, R22, R22, R15 ;  /* 0x00000016160f7223 */ /* 0x000fe2000000000f */
[C---:B------:R-:W-:Y:S01]  /*3460*/  FADD R18, R11.reuse, -R18 ;  /* 0x800000120b127221 */ /* 0x040fe20000000000 */
[----:B------:R-:W-:-:S03]  /*3470*/  FADD R20, R11, -R20 ;  /* 0x800000140b147221 */ /* 0x000fc60000000000 */
[----:B------:R-:W-:Y:S01]  /*3480*/  FFMA R18, R18, R18, R17 ;  /* 0x0000001212127223 */ /* 0x000fe20000000011 */
[----:B------:R-:W-:Y:S01]  /*3490*/  FMNMX3 R13, R13, R24, R15, PT ;  /* 0x000000180d0d7276 */ /* 0x000fe2000380000f */
[----:B------:R-:W-:-:S05]  /*34a0*/  FFMA R19, R20, R20, R19 ;  /* 0x0000001414137223 */ /* 0x000fca0000000013 */
[----:B------:R-:W-:-:S07]  /*34b0*/  FMNMX3 R13, R13, R18, R19, PT ;  /* 0x000000120d0d7276 */ /* 0x000fce0003800013 */
.L_x_505:
[----:B------:R-:W-:Y:S05]  /*34c0*/  BRA.U !UP1, `(.L_x_502) ;  /* 0x0000000109bc7547 */ /* 0x000fea000b800000 */
[----:B------:R-:W-:Y:S02]  /*34d0*/  UISETP.NE.AND UP0, UPT, UR5, 0x1, UPT ;  /* 0x000000010500788c */ /* 0x000fe4000bf05270 */
[----:B------:R-:W-:-:S04]  /*34e0*/  ULOP3.LUT UR4, UR10, 0x1, URZ, 0xc0, !UPT ;  /* 0x000000010a047892 */ /* 0x000fc8000f8ec0ff */
[----:B------:R-:W-:-:S03]  /*34f0*/  UISETP.NE.U32.AND UP1, UPT, UR4, 0x1, UPT ;  /* 0x000000010400788c */ /* 0x000fc6000bf25070 */
        /* <DEDUP_REMOVED lines=12> */
[----:B------:R-:W2:Y:S01]  /*35c0*/  LDG.E R20, desc[UR18][R2.64+0x4] ;  /* 0x0000041202147981 */ /* 0x000ea2000c1e1900 */
[----:B------:R-:W-:Y:S02]  /*35d0*/  VIADD R12, R12, 0x2 ;  /* 0x000000020c0c7836 */ /* 0x000fe40000000000 */
[C---:B---3-5:R-:W-:Y:S01]  /*35e0*/  FADD R14, R9.reuse, -R14 ;  /* 0x8000000e090e7221 */ /* 0x068fe20000000000 */
[----:B----4-:R-:W-:-:S03]  /*35f0*/  FADD R18, R9, -R18 ;  /* 0x8000001209127221 */ /* 0x010fc60000000000 */
[----:B------:R-:W-:Y:S01]  /*3600*/  FMUL R14, R14, R14 ;  /* 0x0000000e0e0e7220 */ /* 0x000fe20000400000 */
[----:B------:R-:W-:Y:S01]  /*3610*/  FADD R15, R8, -R15 ;  /* 0x8000000f080f7221 */ /* 0x000fe20000000000 */
[----:B------:R-:W-:Y:S01]  /*3620*/  FMUL R18, R18, R18 ;  /* 0x0000001212127220 */ /* 0x000fe20000400000 */
[----:B--2---:R-:W-:Y:S02]  /*3630*/  FADD R17, R8, -R17 ;  /* 0x8000001108117221 */ /* 0x004fe40000000000 */
[----:B------:R-:W-:Y:S02]  /*3640*/  FFMA R15, R15, R15, R14 ;  /* 0x0000000f0f0f7223 */ /* 0x000fe4000000000e */
[----:B------:R-:W-:Y:S01]  /*3650*/  FFMA R17, R17, R17, R18 ;  /* 0x0000001111117223 */ /* 0x000fe20000000012 */
[C---:B------:R-:W-:Y:S01]  /*3660*/  FADD R16, R11.reuse, -R16 ;  /* 0x800000100b107221 */ /* 0x040fe20000000000 */
[----:B------:R-:W-:-:S03]  /*3670*/  FADD R20, R11, -R20 ;  /* 0x800000140b147221 */ /* 0x000fc60000000000 */
[----:B------:R-:W-:Y:S01]  /*3680*/  FFMA R16, R16, R16, R15 ;  /* 0x0000001010107223 */ /* 0x000fe2000000000f */
[----:B------:R-:W-:-:S05]  /*3690*/  FFMA R17, R20, R20, R17 ;  /* 0x0000001414117223 */ /* 0x000fca0000000011 */
[----:B------:R-:W-:-:S07]  /*36a0*/  FMNMX3 R13, R13, R16, R17, PT ;  /* 0x000000100d0d7276 */ /* 0x000fce0003800011 */
.L_x_506:
[----:B------:R-:W-:Y:S05]  /*36b0*/  BRA.U UP1, `(.L_x_502) ;  /* 0x0000000101407547 */ /* 0x000fea000b800000 */
[----:B------:R-:W0:Y:S08]  /*36c0*/  LDC.64 R4, c[0x0][0x3a0] ;  /* 0x0000e800ff047b82 */ /* 0x000e300000000a00 */
[----:B------:R-:W1:Y:S08]  /*36d0*/  LDC.64 R2, c[0x0][0x398] ;  /* 0x0000e600ff027b82 */ /* 0x000e700000000a00 */
[----:B------:R-:W2:Y:S01]  /*36e0*/  LDC.64 R6, c[0x0][0x3a8] ;  /* 0x0000ea00ff067b82 */ /* 0x000ea20000000a00 */
[----:B0-----:R-:W-:-:S06]  /*36f0*/  IMAD.WIDE.U32 R4, R12, 0x4, R4 ;  /* 0x000000040c047825 */ /* 0x001fcc00078e0004 */
[----:B------:R-:W3:Y:S01]  /*3700*/  LDG.E R4, desc[UR18][R4.64] ;  /* 0x0000001204047981 */ /* 0x000ee2000c1e1900 */
[----:B-1----:R-:W-:-:S06]  /*3710*/  IMAD.WIDE.U32 R2, R12, 0x4, R2 ;  /* 0x000000040c027825 */ /* 0x002fcc00078e0002 */
[----:B------:R-:W4:Y:S01]  /*3720*/  LDG.E R3, desc[UR18][R2.64] ;  /* 0x0000001202037981 */ /* 0x000f22000c1e1900 */
[----:B--2---:R-:W-:-:S06]  /*3730*/  IMAD.WIDE.U32 R6, R12, 0x4, R6 ;  /* 0x000000040c067825 */ /* 0x004fcc00078e0006 */
[----:B------:R-:W2:Y:S01]  /*3740*/  LDG.E R6, desc[UR18][R6.64] ;  /* 0x0000001206067981 */ /* 0x000ea2000c1e1900 */
[----:B---3-5:R-:W-:-:S04]  /*3750*/  FADD R9, R9, -R4 ;  /* 0x8000000409097221 */ /* 0x028fc80000000000 */
[----:B------:R-:W-:Y:S01]  /*3760*/  FMUL R9, R9, R9 ;  /* 0x0000000909097220 */ /* 0x000fe20000400000 */
[----:B----4-:R-:W-:-:S04]  /*3770*/  FADD R8, R8, -R3 ;  /* 0x8000000308087221 */ /* 0x010fc80000000000 */
[----:B------:R-:W-:Y:S01]  /*3780*/  FFMA R8, R8, R8, R9 ;  /* 0x0000000808087223 */ /* 0x000fe20000000009 */
[----:B--2---:R-:W-:-:S04]  /*3790*/  FADD R11, R11, -R6 ;  /* 0x800000060b0b7221 */ /* 0x004fc80000000000 */
[----:B------:R-:W-:-:S05]  /*37a0*/  FFMA R8, R11, R11, R8 ;  /* 0x0000000b0b087223 */ /* 0x000fca0000000008 */
[----:B------:R-:W-:-:S07]  /*37b0*/  FMNMX R13, R13, R8, PT ;  /* 0x000000080d0d7209 */ /* 0x000fce0003800000 */
.L_x_502:
[----:B------:R-:W0:Y:S02]  /*37c0*/  LDCU.64 UR4, c[0x0][0x3b0] ;  /* 0x00007600ff0477ac */ /* 0x000e240008000a00 */
[----:B0-----:R-:W-:-:S04]  /*37d0*/  IADD3 R2, P0, PT, R0, UR4, RZ ;  /* 0x0000000400027c10 */ /* 0x001fc8000ff1e0ff */
[----:B------:R-:W-:-:S05]  /*37e0*/  IADD3.X R3, PT, PT, R10, UR5, RZ, P0, !PT ;  /* 0x000000050a037c10 */ /* 0x000fca00087fe4ff */
[----:B------:R-:W-:Y:S01]  /*37f0*/  STG.E desc[UR18][R2.64], R13 ;  /* 0x0000000d02007986 */ /* 0x000fe2000c101912 */
[----:B------:R-:W-:Y:S05]  /*3800*/  EXIT ;  /* 0x000000000000794d */ /* 0x000fea0003800000 */
.L_x_507:
        /* <DEDUP_REMOVED lines=15> */
.L_x_530:


//--------------------- .nv.global.init           --------------------------
	.section	.nv.global.init,"aw",@progbits
	.align	4
.nv.global.init:
	.type		mrg32k3aM1SubSeq,@object
	.size		mrg32k3aM1SubSeq,(mrg32k3aM2SubSeq - mrg32k3aM1SubSeq)
mrg32k3aM1SubSeq:
        /*0000*/ 	.byte	0x0b, 0xcc, 0xee, 0x04, 0x73, 0x29, 0x8b, 0x6f, 0xf6, 0x53, 0x03, 0xf6, 0x23, 0xf6, 0xea, 0xda
        /* <DEDUP_REMOVED lines=125> */
	.type		mrg32k3aM2SubSeq,@object
	.size		mrg32k3aM2SubSeq,(mrg32k3aM1 - mrg32k3aM2SubSeq)
mrg32k3aM2SubSeq:
        /* <DEDUP_REMOVED lines=126> */
	.type		mrg32k3aM1,@object
	.size		mrg32k3aM1,(mrg32k3aM1Seq - mrg32k3aM1)
mrg32k3aM1:
        /* <DEDUP_REMOVED lines=144> */
	.type		mrg32k3aM1Seq,@object
	.size		mrg32k3aM1Seq,(mrg32k3aM2 - mrg32k3aM1Seq)
mrg32k3aM1Seq:
        /* <DEDUP_REMOVED lines=144> */
	.type		mrg32k3aM2,@object
	.size		mrg32k3aM2,(mrg32k3aM2Seq - mrg32k3aM2)
mrg32k3aM2:
        /* <DEDUP_REMOVED lines=144> */
	.type		mrg32k3aM2Seq,@object
	.size		mrg32k3aM2Seq,(precalc_xorwow_matrix - mrg32k3aM2Seq)
mrg32k3aM2Seq:
        /* <DEDUP_REMOVED lines=144> */
	.type		precalc_xorwow_matrix,@object
	.size		precalc_xorwow_matrix,(precalc_xorwow_offset_matrix - precalc_xorwow_matrix)
precalc_xorwow_matrix:
        /* <DEDUP_REMOVED lines=6400> */
	.type		precalc_xorwow_offset_matrix,@object
	.size		precalc_xorwow_offset_matrix,(.L_1 - precalc_xorwow_offset_matrix)
precalc_xorwow_offset_matrix:
        /* <DEDUP_REMOVED lines=6400> */
.L_1:


//--------------------- .nv.shared._ZN3cub18CUB_300001_SM_10006detail11EmptyKernelIvEEvv --------------------------
	.section	.nv.shared._ZN3cub18CUB_300001_SM_10006detail11EmptyKernelIvEEvv,"aw",@nobits
	.sectionflags	@""
	.align	16
	.zero		1024


//--------------------- .nv.shared.reserved.0     --------------------------
	.section	.nv.shared.reserved.0,"aw",@nobits
	.weak		__nv_reservedSMEM_offset_0_alias
	.size		__nv_reservedSMEM_offset_0_alias, 0, 64
	.other		__nv_reservedSMEM_offset_0_alias,@"STO_CUDA_RESERVED_SHARED STV_DEFAULT"
__nv_reservedSMEM_offset_0_alias:
	.zero		0
	.zero		64


//--------------------- .nv.global                --------------------------
	.section	.nv.global,"aw",@nobits
.nv.global:
	.type		_ZN34_INTERNAL_35a7ef0e_4_k_cu_352aafc76thrust24THRUST_300001_SM_1000_NS12placeholders2_8E,@object
	.size		_ZN34_INTERNAL_35a7ef0e_4_k_cu_352aafc76thrust24THRUST_300001_SM_1000_NS12placeholders2_8E,(_ZN34_INTERNAL_35a7ef0e_4_k_cu_352aafc74cuda3std3__436_GLOBAL__N__35a7ef0e_4_k_cu_352aafc76ignoreE - _ZN34_INTERNAL_35a7ef0e_4_k_cu_352aafc76thrust24THRUST_300001_SM_1000_NS12placeholders2_8E)
_ZN34_INTERNAL_35a7ef0e_4_k_cu_352aafc76thrust24THRUST_300001_SM_1000_NS12placeholders2_8E:
	.zero		1
	.type		_ZN34_INTERNAL_35a7ef0e_4_k_cu_352aafc74cuda3std3__436_GLOBAL__N__35a7ef0e_4_k_cu_352aafc76ignoreE,@object
	.size		_ZN34_INTERNAL_35a7ef0e_4_k_cu_352aafc74cuda3std3__436_GLOBAL__N__35a7ef0e_4_k_cu_352aafc76ignoreE,(_ZN34_INTERNAL_35a7ef0e_4_k_cu_352aafc74cuda3std6ranges3__45__cpo4dataE - _ZN34_INTERNAL_35a7ef0e_4_k_cu_352aafc74cuda3std3__436_GLOBAL__N__35a7ef0e_4_k_cu_352aafc76ignoreE)
_ZN34_INTERNAL_35a7ef0e_4_k_cu_352aafc74cuda3std3__436_GLOBAL__N__35a7ef0e_4_k_cu_352aafc76ignoreE:
	.zero		1
	.type		_ZN34_INTERNAL_35a7ef0e_4_k_cu_352aafc74cuda3std6ranges3__45__cpo4dataE,@object
	.size		_ZN34_INTERNAL_35a7ef0e_4_k_cu_352aafc74cuda3std6ranges3__45__cpo4dataE,(_ZN34_INTERNAL_35a7ef0e_4_k_cu_352aafc76thrust24THRUST_300001_SM_1000_NS6system3cpp3parE - _ZN34_INTERNAL_35a7ef0e_4_k_cu_352aafc74cuda3std6ranges3__45__cpo4dataE)
_ZN34_INTERNAL_35a7ef0e_4_k_cu_352aafc74cuda3std6ranges3__45__cpo4dataE:
	.zero		1
	.type		_ZN34_INTERNAL_35a7ef0e_4_k_cu_352aafc76thrust24THRUST_300001_SM_1000_NS6system3cpp3parE,@object
	.size		_ZN34_INTERNAL_35a7ef0e_4_k_cu_352aafc76thrust24THRUST_300001_SM_1000_NS6system3cpp3parE,(_ZN34_INTERNAL_35a7ef0e_4_k_cu_352aafc74cuda3std3__45__cpo5beginE - _ZN34_INTERNAL_35a7ef0e_4_k_cu_352aafc76thrust24THRUST_300001_SM_1000_NS6system3cpp3parE)
_ZN34_INTERNAL_35a7ef0e_4_k_cu_352aafc76thrust24THRUST_300001_SM_1000_NS6system3cpp3parE:
	.zero		1
	.type		_ZN34_INTERNAL_35a7ef0e_4_k_cu_352aafc74cuda3std3__45__cpo5beginE,@object
	.size		_ZN34_INTERNAL_35a7ef0e_4_k_cu_352aafc74cuda3std3__45__cpo5beginE,(_ZN34_INTERNAL_35a7ef0e_4_k_cu_352aafc74cuda3std6ranges3__45__cpo5beginE - _ZN34_INTERNAL_35a7ef0e_4_k_cu_352aafc74cuda3std3__45__cpo5beginE)
_ZN34_INTERNAL_35a7ef0e_4_k_cu_352aafc74cuda3std3__45__cpo5beginE:
	.zero		1
	.type		_ZN34_INTERNAL_35a7ef0e_4_k_cu_352aafc74cuda3std6ranges3__45__cpo5beginE,@object
	.size		_ZN34_INTERNAL_35a7ef0e_4_k_cu_352aafc74cuda3std6ranges3__45__cpo5beginE,(_ZN34_INTERNAL_35a7ef0e_4_k_cu_352aafc76thrust24THRUST_300001_SM_1000_NS6deviceE - _ZN34_INTERNAL_35a7ef0e_4_k_cu_352aafc74cuda3std6ranges3__45__cpo5beginE)
_ZN34_INTERNAL_35a7ef0e_4_k_cu_352aafc74cuda3std6ranges3__45__cpo5beginE:
	.zero		1
	.type		_ZN34_INTERNAL_35a7ef0e_4_k_cu_352aafc76thrust24THRUST_300001_SM_1000_NS6deviceE,@object
	.size		_ZN34_INTERNAL_35a7ef0e_4_k_cu_352aafc76thrust24THRUST_300001_SM_1000_NS6deviceE,(_ZN34_INTERNAL_35a7ef0e_4_k_cu_352aafc74cuda3std3__47nulloptE - _ZN34_INTERNAL_35a7ef0e_4_k_cu_352aafc76thrust24THRUST_300001_SM_1000_NS6deviceE)
_ZN34_INTERNAL_35a7ef0e_4_k_cu_352aafc76thrust24THRUST_300001_SM_1000_NS6deviceE:
	.zero		1
	.type		_ZN34_INTERNAL_35a7ef0e_4_k_cu_352aafc74cuda3std3__47nulloptE,@object
	.size		_ZN34_INTERNAL_35a7ef0e_4_k_cu_352aafc74cuda3std3__47nulloptE,(_ZN34_INTERNAL_35a7ef0e_4_k_cu_352aafc74cuda3std6ranges3__45__cpo8distanceE - _ZN34_INTERNAL_35a7ef0e_4_k_cu_352aafc74cuda3std3__47nulloptE)
_ZN34_INTERNAL_35a7ef0e_4_k_cu_352aafc74cuda3std3__47nulloptE:
	.zero		1
	.type		_ZN34_INTERNAL_35a7ef0e_4_k_cu_352aafc74cuda3std6ranges3__45__cpo8distanceE,@object
	.size		_ZN34_INTERNAL_35a7ef0e_4_k_cu_352aafc74cuda3std6ranges3__45__cpo8distanceE,(_ZN34_INTERNAL_35a7ef0e_4_k_cu_352aafc76thrust24THRUST_300001_SM_1000_NS12placeholders2_4E - _ZN34_INTERNAL_35a7ef0e_4_k_cu_352aafc74cuda3std6ranges3__45__cpo8distanceE)
_ZN34_INTERNAL_35a7ef0e_4_k_cu_352aafc74cuda3std6ranges3__45__cpo8distanceE:
	.zero		1
	.type		_ZN34_INTERNAL_35a7ef0e_4_k_cu_352aafc76thrust24THRUST_300001_SM_1000_NS12placeholders2_4E,@object
	.size		_ZN34_INTERNAL_35a7ef0e_4_k_cu_352aafc76thrust24THRUST_300001_SM_1000_NS12placeholders2_4E,(_ZN34_INTERNAL_35a7ef0e_4_k_cu_352aafc74cuda3std3__45__cpo6rbeginE - _ZN34_INTERNAL_35a7ef0e_4_k_cu_352aafc76thrust24THRUST_300001_SM_1000_NS12placeholders2_4E)
_ZN34_INTERNAL_35a7ef0e_4_k_cu_352aafc76thrust24THRUST_300001_SM_1000_NS12placeholders2_4E:
	.zero		1
	.type		_ZN34_INTERNAL_35a7ef0e_4_k_cu_352aafc74cuda3std3__45__cpo6rbeginE,@object
	.size		_ZN34_INTERNAL_35a7ef0e_4_k_cu_352aafc74cuda3std3__45__cpo6rbeginE,(_ZN34_INTERNAL_35a7ef0e_4_k_cu_352aafc74cuda3std6ranges3__45__cpo7advanceE - _ZN34_INTERNAL_35a7ef0e_4_k_cu_352aafc74cuda3std3__45__cpo6rbeginE)
_ZN34_INTERNAL_35a7ef0e_4_k_cu_352aafc74cuda3std3__45__cpo6rbeginE:
	.zero		1
	.type		_ZN34_INTERNAL_35a7ef0e_4_k_cu_352aafc74cuda3std6ranges3__45__cpo7advanceE,@object
	.size		_ZN34_INTERNAL_35a7ef0e_4_k_cu_352aafc74cuda3std6ranges3__45__cpo7advanceE,(_ZN34_INTERNAL_35a7ef0e_4_k_cu_352aafc76thrust24THRUST_300001_SM_1000_NS12placeholders3_10E - _ZN34_INTERNAL_35a7ef0e_4_k_cu_352aafc74cuda3std6ranges3__45__cpo7advanceE)
_ZN34_INTERNAL_35a7ef0e_4_k_cu_352aafc74cuda3std6ranges3__45__cpo7advanceE:
	.zero		1
	.type		_ZN34_INTERNAL_35a7ef0e_4_k_cu_352aafc76thrust24THRUST_300001_SM_1000_NS12placeholders3_10E,@object
	.size		_ZN34_INTERNAL_35a7ef0e_4_k_cu_352aafc76thrust24THRUST_300001_SM_1000_NS12placeholders3_10E,(_ZN34_INTERNAL_35a7ef0e_4_k_cu_352aafc74cuda3std3__48in_placeE - _ZN34_INTERNAL_35a7ef0e_4_k_cu_352aafc76thrust24THRUST_300001_SM_1000_NS12placeholders3_10E)
_ZN34_INTERNAL_35a7ef0e_4_k_cu_352aafc76thrust24THRUST_300001_SM_1000_NS12placeholders3_10E:
	.zero		1
	.type		_ZN34_INTERNAL_35a7ef0e_4_k_cu_352aafc74cuda3std3__48in_placeE,@object
	.size		_ZN34_INTERNAL_35a7ef0e_4_k_cu_352aafc74cuda3std3__48in_placeE,(_ZN34_INTERNAL_35a7ef0e_4_k_cu_352aafc74cuda3std6ranges3__45__cpo4sizeE - _ZN34_INTERNAL_35a7ef0e_4_k_cu_352aafc74cuda3std3__48in_placeE)
_ZN34_INTERNAL_35a7ef0e_4_k_cu_352aafc74cuda3std3__48in_placeE:
	.zero		1
	.type		_ZN34_INTERNAL_35a7ef0e_4_k_cu_352aafc74cuda3std6ranges3__45__cpo4sizeE,@object
	.size		_ZN34_INTERNAL_35a7ef0e_4_k_cu_352aafc74cuda3std6ranges3__45__cpo4sizeE,(_ZN34_INTERNAL_35a7ef0e_4_k_cu_352aafc76thrust24THRUST_300001_SM_1000_NS12placeholders2_2E - _ZN34_INTERNAL_35a7ef0e_4_k_cu_352aafc74cuda3std6ranges3__45__cpo4sizeE)
_ZN34_INTERNAL_35a7ef0e_4_k_cu_352aafc74cuda3std6ranges3__45__cpo4sizeE:
	.zero		1
	.type		_ZN34_INTERNAL_35a7ef0e_4_k_cu_352aafc76thrust24THRUST_300001_SM_1000_NS12placeholders2_2E,@object
	.size		_ZN34_INTERNAL_35a7ef0e_4_k_cu_352aafc76thrust24THRUST_300001_SM_1000_NS12placeholders2_2E,(_ZN34_INTERNAL_35a7ef0e_4_k_cu_352aafc74cuda3std3__45__cpo6cbeginE - _ZN34_INTERNAL_35a7ef0e_4_k_cu_352aafc76thrust24THRUST_300001_SM_1000_NS12placeholders2_2E)
_ZN34_INTERNAL_35a7ef0e_4_k_cu_352aafc76thrust24THRUST_300001_SM_1000_NS12placeholders2_2E:
	.zero		1
	.type		_ZN34_INTERNAL_35a7ef0e_4_k_cu_352aafc74cuda3std3__45__cpo6cbeginE,@object
	.size		_ZN34_INTERNAL_35a7ef0e_4_k_cu_352aafc74cuda3std3__45__cpo6cbeginE,(_ZN34_INTERNAL_35a7ef0e_4_k_cu_352aafc74cuda3std6ranges3__45__cpo6cbeginE - _ZN34_INTERNAL_35a7ef0e_4_k_cu_352aafc74cuda3std3__45__cpo6cbeginE)
_ZN34_INTERNAL_35a7ef0e_4_k_cu_352aafc74cuda3std3__45__cpo6cbeginE:
	.zero		1
	.type		_ZN34_INTERNAL_35a7ef0e_4_k_cu_352aafc74cuda3std6ranges3__45__cpo6cbeginE,@object
	.size		_ZN34_INTERNAL_35a7ef0e_4_k_cu_352aafc74cuda3std6ranges3__45__cpo6cbeginE,(_ZN34_INTERNAL_35a7ef0e_4_k_cu_352aafc76thrust24THRUST_300001_SM_1000_NS12placeholders2_6E - _ZN34_INTERNAL_35a7ef0e_4_k_cu_352aafc74cuda3std6ranges3__45__cpo6cbeginE)
_ZN34_INTERNAL_35a7ef0e_4_k_cu_352aafc74cuda3std6ranges3__45__cpo6cbeginE:
	.zero		1
	.type		_ZN34_INTERNAL_35a7ef0e_4_k_cu_352aafc76thrust24THRUST_300001_SM_1000_NS12placeholders2_6E,@object
	.size		_ZN34_INTERNAL_35a7ef0e_4_k_cu_352aafc76thrust24THRUST_300001_SM_1000_NS12placeholders2_6E,(_ZN34_INTERNAL_35a7ef0e_4_k_cu_352aafc74cuda3std3__45__cpo7crbeginE - _ZN34_INTERNAL_35a7ef0e_4_k_cu_352aafc76thrust24THRUST_300001_SM_1000_NS12placeholders2_6E)
_ZN34_INTERNAL_35a7ef0e_4_k_cu_352aafc76thrust24THRUST_300001_SM_1000_NS12placeholders2_6E:
	.zero		1
	.type		_ZN34_INTERNAL_35a7ef0e_4_k_cu_352aafc74cuda3std3__45__cpo7crbeginE,@object
	.size		_ZN34_INTERNAL_35a7ef0e_4_k_cu_352aafc74cuda3std3__45__cpo7crbeginE,(_ZN34_INTERNAL_35a7ef0e_4_k_cu_352aafc74cuda3std6ranges3__45__cpo4nextE - _ZN34_INTERNAL_35a7ef0e_4_k_cu_352aafc74cuda3std3__45__cpo7crbeginE)
_ZN34_INTERNAL_35a7ef0e_4_k_cu_352aafc74cuda3std3__45__cpo7crbeginE:
	.zero		1
	.type		_ZN34_INTERNAL_35a7ef0e_4_k_cu_352aafc74cuda3std6ranges3__45__cpo4nextE,@object
	.size		_ZN34_INTERNAL_35a7ef0e_4_k_cu_352aafc74cuda3std6ranges3__45__cpo4nextE,(_ZN34_INTERNAL_35a7ef0e_4_k_cu_352aafc74cuda3std6ranges3__45__cpo4swapE - _ZN34_INTERNAL_35a7ef0e_4_k_cu_352aafc74cuda3std6ranges3__45__cpo4nextE)
_ZN34_INTERNAL_35a7ef0e_4_k_cu_352aafc74cuda3std6ranges3__45__cpo4nextE:
	.zero		1
	.type		_ZN34_INTERNAL_35a7ef0e_4_k_cu_352aafc74cuda3std6ranges3__45__cpo4swapE,@object
	.size		_ZN34_INTERNAL_35a7ef0e_4_k_cu_352aafc74cuda3std6ranges3__45__cpo4swapE,(_ZN34_INTERNAL_35a7ef0e_4_k_cu_352aafc76thrust24THRUST_300001_SM_1000_NS8cuda_cub10par_nosyncE - _ZN34_INTERNAL_35a7ef0e_4_k_cu_352aafc74cuda3std6ranges3__45__cpo4swapE)
_ZN34_INTERNAL_35a7ef0e_4_k_cu_352aafc74cuda3std6ranges3__45__cpo4swapE:
	.zero		1
	.type		_ZN34_INTERNAL_35a7ef0e_4_k_cu_352aafc76thrust24THRUST_300001_SM_1000_NS8cuda_cub10par_nosyncE,@object
	.size		_ZN34_INTERNAL_35a7ef0e_4_k_cu_352aafc76thrust24THRUST_300001_SM_1000_NS8cuda_cub10par_nosyncE,(_ZN34_INTERNAL_35a7ef0e_4_k_cu_352aafc76thrust24THRUST_300001_SM_1000_NS3seqE - _ZN34_INTERNAL_35a7ef0e_4_k_cu_352aafc76thrust24THRUST_300001_SM_1000_NS8cuda_cub10par_nosyncE)
_ZN34_INTERNAL_35a7ef0e_4_k_cu_352aafc76thrust24THRUST_300001_SM_1000_NS8cuda_cub10par_nosyncE:
	.zero		1
	.type		_ZN34_INTERNAL_35a7ef0e_4_k_cu_352aafc76thrust24THRUST_300001_SM_1000_NS3seqE,@object
	.size		_ZN34_INTERNAL_35a7ef0e_4_k_cu_352aafc76thrust24THRUST_300001_SM_1000_NS3seqE,(_ZN34_INTERNAL_35a7ef0e_4_k_cu_352aafc74cuda3std3__420unreachable_sentinelE - _ZN34_INTERNAL_35a7ef0e_4_k_cu_352aafc76thrust24THRUST_300001_SM_1000_NS3seqE)
_ZN34_INTERNAL_35a7ef0e_4_k_cu_352aafc76thrust24THRUST_300001_SM_1000_NS3seqE:
	.zero		1
	.type		_ZN34_INTERNAL_35a7ef0e_4_k_cu_352aafc74cuda3std3__420unreachable_sentinelE,@object
	.size		_ZN34_INTERNAL_35a7ef0e_4_k_cu_352aafc74cuda3std3__420unreachable_sentinelE,(_ZN34_INTERNAL_35a7ef0e_4_k_cu_352aafc74cuda3std6ranges3__45__cpo5ssizeE - _ZN34_INTERNAL_35a7ef0e_4_k_cu_352aafc74cuda3std3__420unreachable_sentinelE)
_ZN34_INTERNAL_35a7ef0e_4_k_cu_352aafc74cuda3std3__420unreachable_sentinelE:
	.zero		1
	.type		_ZN34_INTERNAL_35a7ef0e_4_k_cu_352aafc74cuda3std6ranges3__45__cpo5ssizeE,@object
	.size		_ZN34_INTERNAL_35a7ef0e_4_k_cu_352aafc74cuda3std6ranges3__45__cpo5ssizeE,(_ZN34_INTERNAL_35a7ef0e_4_k_cu_352aafc76thrust24THRUST_300001_SM_1000_NS12placeholders2_3E - _ZN34_INTERNAL_35a7ef0e_4_k_cu_352aafc74cuda3std6ranges3__45__cpo5ssizeE)
_ZN34_INTERNAL_35a7ef0e_4_k_cu_352aafc74cuda3std6ranges3__45__cpo5ssizeE:
	.zero		1
	.type		_ZN34_INTERNAL_35a7ef0e_4_k_cu_352aafc76thrust24THRUST_300001_SM_1000_NS12placeholders2_3E,@object
	.size		_ZN34_INTERNAL_35a7ef0e_4_k_cu_352aafc76thrust24THRUST_300001_SM_1000_NS12placeholders2_3E,(_ZN34_INTERNAL_35a7ef0e_4_k_cu_352aafc74cuda3std3__45__cpo4cendE - _ZN34_INTERNAL_35a7ef0e_4_k_cu_352aafc76thrust24THRUST_300001_SM_1000_NS12placeholders2_3E)
_ZN34_INTERNAL_35a7ef0e_4_k_cu_352aafc76thrust24THRUST_300001_SM_1000_NS12placeholders2_3E:
	.zero		1
	.type		_ZN34_INTERNAL_35a7ef0e_4_k_cu_352aafc74cuda3std3__45__cpo4cendE,@object
	.size		_ZN34_INTERNAL_35a7ef0e_4_k_cu_352aafc74cuda3std3__45__cpo4cendE,(_ZN34_INTERNAL_35a7ef0e_4_k_cu_352aafc74cuda3std6ranges3__45__cpo4cendE - _ZN34_INTERNAL_35a7ef0e_4_k_cu_352aafc74cuda3std3__45__cpo4cendE)
_ZN34_INTERNAL_35a7ef0e_4_k_cu_352aafc74cuda3std3__45__cpo4cendE:
	.zero		1
	.type		_ZN34_INTERNAL_35a7ef0e_4_k_cu_352aafc74cuda3std6ranges3__45__cpo4cendE,@object
	.size		_ZN34_INTERNAL_35a7ef0e_4_k_cu_352aafc74cuda3std6ranges3__45__cpo4cendE,(_ZN34_INTERNAL_35a7ef0e_4_k_cu_352aafc76thrust24THRUST_300001_SM_1000_NS12placeholders2_7E - _ZN34_INTERNAL_35a7ef0e_4_k_cu_352aafc74cuda3std6ranges3__45__cpo4cendE)
_ZN34_INTERNAL_35a7ef0e_4_k_cu_352aafc74cuda3std6ranges3__45__cpo4cendE:
	.zero		1
	.type		_ZN34_INTERNAL_35a7ef0e_4_k_cu_352aafc76thrust24THRUST_300001_SM_1000_NS12placeholders2_7E,@object
	.size		_ZN34_INTERNAL_35a7ef0e_4_k_cu_352aafc76thrust24THRUST_300001_SM_1000_NS12placeholders2_7E,(_ZN34_INTERNAL_35a7ef0e_4_k_cu_352aafc74cuda3std3__45__cpo5crendE - _ZN34_INTERNAL_35a7ef0e_4_k_cu_352aafc76thrust24THRUST_300001_SM_1000_NS12placeholders2_7E)
_ZN34_INTERNAL_35a7ef0e_4_k_cu_352aafc76thrust24THRUST_300001_SM_1000_NS12placeholders2_7E:
	.zero		1
	.type		_ZN34_INTERNAL_35a7ef0e_4_k_cu_352aafc74cuda3std3__45__cpo5crendE,@object
	.size		_ZN34_INTERNAL_35a7ef0e_4_k_cu_352aafc74cuda3std3__45__cpo5crendE,(_ZN34_INTERNAL_35a7ef0e_4_k_cu_352aafc74cuda3std6ranges3__45__cpo4prevE - _ZN34_INTERNAL_35a7ef0e_4_k_cu_352aafc74cuda3std3__45__cpo5crendE)
_ZN34_INTERNAL_35a7ef0e_4_k_cu_352aafc74cuda3std3__45__cpo5crendE:
	.zero		1
	.type		_ZN34_INTERNAL_35a7ef0e_4_k_cu_352aafc74cuda3std6ranges3__45__cpo4prevE,@object
	.size		_ZN34_INTERNAL_35a7ef0e_4_k_cu_352aafc74cuda3std6ranges3__45__cpo4prevE,(_ZN34_INTERNAL_35a7ef0e_4_k_cu_352aafc74cuda3std6ranges3__45__cpo9iter_moveE - _ZN34_INTERNAL_35a7ef0e_4_k_cu_352aafc74cuda3std6ranges3__45__cpo4prevE)
_ZN34_INTERNAL_35a7ef0e_4_k_cu_352aafc74cuda3std6ranges3__45__cpo4prevE:
	.zero		1
	.type		_ZN34_INTERNAL_35a7ef0e_4_k_cu_352aafc74cuda3std6ranges3__45__cpo9iter_moveE,@object
	.size		_ZN34_INTERNAL_35a7ef0e_4_k_cu_352aafc74cuda3std6ranges3__45__cpo9iter_moveE,(_ZN34_INTERNAL_35a7ef0e_4_k_cu_352aafc76thrust24THRUST_300001_SM_1000_NS6system6detail10sequential3seqE - _ZN34_INTERNAL_35a7ef0e_4_k_cu_352aafc74cuda3std6ranges3__45__cpo9iter_moveE)
_ZN34_INTERNAL_35a7ef0e_4_k_cu_352aafc74cuda3std6ranges3__45__cpo9iter_moveE:
	.zero		1
	.type		_ZN34_INTERNAL_35a7ef0e_4_k_cu_352aafc76thrust24THRUST_300001_SM_1000_NS6system6detail10sequential3seqE,@object
	.size		_ZN34_INTERNAL_35a7ef0e_4_k_cu_352aafc76thrust24THRUST_300001_SM_1000_NS6system6detail10sequential3seqE,(_ZN34_INTERNAL_35a7ef0e_4_k_cu_352aafc76thrust24THRUST_300001_SM_1000_NS12placeholders2_9E - _ZN34_INTERNAL_35a7ef0e_4_k_cu_352aafc76thrust24THRUST_300001_SM_1000_NS6system6detail10sequential3seqE)
_ZN34_INTERNAL_35a7ef0e_4_k_cu_352aafc76thrust24THRUST_300001_SM_1000_NS6system6detail10sequential3seqE:
	.zero		1
	.type		_ZN34_INTERNAL_35a7ef0e_4_k_cu_352aafc76thrust24THRUST_300001_SM_1000_NS12placeholders2_9E,@object
	.size		_ZN34_INTERNAL_35a7ef0e_4_k_cu_352aafc76thrust24THRUST_300001_SM_1000_NS12placeholders2_9E,(_ZN34_INTERNAL_35a7ef0e_4_k_cu_352aafc74cuda3std3__419piecewise_constructE - _ZN34_INTERNAL_35a7ef0e_4_k_cu_352aafc76thrust24THRUST_300001_SM_1000_NS12placeholders2_9E)
_ZN34_INTERNAL_35a7ef0e_4_k_cu_352aafc76thrust24THRUST_300001_SM_1000_NS12placeholders2_9E:
	.zero		1
	.type		_ZN34_INTERNAL_35a7ef0e_4_k_cu_352aafc74cuda3std3__419piecewise_constructE,@object
	.size		_ZN34_INTERNAL_35a7ef0e_4_k_cu_352aafc74cuda3std3__419piecewise_constructE,(_ZN34_INTERNAL_35a7ef0e_4_k_cu_352aafc74cuda3std6ranges3__45__cpo5cdataE - _ZN34_INTERNAL_35a7ef0e_4_k_cu_352aafc74cuda3std3__419piecewise_constructE)
_ZN34_INTERNAL_35a7ef0e_4_k_cu_352aafc74cuda3std3__419piecewise_constructE:
	.zero		1
	.type		_ZN34_INTERNAL_35a7ef0e_4_k_cu_352aafc74cuda3std6ranges3__45__cpo5cdataE,@object
	.size		_ZN34_INTERNAL_35a7ef0e_4_k_cu_352aafc74cuda3std6ranges3__45__cpo5cdataE,(_ZN34_INTERNAL_35a7ef0e_4_k_cu_352aafc76thrust24THRUST_300001_SM_1000_NS12placeholders2_1E - _ZN34_INTERNAL_35a7ef0e_4_k_cu_352aafc74cuda3std6ranges3__45__cpo5cdataE)
_ZN34_INTERNAL_35a7ef0e_4_k_cu_352aafc74cuda3std6ranges3__45__cpo5cdataE:
	.zero		1
	.type		_ZN34_INTERNAL_35a7ef0e_4_k_cu_352aafc76thrust24THRUST_300001_SM_1000_NS12placeholders2_1E,@object
	.size		_ZN34_INTERNAL_35a7ef0e_4_k_cu_352aafc76thrust24THRUST_300001_SM_1000_NS12placeholders2_1E,(_ZN34_INTERNAL_35a7ef0e_4_k_cu_352aafc74cuda3std3__45__cpo3endE - _ZN34_INTERNAL_35a7ef0e_4_k_cu_352aafc76thrust24THRUST_300001_SM_1000_NS12placeholders2_1E)
_ZN34_INTERNAL_35a7ef0e_4_k_cu_352aafc76thrust24THRUST_300001_SM_1000_NS12placeholders2_1E:
	.zero		1
	.type		_ZN34_INTERNAL_35a7ef0e_4_k_cu_352aafc74cuda3std3__45__cpo3endE,@object
	.size		_ZN34_INTERNAL_35a7ef0e_4_k_cu_352aafc74cuda3std3__45__cpo3endE,(_ZN34_INTERNAL_35a7ef0e_4_k_cu_352aafc74cuda3std6ranges3__45__cpo3endE - _ZN34_INTERNAL_35a7ef0e_4_k_cu_352aafc74cuda3std3__45__cpo3endE)
_ZN34_INTERNAL_35a7ef0e_4_k_cu_352aafc74cuda3std3__45__cpo3endE:
	.zero		1
	.type		_ZN34_INTERNAL_35a7ef0e_4_k_cu_352aafc74cuda3std6ranges3__45__cpo3endE,@object
	.size		_ZN34_INTERNAL_35a7ef0e_4_k_cu_352aafc74cuda3std6ranges3__45__cpo3endE,(_ZN34_INTERNAL_35a7ef0e_4_k_cu_352aafc76thrust24THRUST_300001_SM_1000_NS12placeholders2_5E - _ZN34_INTERNAL_35a7ef0e_4_k_cu_352aafc74cuda3std6ranges3__45__cpo3endE)
_ZN34_INTERNAL_35a7ef0e_4_k_cu_352aafc74cuda3std6ranges3__45__cpo3endE:
	.zero		1
	.type		_ZN34_INTERNAL_35a7ef0e_4_k_cu_352aafc76thrust24THRUST_300001_SM_1000_NS12placeholders2_5E,@object
	.size		_ZN34_INTERNAL_35a7ef0e_4_k_cu_352aafc76thrust24THRUST_300001_SM_1000_NS12placeholders2_5E,(_ZN34_INTERNAL_35a7ef0e_4_k_cu_352aafc74cuda3std3__45__cpo4rendE - _ZN34_INTERNAL_35a7ef0e_4_k_cu_352aafc76thrust24THRUST_300001_SM_1000_NS12placeholders2_5E)
_ZN34_INTERNAL_35a7ef0e_4_k_cu_352aafc76thrust24THRUST_300001_SM_1000_NS12placeholders2_5E:
	.zero		1
	.type		_ZN34_INTERNAL_35a7ef0e_4_k_cu_352aafc74cuda3std3__45__cpo4rendE,@object
	.size		_ZN34_INTERNAL_35a7ef0e_4_k_cu_352aafc74cuda3std3__45__cpo4rendE,(_ZN34_INTERNAL_35a7ef0e_4_k_cu_352aafc74cuda3std6ranges3__45__cpo9iter_swapE - _ZN34_INTERNAL_35a7ef0e_4_k_cu_352aafc74cuda3std3__45__cpo4rendE)
_ZN34_INTERNAL_35a7ef0e_4_k_cu_352aafc74cuda3std3__45__cpo4rendE:
	.zero		1
	.type		_ZN34_INTERNAL_35a7ef0e_4_k_cu_352aafc74cuda3std6ranges3__45__cpo9iter_swapE,@object
	.size		_ZN34_INTERNAL_35a7ef0e_4_k_cu_352aafc74cuda3std6ranges3__45__cpo9iter_swapE,(_ZN34_INTERNAL_35a7ef0e_4_k_cu_352aafc74cuda3std3__48unexpectE - _ZN34_INTERNAL_35a7ef0e_4_k_cu_352aafc74cuda3std6ranges3__45__cpo9iter_swapE)
_ZN34_INTERNAL_35a7ef0e_4_k_cu_352aafc74cuda3std6ranges3__45__cpo9iter_swapE:
	.zero		1
	.type		_ZN34_INTERNAL_35a7ef0e_4_k_cu_352aafc74cuda3std3__48unexpectE,@object
	.size		_ZN34_INTERNAL_35a7ef0e_4_k_cu_352aafc74cuda3std3__48unexpectE,(_ZN34_INTERNAL_35a7ef0e_4_k_cu_352aafc76thrust24THRUST_300001_SM_1000_NS8cuda_cub3parE - _ZN34_INTERNAL_35a7ef0e_4_k_cu_352aafc74cuda3std3__48unexpectE)
_ZN34_INTERNAL_35a7ef0e_4_k_cu_352aafc74cuda3std3__48unexpectE:
	.zero		1
	.type		_ZN34_INTERNAL_35a7ef0e_4_k_cu_352aafc76thrust24THRUST_300001_SM_1000_NS8cuda_cub3parE,@object
	.size		_ZN34_INTERNAL_35a7ef0e_4_k_cu_352aafc76thrust24THRUST_300001_SM_1000_NS8cuda_cub3parE,(.L_38 - _ZN34_INTERNAL_35a7ef0e_4_k_cu_352aafc76thrust24THRUST_300001_SM_1000_NS8cuda_cub3parE)
_ZN34_INTERNAL_35a7ef0e_4_k_cu_352aafc76thrust24THRUST_300001_SM_1000_NS8cuda_cub3parE:
	.zero		1
.L_38:


//--------------------- .nv.shared.stress_majorization_step_kernel --------------------------
	.section	.nv.shared.stress_majorization_step_kernel,"aw",@nobits
	.sectionflags	@""
	.align	16
	.zero		1024


//--------------------- .nv.shared.compute_stress_kernel --------------------------
	.section	.nv.shared.compute_stress_kernel,"aw",@nobits
	.sectionflags	@""
	.align	16
	.zero		1024


//--------------------- .nv.shared.louvain_local_pass_kernel --------------------------
	.section	.nv.shared.louvain_local_pass_kernel,"aw",@nobits
	.sectionflags	@""
	.align	16
	.zero		1024


//--------------------- .nv.shared.init_communities_kernel --------------------------
	.section	.nv.shared.init_communities_kernel,"aw",@nobits
	.sectionflags	@""
	.align	16
	.zero		1024


//--------------------- .nv.shared.compute_zscore_kernel --------------------------
	.section	.nv.shared.compute_zscore_kernel,"aw",@nobits
	.sectionflags	@""
	.align	16
	.zero		1024


//--------------------- .nv.shared.compute_lof_kernel --------------------------
	.section	.nv.shared.compute_lof_kernel,"aw",@nobits
	.sectionflags	@""
	.align	16
	.zero		1024


//--------------------- .nv.shared.compute_inertia_kernel --------------------------
	.section	.nv.shared.compute_inertia_kernel,"aw",@nobits
	.sectionflags	@""
	.align	16
	.zero		1024


//--------------------- .nv.shared.update_centroids_kernel --------------------------
	.section	.nv.shared.update_centroids_kernel,"aw",@nobits
	.sectionflags	@""
	.align	16
	.zero		1024


//--------------------- .nv.shared.assign_clusters_kernel --------------------------
	.section	.nv.shared.assign_clusters_kernel,"aw",@nobits
	.sectionflags	@""
	.align	16
	.zero		1024


//--------------------- .nv.shared.select_weighted_centroid_kernel --------------------------
	.section	.nv.shared.select_weighted_centroid_kernel,"aw",@nobits
	.sectionflags	@""
	.align	16
	.zero		1024


//--------------------- .nv.shared.compute_total_weight_kernel --------------------------
	.section	.nv.shared.compute_total_weight_kernel,"aw",@nobits
	.sectionflags	@""
	.align	16
	.zero		1024


//--------------------- .nv.shared.init_centroids_kernel --------------------------
	.section	.nv.shared.init_centroids_kernel,"aw",@nobits
	.sectionflags	@""
	.align	16
	.zero		1024


//--------------------- .nv.constant0._ZN3cub18CUB_300001_SM_10006detail11EmptyKernelIvEEvv --------------------------
	.section	.nv.constant0._ZN3cub18CUB_300001_SM_10006detail11EmptyKernelIvEEvv,"a",@progbits
	.sectionflags	@""
	.align	4
.nv.constant0._ZN3cub18CUB_300001_SM_10006detail11EmptyKernelIvEEvv:
	.zero		896


//--------------------- .nv.constant0.stress_majorization_step_kernel --------------------------
	.section	.nv.constant0.stress_majorization_step_kernel,"a",@progbits
	.sectionflags	@""
	.align	4
.nv.constant0.stress_majorization_step_kernel:
	.zero		988


//--------------------- .nv.constant0.compute_stress_kernel --------------------------
	.section	.nv.constant0.compute_stress_kernel,"a",@progbits
	.sectionflags	@""
	.align	4
.nv.constant0.compute_stress_kernel:
	.zero		948


//--------------------- .nv.constant0.louvain_local_pass_kernel --------------------------
	.section	.nv.constant0.louvain_local_pass_kernel,"a",@progbits
	.sectionflags	@""
	.align	4
.nv.constant0.louvain_local_pass_kernel:
	.zero		964


//--------------------- .nv.constant0.init_communities_kernel --------------------------
	.section	.nv.constant0.init_communities_kernel,"a",@progbits
	.sectionflags	@""
	.align	4
.nv.constant0.init_communities_kernel:
	.zero		924


//--------------------- .nv.constant0.compute_zscore_kernel --------------------------
	.section	.nv.constant0.compute_zscore_kernel,"a",@progbits
	.sectionflags	@""
	.align	4
.nv.constant0.compute_zscore_kernel:
	.zero		924


//--------------------- .nv.constant0.compute_lof_kernel --------------------------
	.section	.nv.constant0.compute_lof_kernel,"a",@progbits
	.sectionflags	@""
	.align	4
.nv.constant0.compute_lof_kernel:
	.zero		1012


//--------------------- .nv.constant0.compute_inertia_kernel --------------------------
	.section	.nv.constant0.compute_inertia_kernel,"a",@progbits
	.sectionflags	@""
	.align	4
.nv.constant0.compute_inertia_kernel:
	.zero		964


//--------------------- .nv.constant0.update_centroids_kernel --------------------------
	.section	.nv.constant0.update_centroids_kernel,"a",@progbits
	.sectionflags	@""
	.align	4
.nv.constant0.update_centroids_kernel:
	.zero		968


//--------------------- .nv.constant0.assign_clusters_kernel --------------------------
	.section	.nv.constant0.assign_clusters_kernel,"a",@progbits
	.sectionflags	@""
	.align	4
.nv.constant0.assign_clusters_kernel:
	.zero		968


//--------------------- .nv.constant0.select_weighted_centroid_kernel --------------------------
	.section	.nv.constant0.select_weighted_centroid_kernel,"a",@progbits
	.sectionflags	@""
	.align	4
.nv.constant0.select_weighted_centroid_kernel:
	.zero		976


//--------------------- .nv.constant0.compute_total_weight_kernel --------------------------
	.section	.nv.constant0.compute_total_weight_kernel,"a",@progbits
	.sectionflags	@""
	.align	4
.nv.constant0.compute_total_weight_kernel:
	.zero		916


//--------------------- .nv.constant0.init_centroids_kernel --------------------------
	.section	.nv.constant0.init_centroids_kernel,"a",@progbits
	.sectionflags	@""
	.align	4
.nv.constant0.init_centroids_kernel:
	.zero		976


//--------------------- SYMBOLS --------------------------

	.type		.nv.reservedSmem.offset0,@object
	.size		.nv.reservedSmem.offset0,0x4
	.type		.nv.reservedSmem.cap,@object
	.size		.nv.reservedSmem.cap,0x4
